	.target	sm_100a

	.elftype	@"ET_EXEC"


//--------------------- .note.nv.tkinfo           --------------------------
	.section	.note.nv.tkinfo,"",@"SHT_NOTE"
	.sectionflags	@"SHF_NOTE_NV_TKINFO"
	.tkinfo
        /*0018*/ 	.word	0x00000002
        /*0030*/ 	.string	""
        /*0030*/ 	.string	"ptxas"
        /*0030*/ 	.string	"Cuda compilation tools, release 13.0, V13.0.88"
        /*0030*/ 	.string	"Build cuda_13.0.r13.0/compiler.36424714_0"
        /*0030*/ 	.string	"-arch sm_100a -m 64 "



//--------------------- .note.nv.cuinfo           --------------------------
	.section	.note.nv.cuinfo,"",@"SHT_NOTE"
	.sectionflags	@"SHF_NOTE_NV_CUINFO"
        /*0018*/ 	.short	0x0002
        /*001a*/ 	.short	0x0064
        /*001c*/ 	.short	0x0082
	.zero		2


//--------------------- .nv.info                  --------------------------
	.section	.nv.info,"",@"SHT_CUDA_INFO"
	.align	4


	//----- nvinfo : EIATTR_REGCOUNT
	.align		4
        /*0000*/ 	.byte	0x04, 0x2f
        /*0002*/ 	.short	(.L_21 - .L_20)
	.align		4
.L_20:
        /*0004*/ 	.word	index@(_ZN7cutlass13device_kernelINS_4fmha6kernel36Sm100FmhaBwdKernelTmaWarpSpecializedIN4cute5tupleIJiiiiNS5_IJNS5_IJiiEEEiEEEEEENS_6half_tEfNS5_IJNS4_1CILi128EEESB_SB_SB_EEENS1_10collective10CausalMaskILb1EEEEEEEvNT_6ParamsE)
        /*0008*/ 	.word	0x00000080


	//----- nvinfo : EIATTR_FRAME_SIZE
	.align		4
.L_21:
        /*000c*/ 	.byte	0x04, 0x11
        /*000e*/ 	.short	(.L_23 - .L_22)
	.align		4
.L_22:
        /*0010*/ 	.word	index@($__internal_3_$__cuda_sm20_div_u16)
        /*0014*/ 	.word	0x00000010


	//----- nvinfo : EIATTR_FRAME_SIZE
	.align		4
.L_23:
        /*0018*/ 	.byte	0x04, 0x11
        /*001a*/ 	.short	(.L_25 - .L_24)
	.align		4
.L_24:
        /*001c*/ 	.word	index@($__internal_2_$__cuda_sm10x_tcgen05_guardrail_trap_unallocated_columns_being_dealloced)
        /*0020*/ 	.word	0x00000010


	//----- nvinfo : EIATTR_FRAME_SIZE
	.align		4
.L_25:
        /*0024*/ 	.byte	0x04, 0x11
        /*0026*/ 	.short	(.L_27 - .L_26)
	.align		4
.L_26:
        /*0028*/ 	.word	index@($__internal_1_$__cuda_sm10x_tcgen05_guardrail_trap_phase_invalid_during_alloc)
        /*002c*/ 	.word	0x00000010


	//----- nvinfo : EIATTR_FRAME_SIZE
	.align		4
.L_27:
        /*0030*/ 	.byte	0x04, 0x11
        /*0032*/ 	.short	(.L_29 - .L_28)
	.align		4
.L_28:
        /*0034*/ 	.word	index@($__internal_0_$__cuda_sm10x_tcgen05_guardrail_trap_col_being_dealloced_not_returned_by_alloc)
        /*0038*/ 	.word	0x00000010


	//----- nvinfo : EIATTR_FRAME_SIZE
	.align		4
.L_29:
        /*003c*/ 	.byte	0x04, 0x11
        /*003e*/ 	.short	(.L_31 - .L_30)
	.align		4
.L_30:
        /*0040*/ 	.word	index@(_ZN7cutlass13device_kernelINS_4fmha6kernel36Sm100FmhaBwdKernelTmaWarpSpecializedIN4cute5tupleIJiiiiNS5_IJNS5_IJiiEEEiEEEEEENS_6half_tEfNS5_IJNS4_1CILi128EEESB_SB_SB_EEENS1_10collective10CausalMaskILb1EEEEEEEvNT_6ParamsE)
        /*0044*/ 	.word	0x00000010


	//----- nvinfo : EIATTR_MIN_STACK_SIZE
	.align		4
.L_31:
        /*0048*/ 	.byte	0x04, 0x12
        /*004a*/ 	.short	(.L_33 - .L_32)
	.align		4
.L_32:
        /*004c*/ 	.word	index@(_ZN7cutlass13device_kernelINS_4fmha6kernel36Sm100FmhaBwdKernelTmaWarpSpecializedIN4cute5tupleIJiiiiNS5_IJNS5_IJiiEEEiEEEEEENS_6half_tEfNS5_IJNS4_1CILi128EEESB_SB_SB_EEENS1_10collective10CausalMaskILb1EEEEEEEvNT_6ParamsE)
        /*0050*/ 	.word	0x00000010
.L_33:


//--------------------- .nv.compat                --------------------------
	.section	.nv.compat,"",@"SHT_CUDA_COMPAT_INFO"
	.align	4
        /*0000*/ 	.byte	0x02, 0x09, 0x01, 0x00, 0x02, 0x02, 0x02, 0x00, 0x02, 0x05, 0x05, 0x00, 0x03, 0x07, 0x01, 0x01
        /*0010*/ 	.byte	0x02, 0x03, 0x01, 0x00, 0x02, 0x06, 0x01, 0x00, 0x04, 0x0b, 0x08, 0x00, 0x01, 0x00, 0x00, 0x00
        /*0020*/ 	.byte	0x00, 0x00, 0x00, 0x00


//--------------------- .nv.info._ZN7cutlass13device_kernelINS_4fmha6kernel36Sm100FmhaBwdKernelTmaWarpSpecializedIN4cute5tupleIJiiiiNS5_IJNS5_IJiiEEEiEEEEEENS_6half_tEfNS5_IJNS4_1CILi128EEESB_SB_SB_EEENS1_10collective10CausalMaskILb1EEEEEEEvNT_6ParamsE --------------------------
	.section	.nv.info._ZN7cutlass13device_kernelINS_4fmha6kernel36Sm100FmhaBwdKernelTmaWarpSpecializedIN4cute5tupleIJiiiiNS5_IJNS5_IJiiEEEiEEEEEENS_6half_tEfNS5_IJNS4_1CILi128EEESB_SB_SB_EEENS1_10collective10CausalMaskILb1EEEEEEEvNT_6ParamsE,"",@"SHT_CUDA_INFO"
	.sectionflags	@""
	.align	4


	//----- nvinfo : EIATTR_CUDA_API_VERSION
	.align		4
        /*0000*/ 	.byte	0x04, 0x37
        /*0002*/ 	.short	(.L_35 - .L_34)
.L_34:
        /*0004*/ 	.word	0x00000082


	//----- nvinfo : EIATTR_KPARAM_INFO
	.align		4
.L_35:
        /*0008*/ 	.byte	0x04, 0x17
        /*000a*/ 	.short	(.L_37 - .L_36)
.L_36:
        /*000c*/ 	.word	0x00000000
        /*0010*/ 	.short	0x0000
        /*0012*/ 	.short	0x0000
        /*0014*/ 	.byte	0x00, 0xf0, 0x01, 0x1a


	//----- nvinfo : EIATTR_AT_ENTRY_FRAGMENTS
	.align		4
.L_37:
        /*0018*/ 	.byte	0x04, 0x4f
        /*001a*/ 	.short	(.L_39 - .L_38)


	//   ....[0]....
.L_38:
        /*001c*/ 	.word	0x00000006


	//----- nvinfo : EIATTR_RESERVED_SMEM_USED
	.align		4
.L_39:
        /*0020*/ 	.byte	0x01, 0x41
	.zero		2


	//----- nvinfo : EIATTR_SPARSE_MMA_MASK
	.align		4
        /*0024*/ 	.byte	0x03, 0x50
        /*0026*/ 	.short	0x0000


	//----- nvinfo : EIATTR_TCGEN05_1CTA_USED
	.align		4
        /*0028*/ 	.byte	0x01, 0x51
	.zero		2


	//----- nvinfo : EIATTR_MAXREG_COUNT
	.align		4
        /*002c*/ 	.byte	0x03, 0x1b
        /*002e*/ 	.short	0x0080


	//----- nvinfo : EIATTR_NUM_BARRIERS
	.align		4
        /*0030*/ 	.byte	0x02, 0x4c
        /*0032*/ 	.byte	0x04
	.zero		1


	//----- nvinfo : EIATTR_EXTERNS
	.align		4
        /*0034*/ 	.byte	0x04, 0x0f
        /*0036*/ 	.short	(.L_41 - .L_40)


	//   ....[0]....
	.align		4
.L_40:
        /*0038*/ 	.word	index@(__assertfail)


	//----- nvinfo : EIATTR_ANNOTATIONS
	.align		4
.L_41:
        /*003c*/ 	.byte	0x04, 0x55
        /*003e*/ 	.short	(.L_43 - .L_42)


	//   ....[0]....
.L_42:
        /*0040*/ 	.word	0x00000001
        /*0044*/ 	.byte	0x00, 0x02, 0x00, 0x00, 0x01, 0x00, 0x00, 0x00, 0x80, 0x02, 0x00, 0x00, 0x01, 0x00, 0x00, 0x00
        /* <DEDUP_REMOVED lines=20> */
        /*0194*/ 	.byte	0x80, 0x1a, 0x01, 0x00


	//----- nvinfo : EIATTR_MERCURY_ISA_VERSION
	.align		4
.L_43:
        /*0198*/ 	.byte	0x03, 0x5f
        /*019a*/ 	.short	0x0101


	//----- nvinfo : EIATTR_INT_WARP_WIDE_INSTR_OFFSETS
	.align		4
        /*019c*/ 	.byte	0x04, 0x31
        /*019e*/ 	.short	(.L_45 - .L_44)


	//   ....[0]....
.L_44:
        /*01a0*/ 	.word	0x00012ef0


	//   ....[1]....
        /*01a4*/ 	.word	0x00012f10


	//   ....[2]....
        /*01a8*/ 	.word	0x00012f40


	//----- nvinfo : EIATTR_COOP_GROUP_MASK_REGIDS
	.align		4
.L_45:
        /*01ac*/ 	.byte	0x04, 0x29
        /*01ae*/ 	.short	(.L_47 - .L_46)


	//   ....[0]....
.L_46:
        /*01b0*/ 	.word	0xffffffff


	//   ....[1]....
        /*01b4*/ 	.word	0xffffffff


	//   ....[2]....
        /*01b8*/ 	.word	0xffffffff


	//   ....[3]....
        /*01bc*/ 	.word	0xffffffff


	//   ....[4]....
        /*01c0*/ 	.word	0xffffffff


	//   ....[5]....
        /*01c4*/ 	.word	0xffffffff


	//   ....[6]....
        /*01c8*/ 	.word	0xffffffff


	//   ....[7]....
        /*01cc*/ 	.word	0xffffffff


	//   ....[8]....
        /*01d0*/ 	.word	0xffffffff


	//   ....[9]....
        /*01d4*/ 	.word	0xffffffff


	//   ....[10]....
        /*01d8*/ 	.word	0xffffffff


	//   ....[11]....
        /*01dc*/ 	.word	0xffffffff


	//   ....[12]....
        /*01e0*/ 	.word	0xffffffff


	//   ....[13]....
        /*01e4*/ 	.word	0xffffffff


	//   ....[14]....
        /*01e8*/ 	.word	0xffffffff


	//   ....[15]....
        /*01ec*/ 	.word	0xffffffff


	//   ....[16]....
        /*01f0*/ 	.word	0xffffffff


	//   ....[17]....
        /*01f4*/ 	.word	0x0500000f


	//----- nvinfo : EIATTR_COOP_GROUP_INSTR_OFFSETS
	.align		4
.L_47:
        /*01f8*/ 	.byte	0x04, 0x28
        /*01fa*/ 	.short	(.L_49 - .L_48)


	//   ....[0]....
.L_48:
        /*01fc*/ 	.word	0x00000080


	//   ....[1]....
        /*0200*/ 	.word	0x000003c0


	//   ....[2]....
        /*0204*/ 	.word	0x000005e0


	//   ....[3]....
        /*0208*/ 	.word	0x000006d0


	//   ....[4]....
        /*020c*/ 	.word	0x00000810


	//   ....[5]....
        /*0210*/ 	.word	0x00000950


	//   ....[6]....
        /*0214*/ 	.word	0x00000a90


	//   ....[7]....
        /*0218*/ 	.word	0x00000bd0


	//   ....[8]....
        /*021c*/ 	.word	0x00000d10


	//   ....[9]....
        /*0220*/ 	.word	0x00000e50


	//   ....[10]....
        /*0224*/ 	.word	0x00000f90


	//   ....[11]....
        /*0228*/ 	.word	0x00003b20


	//   ....[12]....
        /*022c*/ 	.word	0x00003d20


	//   ....[13]....
        /*0230*/ 	.word	0x00003d40


	//   ....[14]....
        /*0234*/ 	.word	0x00008ea0


	//   ....[15]....
        /*0238*/ 	.word	0x00012de0


	//   ....[16]....
        /*023c*/ 	.word	0x00013010


	//   ....[17]....
        /*0240*/ 	.word	0x00013ad0


	//----- nvinfo : EIATTR_REG_RECONFIG
	.align		4
.L_49:
        /*0244*/ 	.byte	0x01, 0x54
	.zero		2


	//----- nvinfo : EIATTR_VRC_CTA_INIT_COUNT
	.align		4
        /*0248*/ 	.byte	0x02, 0x4a
        /*024a*/ 	.byte	0x80
	.zero		1


	//----- nvinfo : EIATTR_SYSCALL_OFFSETS
	.align		4
        /*024c*/ 	.byte	0x04, 0x46
        /*024e*/ 	.short	(.L_51 - .L_50)


	//   ....[0]....
.L_50:
        /*0250*/ 	.word	0x0000b930


	//   ....[1]....
        /*0254*/ 	.word	0x0000baa0


	//   ....[2]....
        /*0258*/ 	.word	0x0000bc10


	//   ....[3]....
        /*025c*/ 	.word	0x0000bd80


	//   ....[4]....
        /*0260*/ 	.word	0x0000d7a0


	//   ....[5]....
        /*0264*/ 	.word	0x0000d9a0


	//   ....[6]....
        /*0268*/ 	.word	0x0000db10


	//   ....[7]....
        /*026c*/ 	.word	0x0000dc80


	//   ....[8]....
        /*0270*/ 	.word	0x0000e0f0


	//   ....[9]....
        /*0274*/ 	.word	0x0000ee30


	//   ....[10]....
        /*0278*/ 	.word	0x0000fdb0


	//   ....[11]....
        /*027c*/ 	.word	0x0000ff20


	//   ....[12]....
        /*0280*/ 	.word	0x00010090


	//   ....[13]....
        /*0284*/ 	.word	0x00010200


	//   ....[14]....
        /*0288*/ 	.word	0x000113c0


	//   ....[15]....
        /*028c*/ 	.word	0x00011530


	//   ....[16]....
        /*0290*/ 	.word	0x000116a0


	//   ....[17]....
        /*0294*/ 	.word	0x00011810


	//----- nvinfo : EIATTR_MBARRIER_INSTR_OFFSETS
	.align		4
.L_51:
        /*0298*/ 	.byte	0x04, 0x39
        /*029a*/ 	.short	(.L_53 - .L_52)


	//   ....[0]....
.L_52:
        /*029c*/ 	.word	0x00000490
        /*02a0*/ 	.word	0x000000ff
        /*02a4*/ 	.word	0x00038800
        /*02a8*/ 	.short	0x0100
        /*02aa*/ 	.byte	0x04
	.zero		1


	//   ....[1]....
        /*02ac*/ 	.word	0x000004a0
        /*02b0*/ 	.word	0x000000ff
        /*02b4*/ 	.word	0x00038810
        /*02b8*/ 	.short	0x0100
        /*02ba*/ 	.byte	0x04
	.zero		1


	//   ....[2]....
        /*02bc*/ 	.word	0x000004b0
        /*02c0*/ 	.word	0x000000ff
        /*02c4*/ 	.word	0x00038808
        /*02c8*/ 	.short	0x0100
        /*02ca*/ 	.byte	0x04
	.zero		1


	//   ....[3]....
        /*02cc*/ 	.word	0x000004c0
        /*02d0*/ 	.word	0x000000ff
        /*02d4*/ 	.word	0x00038818
        /*02d8*/ 	.short	0x0100
        /*02da*/ 	.byte	0x04
	.zero		1


	//   ....[4]....
        /*02dc*/ 	.word	0x000006a0
        /*02e0*/ 	.word	0x000000ff
        /*02e4*/ 	.word	0x00038820
        /*02e8*/ 	.short	0x0100
        /*02ea*/ 	.byte	0x06
	.zero		1


	//   ....[5]....
        /*02ec*/ 	.word	0x000006b0
        /*02f0*/ 	.word	0x000000ff
        /*02f4*/ 	.word	0x00038828
        /*02f8*/ 	.short	0x0100
        /*02fa*/ 	.byte	0x06
	.zero		1


	//   ....[6]....
        /*02fc*/ 	.word	0x000007e0
        /*0300*/ 	.word	0x000000ff
        /*0304*/ 	.word	0x00038830
        /*0308*/ 	.short	0x0100
        /*030a*/ 	.byte	0x04
	.zero		1


	//   ....[7]....
        /*030c*/ 	.word	0x000007f0
        /*0310*/ 	.word	0x000000ff
        /*0314*/ 	.word	0x00038838
        /*0318*/ 	.short	0x0100
        /*031a*/ 	.byte	0x04
	.zero		1


	//   ....[8]....
        /*031c*/ 	.word	0x00000920
        /*0320*/ 	.word	0x000000ff
        /*0324*/ 	.word	0x00038840
        /*0328*/ 	.short	0x0100
        /*032a*/ 	.byte	0x04
	.zero		1


	//   ....[9]....
        /*032c*/ 	.word	0x00000930
        /*0330*/ 	.word	0x000000ff
        /*0334*/ 	.word	0x00038848
        /*0338*/ 	.short	0x0100
        /*033a*/ 	.byte	0x04
	.zero		1


	//   ....[10]....
        /*033c*/ 	.word	0x00000a60
        /*0340*/ 	.word	0x000000ff
        /*0344*/ 	.word	0x00038850
        /*0348*/ 	.short	0x0100
        /*034a*/ 	.byte	0x04
	.zero		1


	//   ....[11]....
        /*034c*/ 	.word	0x00000a70
        /*0350*/ 	.word	0x000000ff
        /*0354*/ 	.word	0x00038858
        /*0358*/ 	.short	0x0100
        /*035a*/ 	.byte	0x04
	.zero		1


	//   ....[12]....
        /*035c*/ 	.word	0x00000ba0
        /*0360*/ 	.word	0x000000ff
        /*0364*/ 	.word	0x00038860
        /*0368*/ 	.short	0x0100
        /*036a*/ 	.byte	0x04
	.zero		1


	//   ....[13]....
        /*036c*/ 	.word	0x00000bb0
        /*0370*/ 	.word	0x000000ff
        /*0374*/ 	.word	0x00038868
        /*0378*/ 	.short	0x0100
        /*037a*/ 	.byte	0x04
	.zero		1


	//   ....[14]....
        /*037c*/ 	.word	0x00000ce0
        /*0380*/ 	.word	0x000000ff
        /*0384*/ 	.word	0x00038870
        /*0388*/ 	.short	0x0100
        /*038a*/ 	.byte	0x04
	.zero		1


	//   ....[15]....
        /*038c*/ 	.word	0x00000cf0
        /*0390*/ 	.word	0x000000ff
        /*0394*/ 	.word	0x00038878
        /*0398*/ 	.short	0x0100
        /*039a*/ 	.byte	0x04
	.zero		1


	//   ....[16]....
        /*039c*/ 	.word	0x00000e20
        /*03a0*/ 	.word	0x000000ff
        /*03a4*/ 	.word	0x00038880
        /*03a8*/ 	.short	0x0100
        /*03aa*/ 	.byte	0x04
	.zero		1


	//   ....[17]....
        /*03ac*/ 	.word	0x00000e30
        /*03b0*/ 	.word	0x000000ff
        /*03b4*/ 	.word	0x00038888
        /*03b8*/ 	.short	0x0100
        /*03ba*/ 	.byte	0x04
	.zero		1


	//   ....[18]....
        /*03bc*/ 	.word	0x00000f60
        /*03c0*/ 	.word	0x000000ff
        /*03c4*/ 	.word	0x00038890
        /*03c8*/ 	.short	0x0100
        /*03ca*/ 	.byte	0x04
	.zero		1


	//   ....[19]....
        /*03cc*/ 	.word	0x00000f70
        /*03d0*/ 	.word	0x000000ff
        /*03d4*/ 	.word	0x00038898
        /*03d8*/ 	.short	0x0100
        /*03da*/ 	.byte	0x04
	.zero		1


	//   ....[20]....
        /*03dc*/ 	.word	0x000010a0
        /*03e0*/ 	.word	0x000000ff
        /*03e4*/ 	.word	0x000388a0
        /*03e8*/ 	.short	0x0100
        /*03ea*/ 	.byte	0x04
	.zero		1


	//   ....[21]....
        /*03ec*/ 	.word	0x000010b0
        /*03f0*/ 	.word	0x000000ff
        /*03f4*/ 	.word	0x000388b0
        /*03f8*/ 	.short	0x0100
        /*03fa*/ 	.byte	0x04
	.zero		1


	//   ....[22]....
        /*03fc*/ 	.word	0x000010c0
        /*0400*/ 	.word	0x000000ff
        /*0404*/ 	.word	0x000388a8
        /*0408*/ 	.short	0x0100
        /*040a*/ 	.byte	0x04
	.zero		1


	//   ....[23]....
        /*040c*/ 	.word	0x000010d0
        /*0410*/ 	.word	0x000000ff
        /*0414*/ 	.word	0x000388b8
        /*0418*/ 	.short	0x0100
        /*041a*/ 	.byte	0x04
	.zero		1


	//   ....[24]....
        /*041c*/ 	.word	0x00002350
        /*0420*/ 	.word	0x000000ff
        /*0424*/ 	.word	0x00038810
        /*0428*/ 	.short	0x010a
        /*042a*/ 	.byte	0x18
	.zero		1


	//   ....[25]....
        /*042c*/ 	.word	0x00002500
        /*0430*/ 	.word	0x000000ff
        /*0434*/ 	.word	0x00038800
        /*0438*/ 	.short	0x010b
        /*043a*/ 	.byte	0x18
	.zero		1


	//   ....[26]....
        /*043c*/ 	.word	0x00002760
        /*0440*/ 	.word	0x000000ff
        /*0444*/ 	.word	0x00038838
        /*0448*/ 	.short	0x010a
        /*044a*/ 	.byte	0x18
	.zero		1


	//   ....[27]....
        /*044c*/ 	.word	0x00002990
        /*0450*/ 	.word	0x000000ff
        /*0454*/ 	.word	0x00038830
        /*0458*/ 	.short	0x0107
        /*045a*/ 	.byte	0x18
	.zero		1


	//   ....[28]....
        /*045c*/ 	.word	0x000029f0
        /*0460*/ 	.word	0x000000ff
        /*0464*/ 	.word	0x00038830
        /*0468*/ 	.short	0x0101
        /*046a*/ 	.byte	0x18
	.zero		1


	//   ....[29]....
        /*046c*/ 	.word	0x00002a20
        /*0470*/ 	.word	0x000000ff
        /*0474*/ 	.word	0x00038828
        /*0478*/ 	.short	0x010a
        /*047a*/ 	.byte	0x18
	.zero		1


	//   ....[30]....
        /*047c*/ 	.word	0x00002b40
        /*0480*/ 	.word	0x000000ff
        /*0484*/ 	.word	0x00038820
        /*0488*/ 	.short	0x010b
        /*048a*/ 	.byte	0x18
	.zero		1


	//   ....[31]....
        /*048c*/ 	.word	0x00002d80
        /*0490*/ 	.word	0x000000ff
        /*0494*/ 	.word	0x00038848
        /*0498*/ 	.short	0x010a
        /*049a*/ 	.byte	0x18
	.zero		1


	//   ....[32]....
        /*049c*/ 	.word	0x00002ee0
        /*04a0*/ 	.word	0x000000ff
        /*04a4*/ 	.word	0x00038840
        /*04a8*/ 	.short	0x0107
        /*04aa*/ 	.byte	0x18
	.zero		1


	//   ....[33]....
        /*04ac*/ 	.word	0x00002f50
        /*04b0*/ 	.word	0x000000ff
        /*04b4*/ 	.word	0x00038840
        /*04b8*/ 	.short	0x0101
        /*04ba*/ 	.byte	0x18
	.zero		1


	//   ....[34]....
        /*04bc*/ 	.word	0x00003170
        /*04c0*/ 	.word	0x000000ff
        /*04c4*/ 	.word	0x00038810
        /*04c8*/ 	.short	0x010a
        /*04ca*/ 	.byte	0x11
	.zero		1


	//   ....[35]....
        /*04cc*/ 	.word	0x000033e0
        /*04d0*/ 	.word	0x000000ff
        /*04d4*/ 	.word	0x00038838
        /*04d8*/ 	.short	0x010a
        /*04da*/ 	.byte	0x18
	.zero		1


	//   ....[36]....
        /*04dc*/ 	.word	0x000035d0
        /*04e0*/ 	.word	0x000000ff
        /*04e4*/ 	.word	0x00038830
        /*04e8*/ 	.short	0x0107
        /*04ea*/ 	.byte	0x18
	.zero		1


	//   ....[37]....
        /*04ec*/ 	.word	0x00003630
        /*04f0*/ 	.word	0x000000ff
        /*04f4*/ 	.word	0x00038830
        /*04f8*/ 	.short	0x0101
        /*04fa*/ 	.byte	0x18
	.zero		1


	//   ....[38]....
        /*04fc*/ 	.word	0x00003680
        /*0500*/ 	.word	0x000000ff
        /*0504*/ 	.word	0x00038828
        /*0508*/ 	.short	0x010a
        /*050a*/ 	.byte	0x18
	.zero		1


	//   ....[39]....
        /*050c*/ 	.word	0x00003840
        /*0510*/ 	.word	0x000000ff
        /*0514*/ 	.word	0x00038848
        /*0518*/ 	.short	0x010a
        /*051a*/ 	.byte	0x18
	.zero		1


	//   ....[40]....
        /*051c*/ 	.word	0x000039a0
        /*0520*/ 	.word	0x000000ff
        /*0524*/ 	.word	0x00038840
        /*0528*/ 	.short	0x0107
        /*052a*/ 	.byte	0x18
	.zero		1


	//   ....[41]....
        /*052c*/ 	.word	0x00003a10
        /*0530*/ 	.word	0x000000ff
        /*0534*/ 	.word	0x00038840
        /*0538*/ 	.short	0x0101
        /*053a*/ 	.byte	0x18
	.zero		1


	//   ....[42]....
        /*053c*/ 	.word	0x00003f80
        /*0540*/ 	.word	0x000000ff
        /*0544*/ 	.word	0x00038800
        /*0548*/ 	.short	0x010a
        /*054a*/ 	.byte	0x16
	.zero		1


	//   ....[43]....
        /*054c*/ 	.word	0x00003fb0
        /*0550*/ 	.word	0x000000ff
        /*0554*/ 	.word	0x00038858
        /*0558*/ 	.short	0x010a
        /*055a*/ 	.byte	0x16
	.zero		1


	//   ....[44]....
        /*055c*/ 	.word	0x00004480
        /*0560*/ 	.word	0x000000ff
        /*0564*/ 	.word	0x00038820
        /*0568*/ 	.short	0x010a
        /*056a*/ 	.byte	0x16
	.zero		1


	//   ....[45]....
        /*056c*/ 	.word	0x000044c0
        /*0570*/ 	.word	0x000000ff
        /*0574*/ 	.word	0x00038868
        /*0578*/ 	.short	0x010a
        /*057a*/ 	.byte	0x16
	.zero		1


	//   ....[46]....
        /*057c*/ 	.word	0x00004500
        /*0580*/ 	.word	0x000000ff
        /*0584*/ 	.word	0x00038878
        /*0588*/ 	.short	0x010a
        /*058a*/ 	.byte	0x16
	.zero		1


	//   ....[47]....
        /*058c*/ 	.word	0x00004a00
        /*0590*/ 	.word	0x000000ff
        /*0594*/ 	.word	0x00038880
        /*0598*/ 	.short	0x010a
        /*059a*/ 	.byte	0x16
	.zero		1


	//   ....[48]....
        /*059c*/ 	.word	0x00005350
        /*05a0*/ 	.word	0x000000ff
        /*05a4*/ 	.word	0x00038800
        /*05a8*/ 	.short	0x010a
        /*05aa*/ 	.byte	0x04
	.zero		1


	//   ....[49]....
        /*05ac*/ 	.word	0x000053c0
        /*05b0*/ 	.word	0x000000ff
        /*05b4*/ 	.word	0x00038858
        /*05b8*/ 	.short	0x010a
        /*05ba*/ 	.byte	0x16
	.zero		1


	//   ....[50]....
        /*05bc*/ 	.word	0x00005880
        /*05c0*/ 	.word	0x000000ff
        /*05c4*/ 	.word	0x00038890
        /*05c8*/ 	.short	0x010a
        /*05ca*/ 	.byte	0x16
	.zero		1


	//   ....[51]....
        /*05cc*/ 	.word	0x000058d0
        /*05d0*/ 	.word	0x000000ff
        /*05d4*/ 	.word	0x00038868
        /*05d8*/ 	.short	0x010a
        /*05da*/ 	.byte	0x16
	.zero		1


	//   ....[52]....
        /*05dc*/ 	.word	0x000062c0
        /*05e0*/ 	.word	0x000000ff
        /*05e4*/ 	.word	0x00038878
        /*05e8*/ 	.short	0x010a
        /*05ea*/ 	.byte	0x16
	.zero		1


	//   ....[53]....
        /*05ec*/ 	.word	0x00006330
        /*05f0*/ 	.word	0x000000ff
        /*05f4*/ 	.word	0x00038820
        /*05f8*/ 	.short	0x010a
        /*05fa*/ 	.byte	0x16
	.zero		1


	//   ....[54]....
        /*05fc*/ 	.word	0x00006770
        /*0600*/ 	.word	0x000000ff
        /*0604*/ 	.word	0x00038880
        /*0608*/ 	.short	0x010a
        /*060a*/ 	.byte	0x16
	.zero		1


	//   ....[55]....
        /*060c*/ 	.word	0x00006c70
        /*0610*/ 	.word	0x000000ff
        /*0614*/ 	.word	0x000388b0
        /*0618*/ 	.short	0x010a
        /*061a*/ 	.byte	0x16
	.zero		1


	//   ....[56]....
        /*061c*/ 	.word	0x00006cf0
        /*0620*/ 	.word	0x000000ff
        /*0624*/ 	.word	0x000388b8
        /*0628*/ 	.short	0x010a
        /*062a*/ 	.byte	0x16
	.zero		1


	//   ....[57]....
        /*062c*/ 	.word	0x00006d60
        /*0630*/ 	.word	0x000000ff
        /*0634*/ 	.word	0x00038890
        /*0638*/ 	.short	0x010a
        /*063a*/ 	.byte	0x16
	.zero		1


	//   ....[58]....
        /*063c*/ 	.word	0x00007ad0
        /*0640*/ 	.word	0x000000ff
        /*0644*/ 	.word	0x00038870
        /*0648*/ 	.short	0x010a
        /*064a*/ 	.byte	0x0e
	.zero		1


	//   ....[59]....
        /*064c*/ 	.word	0x00007c80
        /*0650*/ 	.word	0x000000ff
        /*0654*/ 	.word	0x00000000
        /*0658*/ 	.short	0x0101
        /*065a*/ 	.byte	0x04
	.zero		1


	//   ....[60]....
        /*065c*/ 	.word	0x00008c80
        /*0660*/ 	.word	0x00000038
        /*0664*/ 	.word	0x00038850
        /*0668*/ 	.short	0x010a
        /*066a*/ 	.byte	0xff
	.zero		1


	//   ....[61]....
        /*066c*/ 	.word	0x00008cf0
        /*0670*/ 	.word	0x00000038
        /*0674*/ 	.word	0x00038888
        /*0678*/ 	.short	0x010a
        /*067a*/ 	.byte	0xff
	.zero		1


	//   ....[62]....
        /*067c*/ 	.word	0x00008d80
        /*0680*/ 	.word	0x00000038
        /*0684*/ 	.word	0x00038830
        /*0688*/ 	.short	0x010a
        /*068a*/ 	.byte	0xff
	.zero		1


	//   ....[63]....
        /*068c*/ 	.word	0x0000dd20
        /*0690*/ 	.word	0x00000038
        /*0694*/ 	.word	0x00038880
        /*0698*/ 	.short	0x0101
        /*069a*/ 	.byte	0xff
	.zero		1


	//   ....[64]....
        /*069c*/ 	.word	0x0000dda0
        /*06a0*/ 	.word	0x00000000
        /*06a4*/ 	.word	0x00000000
        /*06a8*/ 	.short	0x0101
        /*06aa*/ 	.byte	0xff
	.zero		1


	//   ....[65]....
        /*06ac*/ 	.word	0x0000de00
        /*06b0*/ 	.word	0x00000000
        /*06b4*/ 	.word	0x00000000
        /*06b8*/ 	.short	0x0101
        /*06ba*/ 	.byte	0xff
	.zero		1


	//   ....[66]....
        /*06bc*/ 	.word	0x0000de50
        /*06c0*/ 	.word	0x00000038
        /*06c4*/ 	.word	0x00038840
        /*06c8*/ 	.short	0x010a
        /*06ca*/ 	.byte	0xff
	.zero		1


	//   ....[67]....
        /*06cc*/ 	.word	0x0000ded0
        /*06d0*/ 	.word	0x00000038
        /*06d4*/ 	.word	0x00038860
        /*06d8*/ 	.short	0x010a
        /*06da*/ 	.byte	0xff
	.zero		1


	//   ....[68]....
        /*06dc*/ 	.word	0x0000df50
        /*06e0*/ 	.word	0x00000038
        /*06e4*/ 	.word	0x00038898
        /*06e8*/ 	.short	0x010a
        /*06ea*/ 	.byte	0xff
	.zero		1


	//   ....[69]....
        /*06ec*/ 	.word	0x0000ed00
        /*06f0*/ 	.word	0x000000ff
        /*06f4*/ 	.word	0x00000000
        /*06f8*/ 	.short	0x0101
        /*06fa*/ 	.byte	0x04
	.zero		1


	//   ....[70]....
        /*06fc*/ 	.word	0x0000f930
        /*0700*/ 	.word	0x000000ff
        /*0704*/ 	.word	0x00038890
        /*0708*/ 	.short	0x0101
        /*070a*/ 	.byte	0x25
	.zero		1


	//   ....[71]....
        /*070c*/ 	.word	0x0000fa10
        /*0710*/ 	.word	0x000000ff
        /*0714*/ 	.word	0x00000000
        /*0718*/ 	.short	0x0101
        /*071a*/ 	.byte	0x04
	.zero		1


	//   ....[72]....
        /*071c*/ 	.word	0x0000fc60
        /*0720*/ 	.word	0x000000ff
        /*0724*/ 	.word	0x000388a0
        /*0728*/ 	.short	0x010a
        /*072a*/ 	.byte	0x25
	.zero		1


	//   ....[73]....
        /*072c*/ 	.word	0x00011240
        /*0730*/ 	.word	0x000000ff
        /*0734*/ 	.word	0x00000000
        /*0738*/ 	.short	0x0101
        /*073a*/ 	.byte	0x04
	.zero		1


	//   ....[74]....
        /*073c*/ 	.word	0x00011290
        /*0740*/ 	.word	0x000000ff
        /*0744*/ 	.word	0x000388a8
        /*0748*/ 	.short	0x010a
        /*074a*/ 	.byte	0x25
	.zero		1


	//   ....[75]....
        /*074c*/ 	.word	0x00012d30
        /*0750*/ 	.word	0x000000ff
        /*0754*/ 	.word	0x00000000
        /*0758*/ 	.short	0x0101
        /*075a*/ 	.byte	0x04
	.zero		1


	//   ....[76]....
        /*075c*/ 	.word	0x00013040
        /*0760*/ 	.word	0x00000003
        /*0764*/ 	.word	0x00038810
        /*0768*/ 	.short	0x010a
        /*076a*/ 	.byte	0xff
	.zero		1


	//   ....[77]....
        /*076c*/ 	.word	0x000130a0
        /*0770*/ 	.word	0x00000003
        /*0774*/ 	.word	0x00038838
        /*0778*/ 	.short	0x010a
        /*077a*/ 	.byte	0xff
	.zero		1


	//   ....[78]....
        /*077c*/ 	.word	0x00013100
        /*0780*/ 	.word	0x00000005
        /*0784*/ 	.word	0x00038828
        /*0788*/ 	.short	0x010a
        /*078a*/ 	.byte	0xff
	.zero		1


	//   ....[79]....
        /*078c*/ 	.word	0x00013160
        /*0790*/ 	.word	0x00000005
        /*0794*/ 	.word	0x00038848
        /*0798*/ 	.short	0x010a
        /*079a*/ 	.byte	0xff
	.zero		1


	//   ....[80]....
        /*079c*/ 	.word	0x000131c0
        /*07a0*/ 	.word	0x00000000
        /*07a4*/ 	.word	0x00038810
        /*07a8*/ 	.short	0x010a
        /*07aa*/ 	.byte	0xff
	.zero		1


	//   ....[81]....
        /*07ac*/ 	.word	0x00013220
        /*07b0*/ 	.word	0x00000000
        /*07b4*/ 	.word	0x00038838
        /*07b8*/ 	.short	0x010a
        /*07ba*/ 	.byte	0xff
	.zero		1


	//   ....[82]....
        /*07bc*/ 	.word	0x00013280
        /*07c0*/ 	.word	0x00000004
        /*07c4*/ 	.word	0x00038828
        /*07c8*/ 	.short	0x010a
        /*07ca*/ 	.byte	0xff
	.zero		1


	//   ....[83]....
        /*07cc*/ 	.word	0x000132e0
        /*07d0*/ 	.word	0x00000004
        /*07d4*/ 	.word	0x00038848
        /*07d8*/ 	.short	0x010a
        /*07da*/ 	.byte	0xff
	.zero		1


	//   ....[84]....
        /*07dc*/ 	.word	0x00013340
        /*07e0*/ 	.word	0x00000002
        /*07e4*/ 	.word	0x00038800
        /*07e8*/ 	.short	0x010a
        /*07ea*/ 	.byte	0xff
	.zero		1


	//   ....[85]....
        /*07ec*/ 	.word	0x000133a0
        /*07f0*/ 	.word	0x00000008
        /*07f4*/ 	.word	0x00038858
        /*07f8*/ 	.short	0x010a
        /*07fa*/ 	.byte	0xff
	.zero		1


	//   ....[86]....
        /*07fc*/ 	.word	0x00013400
        /*0800*/ 	.word	0x00000002
        /*0804*/ 	.word	0x00038820
        /*0808*/ 	.short	0x010a
        /*080a*/ 	.byte	0xff
	.zero		1


	//   ....[87]....
        /*080c*/ 	.word	0x00013460
        /*0810*/ 	.word	0x00000002
        /*0814*/ 	.word	0x00038868
        /*0818*/ 	.short	0x010a
        /*081a*/ 	.byte	0xff
	.zero		1


	//   ....[88]....
        /*081c*/ 	.word	0x000134c0
        /*0820*/ 	.word	0x00000007
        /*0824*/ 	.word	0x00038878
        /*0828*/ 	.short	0x010a
        /*082a*/ 	.byte	0xff
	.zero		1


	//   ....[89]....
        /*082c*/ 	.word	0x00013520
        /*0830*/ 	.word	0x00000003
        /*0834*/ 	.word	0x00038880
        /*0838*/ 	.short	0x010a
        /*083a*/ 	.byte	0xff
	.zero		1


	//   ....[90]....
        /*083c*/ 	.word	0x00013580
        /*0840*/ 	.word	0x00000000
        /*0844*/ 	.word	0x00038800
        /*0848*/ 	.short	0x010a
        /*084a*/ 	.byte	0xff
	.zero		1


	//   ....[91]....
        /*084c*/ 	.word	0x000135e0
        /*0850*/ 	.word	0x00000003
        /*0854*/ 	.word	0x00038858
        /*0858*/ 	.short	0x010a
        /*085a*/ 	.byte	0xff
	.zero		1


	//   ....[92]....
        /*085c*/ 	.word	0x00013640
        /*0860*/ 	.word	0x00000000
        /*0864*/ 	.word	0x00038890
        /*0868*/ 	.short	0x010a
        /*086a*/ 	.byte	0xff
	.zero		1


	//   ....[93]....
        /*086c*/ 	.word	0x000136a0
        /*0870*/ 	.word	0x00000000
        /*0874*/ 	.word	0x00038868
        /*0878*/ 	.short	0x010a
        /*087a*/ 	.byte	0xff
	.zero		1


	//   ....[94]....
        /*087c*/ 	.word	0x00013700
        /*0880*/ 	.word	0x00000000
        /*0884*/ 	.word	0x00038878
        /*0888*/ 	.short	0x010a
        /*088a*/ 	.byte	0xff
	.zero		1


	//   ....[95]....
        /*088c*/ 	.word	0x00013760
        /*0890*/ 	.word	0x00000003
        /*0894*/ 	.word	0x00038820
        /*0898*/ 	.short	0x010a
        /*089a*/ 	.byte	0xff
	.zero		1


	//   ....[96]....
        /*089c*/ 	.word	0x000137c0
        /*08a0*/ 	.word	0x00000003
        /*08a4*/ 	.word	0x00038880
        /*08a8*/ 	.short	0x010a
        /*08aa*/ 	.byte	0xff
	.zero		1


	//   ....[97]....
        /*08ac*/ 	.word	0x00013820
        /*08b0*/ 	.word	0x00000000
        /*08b4*/ 	.word	0x000388b0
        /*08b8*/ 	.short	0x010a
        /*08ba*/ 	.byte	0xff
	.zero		1


	//   ....[98]....
        /*08bc*/ 	.word	0x00013880
        /*08c0*/ 	.word	0x00000000
        /*08c4*/ 	.word	0x000388b8
        /*08c8*/ 	.short	0x010a
        /*08ca*/ 	.byte	0xff
	.zero		1


	//   ....[99]....
        /*08cc*/ 	.word	0x000138e0
        /*08d0*/ 	.word	0x00000003
        /*08d4*/ 	.word	0x00038890
        /*08d8*/ 	.short	0x010a
        /*08da*/ 	.byte	0xff
	.zero		1


	//   ....[100]....
        /*08dc*/ 	.word	0x00013940
        /*08e0*/ 	.word	0x00000002
        /*08e4*/ 	.word	0x00038870
        /*08e8*/ 	.short	0x010a
        /*08ea*/ 	.byte	0xff
	.zero		1


	//   ....[101]....
        /*08ec*/ 	.word	0x00013990
        /*08f0*/ 	.word	0x00000038
        /*08f4*/ 	.word	0x00038850
        /*08f8*/ 	.short	0x010a
        /*08fa*/ 	.byte	0xff
	.zero		1


	//   ....[102]....
        /*08fc*/ 	.word	0x000139e0
        /*0900*/ 	.word	0x00000038
        /*0904*/ 	.word	0x00038888
        /*0908*/ 	.short	0x010a
        /*090a*/ 	.byte	0xff
	.zero		1


	//   ....[103]....
        /*090c*/ 	.word	0x00013a30
        /*0910*/ 	.word	0x00000038
        /*0914*/ 	.word	0x00038830
        /*0918*/ 	.short	0x010a
        /*091a*/ 	.byte	0xff
	.zero		1


	//   ....[104]....
        /*091c*/ 	.word	0x00013b10
        /*0920*/ 	.word	0x00000038
        /*0924*/ 	.word	0x00038840
        /*0928*/ 	.short	0x010a
        /*092a*/ 	.byte	0xff
	.zero		1


	//   ....[105]....
        /*092c*/ 	.word	0x00013b60
        /*0930*/ 	.word	0x00000038
        /*0934*/ 	.word	0x00038860
        /*0938*/ 	.short	0x010a
        /*093a*/ 	.byte	0xff
	.zero		1


	//   ....[106]....
        /*093c*/ 	.word	0x00013bb0
        /*0940*/ 	.word	0x00000038
        /*0944*/ 	.word	0x00038898
        /*0948*/ 	.short	0x010a
        /*094a*/ 	.byte	0xff
	.zero		1


	//   ....[107]....
        /*094c*/ 	.word	0x00013c10
        /*0950*/ 	.word	0x00000000
        /*0954*/ 	.word	0x000388a0
        /*0958*/ 	.short	0x010a
        /*095a*/ 	.byte	0xff
	.zero		1


	//   ....[108]....
        /*095c*/ 	.word	0x00013c70
        /*0960*/ 	.word	0x00000000
        /*0964*/ 	.word	0x000388a8
        /*0968*/ 	.short	0x010a
        /*096a*/ 	.byte	0xff
	.zero		1


	//----- nvinfo : EIATTR_NUM_MBARRIERS
	.align		4
.L_53:
        /*096c*/ 	.byte	0x03, 0x38
        /*096e*/ 	.short	0x0018


	//----- nvinfo : EIATTR_EXIT_INSTR_OFFSETS
	.align		4
        /*0970*/ 	.byte	0x04, 0x1c
        /*0972*/ 	.short	(.L_55 - .L_54)


	//   ....[0]....
.L_54:
        /*0974*/ 	.word	0x00001200


	//   ....[1]....
        /*0978*/ 	.word	0x000021d0


	//   ....[2]....
        /*097c*/ 	.word	0x00002f70


	//   ....[3]....
        /*0980*/ 	.word	0x00003ad0


	//   ....[4]....
        /*0984*/ 	.word	0x00007930


	//   ....[5]....
        /*0988*/ 	.word	0x00007970


	//   ....[6]....
        /*098c*/ 	.word	0x00008b00


	//   ....[7]....
        /*0990*/ 	.word	0x00008b30


	//   ....[8]....
        /*0994*/ 	.word	0x00012d60


	//   ....[9]....
        /*0998*/ 	.word	0x00013020


	//----- nvinfo : EIATTR_INDIRECT_BRANCH_TARGETS
	.align		4
.L_55:
        /*099c*/ 	.byte	0x04, 0x34
        /*099e*/ 	.short	(.L_57 - .L_56)


	//   ....[0]....
.L_56:
        /*09a0*/ 	.word	.L_x_317@srel
        /*09a4*/ 	.short	0x0
        /*09a6*/ 	.short	0x0
        /*09a8*/ 	.word	0x3
        /*09ac*/ 	.word	.L_x_318@srel
        /*09b0*/ 	.word	.L_x_319@srel
        /*09b4*/ 	.word	.L_x_320@srel


	//   ....[1]....
        /*09b8*/ 	.word	.L_x_321@srel
        /*09bc*/ 	.short	0x0
        /*09be*/ 	.short	0x0
        /*09c0*/ 	.word	0x3
        /*09c4*/ 	.word	.L_x_167@srel
        /*09c8*/ 	.word	.L_x_146@srel
        /*09cc*/ 	.word	.L_x_320@srel


	//----- nvinfo : EIATTR_MAX_THREADS
	.align		4
.L_57:
        /*09d0*/ 	.byte	0x04, 0x05
        /*09d2*/ 	.short	(.L_59 - .L_58)
.L_58:
        /*09d4*/ 	.word	0x00000200
        /*09d8*/ 	.word	0x00000001
        /*09dc*/ 	.word	0x00000001


	//----- nvinfo : EIATTR_CRS_STACK_SIZE
	.align		4
.L_59:
        /*09e0*/ 	.byte	0x04, 0x1e
        /*09e2*/ 	.short	(.L_61 - .L_60)
.L_60:
        /*09e4*/ 	.word	0x00000000


	//----- nvinfo : EIATTR_CBANK_PARAM_SIZE
	.align		4
.L_61:
        /*09e8*/ 	.byte	0x03, 0x19
        /*09ea*/ 	.short	0x0680


	//----- nvinfo : EIATTR_PARAM_CBANK
	.align		4
        /*09ec*/ 	.byte	0x04, 0x0a
        /*09ee*/ 	.short	(.L_63 - .L_62)
	.align		4
.L_62:
        /*09f0*/ 	.word	index@(.nv.constant0._ZN7cutlass13device_kernelINS_4fmha6kernel36Sm100FmhaBwdKernelTmaWarpSpecializedIN4cute5tupleIJiiiiNS5_IJNS5_IJiiEEEiEEEEEENS_6half_tEfNS5_IJNS4_1CILi128EEESB_SB_SB_EEENS1_10collective10CausalMaskILb1EEEEEEEvNT_6ParamsE)
        /*09f4*/ 	.short	0x0380
        /*09f6*/ 	.short	0x0680


	//----- nvinfo : EIATTR_SW_WAR
	.align		4
.L_63:
        /*09f8*/ 	.byte	0x04, 0x36
        /*09fa*/ 	.short	(.L_65 - .L_64)
.L_64:
        /*09fc*/ 	.word	0x00000008
.L_65:


//--------------------- .nv.callgraph             --------------------------
	.section	.nv.callgraph,"",@"SHT_CUDA_CALLGRAPH"
	.align	4
	.sectionentsize	8
	.align		4
        /*0000*/ 	.word	0x00000000
	.align		4
        /*0004*/ 	.word	0xffffffff
	.align		4
        /*0008*/ 	.word	index@(_ZN7cutlass13device_kernelINS_4fmha6kernel36Sm100FmhaBwdKernelTmaWarpSpecializedIN4cute5tupleIJiiiiNS5_IJNS5_IJiiEEEiEEEEEENS_6half_tEfNS5_IJNS4_1CILi128EEESB_SB_SB_EEENS1_10collective10CausalMaskILb1EEEEEEEvNT_6ParamsE)
	.align		4
        /*000c*/ 	.word	index@(__assertfail)
	.align		4
        /*0010*/ 	.word	0x00000000
	.align		4
        /*0014*/ 	.word	0xfffffffe
	.align		4
        /*0018*/ 	.word	0x00000000
	.align		4
        /*001c*/ 	.word	0xfffffffd
	.align		4
        /*0020*/ 	.word	0x00000000
	.align		4
        /*0024*/ 	.word	0xfffffffc


//--------------------- .nv.constant4             --------------------------
	.section	.nv.constant4,"a",@progbits
	.align	8
	.align		8
.nv.constant4:
        /*0000*/ 	.dword	__assertfail
	.align		8
        /*0008*/ 	.dword	__unnamed_1
	.align		8
        /*0010*/ 	.dword	__unnamed_2
	.align		8
        /*0018*/ 	.dword	__unnamed_3
	.align		8
        /*0020*/ 	.dword	__unnamed_4
	.align		8
        /*0028*/ 	.dword	_ZN39_INTERNAL_9438ab38_4_k_cu_efef6051_38574cuda3std3__45__cpo5beginE
	.align		8
        /*0030*/ 	.dword	_ZN39_INTERNAL_9438ab38_4_k_cu_efef6051_38574cuda3std3__45__cpo3endE
	.align		8
        /*0038*/ 	.dword	_ZN39_INTERNAL_9438ab38_4_k_cu_efef6051_38574cuda3std3__45__cpo6cbeginE
	.align		8
        /*0040*/ 	.dword	_ZN39_INTERNAL_9438ab38_4_k_cu_efef6051_38574cuda3std3__45__cpo4cendE
	.align		8
        /*0048*/ 	.dword	_ZN39_INTERNAL_9438ab38_4_k_cu_efef6051_38574cuda3std3__441_GLOBAL__N__9438ab38_4_k_cu_efef6051_38576ignoreE
	.align		8
        /*0050*/ 	.dword	_ZN39_INTERNAL_9438ab38_4_k_cu_efef6051_38574cuda3std3__419piecewise_constructE
	.align		8
        /*0058*/ 	.dword	_ZN39_INTERNAL_9438ab38_4_k_cu_efef6051_38574cuda3std3__48in_placeE
	.align		8
        /*0060*/ 	.dword	_ZN39_INTERNAL_9438ab38_4_k_cu_efef6051_38574cuda3std6ranges3__45__cpo4swapE
	.align		8
        /*0068*/ 	.dword	_ZN39_INTERNAL_9438ab38_4_k_cu_efef6051_38574cuda3std6ranges3__45__cpo9iter_moveE
	.align		8
        /*0070*/ 	.dword	_ZN39_INTERNAL_9438ab38_4_k_cu_efef6051_38574cute7productE
	.align		8
        /*0078*/ 	.dword	_ZN39_INTERNAL_9438ab38_4_k_cu_efef6051_38574cute1_E
	.align		8
        /*0080*/ 	.dword	$str$23
	.align		8
        /*0088*/ 	.dword	$str$24
	.align		8
        /*0090*/ 	.dword	$str$25
	.align		8
        /*0098*/ 	.dword	$str$26


//--------------------- .nv.constant2._ZN7cutlass13device_kernelINS_4fmha6kernel36Sm100FmhaBwdKernelTmaWarpSpecializedIN4cute5tupleIJiiiiNS5_IJNS5_IJiiEEEiEEEEEENS_6half_tEfNS5_IJNS4_1CILi128EEESB_SB_SB_EEENS1_10collective10CausalMaskILb1EEEEEEEvNT_6ParamsE --------------------------
	.section	.nv.constant2._ZN7cutlass13device_kernelINS_4fmha6kernel36Sm100FmhaBwdKernelTmaWarpSpecializedIN4cute5tupleIJiiiiNS5_IJNS5_IJiiEEEiEEEEEENS_6half_tEfNS5_IJNS4_1CILi128EEESB_SB_SB_EEENS1_10collective10CausalMaskILb1EEEEEEEvNT_6ParamsE,"a",@progbits
	.sectionflags	@""
	.align	4
.nv.constant2._ZN7cutlass13device_kernelINS_4fmha6kernel36Sm100FmhaBwdKernelTmaWarpSpecializedIN4cute5tupleIJiiiiNS5_IJNS5_IJiiEEEiEEEEEENS_6half_tEfNS5_IJNS4_1CILi128EEESB_SB_SB_EEENS1_10collective10CausalMaskILb1EEEEEEEvNT_6ParamsE:
        /*0000*/ 	.byte	0x70, 0x22, 0x00, 0x00, 0xe0, 0x3a, 0x00, 0x00, 0x10, 0x8b, 0x00, 0x00, 0x40, 0x8b, 0x00, 0x00
        /*0010*/ 	.byte	0xf0, 0x79, 0x00, 0x00, 0x10, 0x8b, 0x00, 0x00


//--------------------- .text._ZN7cutlass13device_kernelINS_4fmha6kernel36Sm100FmhaBwdKernelTmaWarpSpecializedIN4cute5tupleIJiiiiNS5_IJNS5_IJiiEEEiEEEEEENS_6half_tEfNS5_IJNS4_1CILi128EEESB_SB_SB_EEENS1_10collective10CausalMaskILb1EEEEEEEvNT_6ParamsE --------------------------
	.section	.text._ZN7cutlass13device_kernelINS_4fmha6kernel36Sm100FmhaBwdKernelTmaWarpSpecializedIN4cute5tupleIJiiiiNS5_IJNS5_IJiiEEEiEEEEEENS_6half_tEfNS5_IJNS4_1CILi128EEESB_SB_SB_EEENS1_10collective10CausalMaskILb1EEEEEEEvNT_6ParamsE,"ax",@progbits
	.align	128
.text._ZN7cutlass13device_kernelINS_4fmha6kernel36Sm100FmhaBwdKernelTmaWarpSpecializedIN4cute5tupleIJiiiiNS5_IJNS5_IJiiEEEiEEEEEENS_6half_tEfNS5_IJNS4_1CILi128EEESB_SB_SB_EEENS1_10collective10CausalMaskILb1EEEEEEEvNT_6ParamsE:
        .type           _ZN7cutlass13device_kernelINS_4fmha6kernel36Sm100FmhaBwdKernelTmaWarpSpecializedIN4cute5tupleIJiiiiNS5_IJNS5_IJiiEEEiEEEEEENS_6half_tEfNS5_IJNS4_1CILi128EEESB_SB_SB_EEENS1_10collective10CausalMaskILb1EEEEEEEvNT_6ParamsE,@function
        .size           _ZN7cutlass13device_kernelINS_4fmha6kernel36Sm100FmhaBwdKernelTmaWarpSpecializedIN4cute5tupleIJiiiiNS5_IJNS5_IJiiEEEiEEEEEENS_6half_tEfNS5_IJNS4_1CILi128EEESB_SB_SB_EEENS1_10collective10CausalMaskILb1EEEEEEEvNT_6ParamsE,(.L_x_325 - _ZN7cutlass13device_kernelINS_4fmha6kernel36Sm100FmhaBwdKernelTmaWarpSpecializedIN4cute5tupleIJiiiiNS5_IJNS5_IJiiEEEiEEEEEENS_6half_tEfNS5_IJNS4_1CILi128EEESB_SB_SB_EEENS1_10collective10CausalMaskILb1EEEEEEEvNT_6ParamsE)
        .other          _ZN7cutlass13device_kernelINS_4fmha6kernel36Sm100FmhaBwdKernelTmaWarpSpecializedIN4cute5tupleIJiiiiNS5_IJNS5_IJiiEEEiEEEEEENS_6half_tEfNS5_IJNS4_1CILi128EEESB_SB_SB_EEENS1_10collective10CausalMaskILb1EEEEEEEvNT_6ParamsE,@"STO_CUDA_ENTRY STV_DEFAULT"
_ZN7cutlass13device_kernelINS_4fmha6kernel36Sm100FmhaBwdKernelTmaWarpSpecializedIN4cute5tupleIJiiiiNS5_IJNS5_IJiiEEEiEEEEEENS_6half_tEfNS5_IJNS4_1CILi128EEESB_SB_SB_EEENS1_10collective10CausalMaskILb1EEEEEEEvNT_6ParamsE:
[----:B------:R-:W1:Y:S02]  /*0000*/  LDC R1, c[0x0][0x37c] ;  /* 0x0000df00ff017b82 */ /* 0x000e640000000800 */
[----:B-1----:R-:W-:Y:S01]  /*0010*/  IADD3 R1, PT, PT, R1, -0x10, RZ ;  /* 0xfffffff001017810 */ /* 0x002fe20007ffe0ff */
[----:B------:R-:W1:Y:S01]  /*0020*/  S2R R11, SR_TID.X ;  /* 0x00000000000b7919 */ /* 0x000e620000002100 */
[----:B------:R-:W-:Y:S01]  /*0030*/  UMOV UR5, 0x33334444 ;  /* 0x3333444400057882 */ /* 0x000fe20000000000 */
[----:B------:R-:W-:Y:S01]  /*0040*/  ELECT P0, URZ, PT ;  /* 0x0000000000ff782f */ /* 0x000fe20003800000 */
[----:B------:R-:W-:Y:S01]  /*0050*/  BSSY.RECONVERGENT B0, `(.L_x_0) ;  /* 0x0000036000007945 */ /* 0x000fe20003800200 */
[--C-:B-1----:R-:W-:Y:S01]  /*0060*/  SHF.R.U32.HI R3, RZ, 0x5, R11.reuse ;  /* 0x00000005ff037819 */ /* 0x102fe2000001160b */
[----:B------:R-:W-:-:S04]  /*0070*/  IMAD.MOV.U32 R2, RZ, RZ, R11 ;  /* 0x000000ffff027224 */ /* 0x000fc800078e000b */
[----:B------:R-:W1:Y:S02]  /*0080*/  SHFL.IDX PT, R0, R3, RZ, 0x1f ;  /* 0x00001fff03007589 */ /* 0x000e6400000e0000 */
[----:B-1----:R-:W-:-:S13]  /*0090*/  R2UR UR41, R0 ;  /* 0x00000000002972ca */ /* 0x002fda00000e0000 */
[----:B------:R-:W-:-:S04]  /*00a0*/  USHF.L.U32 UR4, UR41, 0x2, URZ ;  /* 0x0000000229047899 */ /* 0x000fc800080006ff */
[----:B------:R-:W-:-:S04]  /*00b0*/  USHF.R.U64 UR4, UR5, UR4, 0x123333 ;  /* 0x0012333305047499 */ /* 0x000fc80008001204 */
[----:B------:R-:W-:-:S06]  /*00c0*/  ULOP3.LUT UR46, UR4, 0x7, URZ, 0xc0, !UPT ;  /* 0x00000007042e7892 */ /* 0x000fcc000f8ec0ff */
[----:B------:R-:W-:-:S05]  /*00d0*/  IMAD.U32 R0, RZ, RZ, UR46 ;  /* 0x0000002eff007e24 */ /* 0x000fca000f8e00ff */
[----:B------:R-:W-:-:S13]  /*00e0*/  ISETP.NE.OR P6, PT, R0, 0x1, !P0 ;  /* 0x000000010000780c */ /* 0x000fda00047c5670 */
[----:B------:R-:W-:Y:S05]  /*00f0*/  @P6 BRA `(.L_x_1) ;  /* 0x0000000000386947 */ /* 0x000fea0003800000 */
[----:B------:R-:W1:Y:S02]  /*0100*/  LDCU.64 UR4, c[0x0][0x348] ;  /* 0x00006900ff0477ac */ /* 0x000e640008000a00 */
[----:B-1----:R-:W-:Y:S02]  /*0110*/  UIADD3 UR10, UP3, UPT, UR4, 0x300, URZ ;  /* 0x00000300040a7890 */ /* 0x002fe4000ff7e0ff */
[----:B------:R-:W-:Y:S02]  /*0120*/  UIADD3 UR8, UP2, UPT, UR4, 0x100, URZ ;  /* 0x0000010004087890 */ /* 0x000fe4000ff5e0ff */
[----:B------:R-:W-:Y:S02]  /*0130*/  UIADD3 UR6, UP1, UPT, UR4, 0x200, URZ ;  /* 0x0000020004067890 */ /* 0x000fe4000ff3e0ff */
[----:B------:R-:W-:Y:S02]  /*0140*/  UIADD3 UR4, UP0, UPT, UR4, 0x400, URZ ;  /* 0x0000040004047890 */ /* 0x000fe4000ff1e0ff */
[----:B------:R-:W-:-:S02]  /*0150*/  UIADD3.X UR11, UPT, UPT, URZ, UR5, URZ, UP3, !UPT ;  /* 0x00000005ff0b7290 */ /* 0x000fc40009ffe4ff */
[----:B------:R-:W-:Y:S02]  /*0160*/  UIADD3.X UR9, UPT, UPT, URZ, UR5, URZ, UP2, !UPT ;  /* 0x00000005ff097290 */ /* 0x000fe400097fe4ff */
[----:B------:R-:W-:Y:S02]  /*0170*/  UIADD3.X UR7, UPT, UPT, URZ, UR5, URZ, UP1, !UPT ;  /* 0x00000005ff077290 */ /* 0x000fe40008ffe4ff */
[----:B------:R-:W-:-:S03]  /*0180*/  UIADD3.X UR5, UPT, UPT, URZ, UR5, URZ, UP0, !UPT ;  /* 0x00000005ff057290 */ /* 0x000fc600087fe4ff */
[----:B------:R2:W-:Y:S02]  /*0190*/  UTMACCTL.PF [UR10] ;  /* 0x000000000a0079b9 */ /* 0x0005e40008040000 */
[----:B------:R2:W-:Y:S02]  /*01a0*/  UTMACCTL.PF [UR8] ;  /* 0x00000000080079b9 */ /* 0x0005e40008040000 */
[----:B------:R2:W-:Y:S02]  /*01b0*/  UTMACCTL.PF [UR6] ;  /* 0x00000000060079b9 */ /* 0x0005e40008040000 */
[----:B------:R2:W-:Y:S02]  /*01c0*/  UTMACCTL.PF [UR4] ;  /* 0x00000000040079b9 */ /* 0x0005e40008040000 */
[----:B--2---:R-:W-:Y:S05]  /*01d0*/  BRA `(.L_x_2) ;  /* 0x0000000000307947 */ /* 0x004fea0003800000 */
.L_x_1:
[----:B------:R-:W-:-:S09]  /*01e0*/  UISETP.NE.AND UP0, UPT, UR46, 0x2, UPT ;  /* 0x000000022e00788c */ /* 0x000fd2000bf05270 */
[----:B------:R-:W-:Y:S05]  /*01f0*/  BRA.U !UP0, `(.L_x_3) ;  /* 0x00000001084c7547 */ /* 0x000fea000b800000 */
[----:B------:R-:W2:Y:S01]  /*0200*/  LDL.LU R0, [R1+0x8] ;  /* 0x0000080001007983 */ /* 0x000ea20000300800 */
[----:B------:R-:W-:Y:S01]  /*0210*/  PLOP3.LUT P0, PT, PT, PT, PT, 0x80, 0x8 ;  /* 0x000000000008781c */ /* 0x000fe20003f0f070 */
[----:B------:R-:W-:Y:S01]  /*0220*/  UISETP.NE.AND UP0, UPT, UR46, 0x1, UPT ;  /* 0x000000012e00788c */ /* 0x000fe2000bf05270 */
[----:B------:R-:W-:Y:S02]  /*0230*/  PLOP3.LUT P4, PT, PT, PT, PT, 0x80, 0x8 ;  /* 0x000000000008781c */ /* 0x000fe40003f8f070 */
[----:B------:R-:W-:Y:S02]  /*0240*/  PLOP3.LUT P2, PT, PT, PT, PT, 0x8, 0x80 ;  /* 0x000000000080781c */ /* 0x000fe40003f4e170 */
[----:B------:R-:W-:Y:S02]  /*0250*/  PLOP3.LUT P1, PT, PT, PT, PT, 0x80, 0x8 ;  /* 0x000000000008781c */ /* 0x000fe40003f2f070 */
[----:B--2---:R-:W-:-:S05]  /*0260*/  LOP3.LUT R0, R0, 0xfffffffd, RZ, 0xc0, !PT ;  /* 0xfffffffd00007812 */ /* 0x004fca00078ec0ff */
[----:B------:R-:W-:-:S05]  /*0270*/  @P0 LOP3.LUT R0, R0, 0x2, RZ, 0xfc, !PT ;  /* 0x0000000200000812 */ /* 0x000fca00078efcff */
[----:B------:R1:W-:Y:S01]  /*0280*/  STL [R1+0x8], R0 ;  /* 0x0000080001007387 */ /* 0x0003e20000100800 */
[----:B------:R-:W-:Y:S05]  /*0290*/  BRA.U UP0, `(.L_x_4) ;  /* 0x0000000100447547 */ /* 0x000fea000b800000 */
.L_x_2:
[----:B-1----:R-:W2:Y:S01]  /*02a0*/  LDL.LU R0, [R1+0x8] ;  /* 0x0000080001007983 */ /* 0x002ea20000300800 */
[----:B------:R-:W-:Y:S02]  /*02b0*/  PLOP3.LUT P0, PT, PT, PT, PT, 0x8, 0x80 ;  /* 0x000000000080781c */ /* 0x000fe40003f0e170 */
[----:B------:R-:W-:Y:S02]  /*02c0*/  PLOP3.LUT P4, PT, PT, PT, PT, 0x80, 0x8 ;  /* 0x000000000008781c */ /* 0x000fe40003f8f070 */
[----:B------:R-:W-:Y:S02]  /*02d0*/  PLOP3.LUT P2, PT, PT, PT, PT, 0x8, 0x80 ;  /* 0x000000000080781c */ /* 0x000fe40003f4e170 */
[----:B------:R-:W-:Y:S02]  /*02e0*/  PLOP3.LUT P1, PT, PT, PT, PT, 0x8, 0x80 ;  /* 0x000000000080781c */ /* 0x000fe40003f2e170 */
[----:B--2---:R-:W-:-:S05]  /*02f0*/  LOP3.LUT R0, R0, 0xfffffffd, RZ, 0xc0, !PT ;  /* 0xfffffffd00007812 */ /* 0x004fca00078ec0ff */
[----:B------:R-:W-:-:S05]  /*0300*/  @P0 LOP3.LUT R0, R0, 0x2, RZ, 0xfc, !PT ;  /* 0x0000000200000812 */ /* 0x000fca00078efcff */
[----:B------:R3:W-:Y:S01]  /*0310*/  STL [R1+0x8], R0 ;  /* 0x0000080001007387 */ /* 0x0007e20000100800 */
[----:B------:R-:W-:Y:S05]  /*0320*/  BRA `(.L_x_4) ;  /* 0x0000000000207947 */ /* 0x000fea0003800000 */
.L_x_3:
[----:B------:R-:W2:Y:S01]  /*0330*/  LDL.LU R0, [R1+0x8] ;  /* 0x0000080001007983 */ /* 0x000ea20000300800 */
[----:B------:R-:W-:Y:S02]  /*0340*/  PLOP3.LUT P0, PT, PT, PT, PT, 0x80, 0x8 ;  /* 0x000000000008781c */ /* 0x000fe40003f0f070 */
[----:B------:R-:W-:Y:S02]  /*0350*/  PLOP3.LUT P4, PT, PT, PT, PT, 0x8, 0x80 ;  /* 0x000000000080781c */ /* 0x000fe40003f8e170 */
[----:B------:R-:W-:Y:S02]  /*0360*/  PLOP3.LUT P2, PT, PT, PT, PT, 0x80, 0x8 ;  /* 0x000000000008781c */ /* 0x000fe40003f4f070 */
[----:B------:R-:W-:Y:S02]  /*0370*/  PLOP3.LUT P1, PT, PT, PT, PT, 0x8, 0x80 ;  /* 0x000000000080781c */ /* 0x000fe40003f2e170 */
[----:B--2---:R-:W-:-:S05]  /*0380*/  LOP3.LUT R0, R0, 0xfffffffd, RZ, 0xc0, !PT ;  /* 0xfffffffd00007812 */ /* 0x004fca00078ec0ff */
[----:B------:R-:W-:-:S05]  /*0390*/  @P0 LOP3.LUT R0, R0, 0x2, RZ, 0xfc, !PT ;  /* 0x0000000200000812 */ /* 0x000fca00078efcff */
[----:B------:R2:W-:Y:S02]  /*03a0*/  STL [R1+0x8], R0 ;  /* 0x0000080001007387 */ /* 0x0005e40000100800 */
.L_x_4:
[----:B------:R-:W-:Y:S05]  /*03b0*/  BSYNC.RECONVERGENT B0 ;  /* 0x0000000000007941 */ /* 0x000fea0003800200 */
.L_x_0:
[----:B-123--:R-:W1:Y:S01]  /*03c0*/  SHFL.IDX PT, R0, R3, RZ, 0x1f ;  /* 0x00001fff03007589 */ /* 0x00ee6200000e0000 */
[----:B------:R-:W-:Y:S01]  /*03d0*/  UISETP.NE.AND UP0, UPT, UR46, 0x2, UPT ;  /* 0x000000022e00788c */ /* 0x000fe2000bf05270 */
[----:B-1----:R-:W-:-:S13]  /*03e0*/  ISETP.NE.AND P0, PT, R0, RZ, PT ;  /* 0x000000ff0000720c */ /* 0x002fda0003f05270 */
[----:B------:R-:W-:Y:S05]  /*03f0*/  @P0 BRA `(.L_x_5) ;  /* 0x0000000000380947 */ /* 0x000fea0003800000 */
[----:B------:R-:W1:Y:S01]  /*0400*/  S2UR UR4, SR_CgaCtaId ;  /* 0x00000000000479c3 */ /* 0x000e620000008800 */
[----:B------:R-:W-:Y:S01]  /*0410*/  UMOV UR5, 0x400 ;  /* 0x0000040000057882 */ /* 0x000fe20000000000 */
[----:B------:R-:W-:Y:S01]  /*0420*/  UMOV UR6, 0x1 ;  /* 0x0000000100067882 */ /* 0x000fe20000000000 */
[----:B------:R-:W-:Y:S01]  /*0430*/  ELECT P0, URZ, PT ;  /* 0x0000000000ff782f */ /* 0x000fe20003800000 */
[----:B------:R-:W-:-:S04]  /*0440*/  UIADD3 UR6, UPT, UPT, -UR6, 0x100000, URZ ;  /* 0x0010000006067890 */ /* 0x000fc8000fffe1ff */
[----:B------:R-:W-:Y:S02]  /*0450*/  USHF.L.U32 UR7, UR6, 0xb, URZ ;  /* 0x0000000b06077899 */ /* 0x000fe400080006ff */
[----:B------:R-:W-:Y:S02]  /*0460*/  USHF.L.U32 UR6, UR6, 0x1, URZ ;  /* 0x0000000106067899 */ /* 0x000fe400080006ff */
[----:B-1----:R-:W-:Y:S01]  /*0470*/  ULEA UR4, UR4, UR5, 0x18 ;  /* 0x0000000504047291 */ /* 0x002fe2000f8ec0ff */
[----:B------:R-:W1:Y:S11]  /*0480*/  FENCE.VIEW.ASYNC.S ;  /* 0x00000000000073c6 */ /* 0x000e760000000000 */
[----:B-1----:R1:W2:Y:S01]  /*0490*/  SYNCS.EXCH.64 URZ, [UR4+0x38800], UR6 ;  /* 0x0388000604ff75b2 */ /* 0x0022a20008000100 */
[----:B------:R1:W3:Y:S01]  /*04a0*/  SYNCS.EXCH.64 URZ, [UR4+0x38810], UR6 ;  /* 0x0388100604ff75b2 */ /* 0x0002e20008000100 */
[----:B------:R1:W4:Y:S01]  /*04b0*/  SYNCS.EXCH.64 URZ, [UR4+0x38808], UR6 ;  /* 0x0388080604ff75b2 */ /* 0x0003220008000100 */
[----:B------:R1:W1:Y:S01]  /*04c0*/  SYNCS.EXCH.64 URZ, [UR4+0x38818], UR6 ;  /* 0x0388180604ff75b2 */ /* 0x0002620008000100 */
[----:B------:R-:W-:Y:S01]  /*04d0*/  NOP ;  /* 0x0000000000007918 */ /* 0x000fe20000000000 */
.L_x_5:
[----:B------:R-:W-:Y:S01]  /*04e0*/  NOP ;  /* 0x0000000000007918 */ /* 0x000fe20000000000 */
[----:B------:R-:W-:Y:S05]  /*04f0*/  BRA.U !UP0, `(.L_x_6) ;  /* 0x0000000108287547 */ /* 0x000fea000b800000 */
[----:B------:R-:W-:Y:S02]  /*0500*/  UISETP.NE.AND UP0, UPT, UR46, 0x1, UPT ;  /* 0x000000012e00788c */ /* 0x000fe4000bf05270 */
[----:B------:R-:W-:Y:S02]  /*0510*/  UPLOP3.LUT UP4, UPT, UPT, UPT, UPT, 0x80, 0x8 ;  /* 0x000000000008789c */ /* 0x000fe40003f8f070 */
[----:B------:R-:W-:Y:S02]  /*0520*/  UPLOP3.LUT UP3, UPT, UPT, UPT, UPT, 0x40, 0x4 ;  /* 0x000000000004789c */ /* 0x000fe40003f6e870 */
[----:B------:R-:W-:Y:S02]  /*0530*/  UPLOP3.LUT UP2, UPT, UPT, UPT, UPT, 0x80, 0x8 ;  /* 0x000000000008789c */ /* 0x000fe40003f4f070 */
[----:B------:R-:W-:Y:S01]  /*0540*/  UPLOP3.LUT UP1, UPT, UPT, UPT, UPT, 0x80, 0x8 ;  /* 0x000000000008789c */ /* 0x000fe20003f2f070 */
[----:B------:R-:W-:Y:S10]  /*0550*/  BRA.U UP0, `(.L_x_7) ;  /* 0x0000000100207547 */ /* 0x000ff4000b800000 */
[----:B------:R-:W-:Y:S02]  /*0560*/  UPLOP3.LUT UP3, UPT, UPT, UPT, UPT, 0x40, 0x4 ;  /* 0x000000000004789c */ /* 0x000fe40003f6e870 */
[----:B------:R-:W-:Y:S02]  /*0570*/  UPLOP3.LUT UP2, UPT, UPT, UPT, UPT, 0x40, 0x4 ;  /* 0x000000000004789c */ /* 0x000fe40003f4e870 */
[----:B------:R-:W-:Y:S01]  /*0580*/  UPLOP3.LUT UP1, UPT, UPT, UPT, UPT, 0x40, 0x4 ;  /* 0x000000000004789c */ /* 0x000fe20003f2e870 */
[----:B------:R-:W-:Y:S05]  /*0590*/  BRA `(.L_x_7) ;  /* 0x0000000000107947 */ /* 0x000fea0003800000 */
.L_x_6:
[----:B------:R-:W-:Y:S02]  /*05a0*/  UPLOP3.LUT UP4, UPT, UPT, UPT, UPT, 0x40, 0x4 ;  /* 0x000000000004789c */ /* 0x000fe40003f8e870 */
[----:B------:R-:W-:Y:S02]  /*05b0*/  UPLOP3.LUT UP3, UPT, UPT, UPT, UPT, 0x80, 0x8 ;  /* 0x000000000008789c */ /* 0x000fe40003f6f070 */
[----:B------:R-:W-:Y:S02]  /*05c0*/  UPLOP3.LUT UP2, UPT, UPT, UPT, UPT, 0x40, 0x4 ;  /* 0x000000000004789c */ /* 0x000fe40003f4e870 */
[----:B------:R-:W-:Y:S02]  /*05d0*/  UPLOP3.LUT UP1, UPT, UPT, UPT, UPT, 0x80, 0x8 ;  /* 0x000000000008789c */ /* 0x000fe40003f2f070 */
.L_x_7:
[----:B------:R-:W5:Y:S02]  /*05e0*/  SHFL.IDX PT, R0, R3, RZ, 0x1f ;  /* 0x00001fff03007589 */ /* 0x000f6400000e0000 */
[----:B-----5:R-:W-:-:S13]  /*05f0*/  ISETP.NE.AND P0, PT, R0, 0x1, PT ;  /* 0x000000010000780c */ /* 0x020fda0003f05270 */
[----:B------:R-:W-:Y:S05]  /*0600*/  @P0 BRA `(.L_x_8) ;  /* 0x0000000000300947 */ /* 0x000fea0003800000 */
[----:B-1----:R-:W1:Y:S01]  /*0610*/  S2UR UR6, SR_CgaCtaId ;  /* 0x00000000000679c3 */ /* 0x002e620000008800 */
[----:B------:R-:W-:Y:S01]  /*0620*/  UMOV UR4, 0x400 ;  /* 0x0000040000047882 */ /* 0x000fe20000000000 */
[----:B------:R-:W-:Y:S01]  /*0630*/  UMOV UR5, 0x1 ;  /* 0x0000000100057882 */ /* 0x000fe20000000000 */
[----:B------:R-:W-:Y:S01]  /*0640*/  ELECT P0, URZ, PT ;  /* 0x0000000000ff782f */ /* 0x000fe20003800000 */
[----:B-1----:R-:W-:Y:S02]  /*0650*/  ULEA UR6, UR6, UR4, 0x18 ;  /* 0x0000000406067291 */ /* 0x002fe4000f8ec0ff */
[----:B------:R-:W-:-:S04]  /*0660*/  UIADD3 UR4, UPT, UPT, -UR5, 0x100000, URZ ;  /* 0x0010000005047890 */ /* 0x000fc8000fffe1ff */
[----:B------:R-:W-:Y:S02]  /*0670*/  USHF.L.U32 UR5, UR4, 0xb, URZ ;  /* 0x0000000b04057899 */ /* 0x000fe400080006ff */
[----:B------:R-:W-:Y:S01]  /*0680*/  USHF.L.U32 UR4, UR4, 0x1, URZ ;  /* 0x0000000104047899 */ /* 0x000fe200080006ff */
[----:B------:R-:W1:Y:S11]  /*0690*/  FENCE.VIEW.ASYNC.S ;  /* 0x00000000000073c6 */ /* 0x000e760000000000 */
[----:B-1----:R1:W1:Y:S01]  /*06a0*/  SYNCS.EXCH.64 URZ, [UR6+0x38820], UR4 ;  /* 0x0388200406ff75b2 */ /* 0x0022620008000100 */
[----:B------:R1:W1:Y:S01]  /*06b0*/  SYNCS.EXCH.64 URZ, [UR6+0x38828], UR4 ;  /* 0x0388280406ff75b2 */ /* 0x0002620008000100 */
[----:B------:R-:W-:Y:S01]  /*06c0*/  NOP ;  /* 0x0000000000007918 */ /* 0x000fe20000000000 */
.L_x_8:
[----:B------:R-:W5:Y:S01]  /*06d0*/  SHFL.IDX PT, R0, R3, RZ, 0x1f ;  /* 0x00001fff03007589 */ /* 0x000f6200000e0000 */
[----:B------:R-:W-:Y:S01]  /*06e0*/  NOP ;  /* 0x0000000000007918 */ /* 0x000fe20000000000 */
[----:B-----5:R-:W-:-:S13]  /*06f0*/  ISETP.NE.AND P0, PT, R0, 0x2, PT ;  /* 0x000000020000780c */ /* 0x020fda0003f05270 */
[----:B------:R-:W-:Y:S05]  /*0700*/  @P0 BRA `(.L_x_9) ;  /* 0x0000000000400947 */ /* 0x000fea0003800000 */
[----:B-1----:R-:W1:Y:S01]  /*0710*/  S2UR UR4, SR_CgaCtaId ;  /* 0x00000000000479c3 */ /* 0x002e620000008800 */
[----:B------:R-:W-:Y:S01]  /*0720*/  UMOV UR5, 0x400 ;  /* 0x0000040000057882 */ /* 0x000fe20000000000 */
[----:B------:R-:W-:Y:S01]  /*0730*/  UMOV UR8, 0x20 ;  /* 0x0000002000087882 */ /* 0x000fe20000000000 */
[----:B------:R-:W-:Y:S01]  /*0740*/  UMOV UR6, 0x100 ;  /* 0x0000010000067882 */ /* 0x000fe20000000000 */
[----:B------:R-:W-:-:S04]  /*0750*/  UIADD3 UR8, UPT, UPT, -UR8, 0x100000, URZ ;  /* 0x0010000008087890 */ /* 0x000fc8000fffe1ff */
[----:B------:R-:W-:Y:S02]  /*0760*/  USHF.L.U32 UR9, UR8, 0xb, URZ ;  /* 0x0000000b08097899 */ /* 0x000fe400080006ff */
[----:B------:R-:W-:Y:S02]  /*0770*/  USHF.L.U32 UR8, UR8, 0x1, URZ ;  /* 0x0000000108087899 */ /* 0x000fe400080006ff */
[----:B------:R-:W-:-:S04]  /*0780*/  UIADD3 UR6, UPT, UPT, -UR6, 0x100000, URZ ;  /* 0x0010000006067890 */ /* 0x000fc8000fffe1ff */
[----:B------:R-:W-:Y:S02]  /*0790*/  USHF.L.U32 UR7, UR6, 0xb, URZ ;  /* 0x0000000b06077899 */ /* 0x000fe400080006ff */
[----:B------:R-:W-:Y:S01]  /*07a0*/  USHF.L.U32 UR6, UR6, 0x1, URZ ;  /* 0x0000000106067899 */ /* 0x000fe200080006ff */
[----:B------:R-:W-:Y:S01]  /*07b0*/  ELECT P0, URZ, PT ;  /* 0x0000000000ff782f */ /* 0x000fe20003800000 */
[----:B-1----:R-:W-:Y:S01]  /*07c0*/  ULEA UR4, UR4, UR5, 0x18 ;  /* 0x0000000504047291 */ /* 0x002fe2000f8ec0ff */
[----:B------:R-:W1:Y:S11]  /*07d0*/  FENCE.VIEW.ASYNC.S ;  /* 0x00000000000073c6 */ /* 0x000e760000000000 */
[----:B-1----:R1:W1:Y:S01]  /*07e0*/  SYNCS.EXCH.64 URZ, [UR4+0x38830], UR8 ;  /* 0x0388300804ff75b2 */ /* 0x0022620008000100 */
[----:B------:R1:W1:Y:S01]  /*07f0*/  SYNCS.EXCH.64 URZ, [UR4+0x38838], UR6 ;  /* 0x0388380604ff75b2 */ /* 0x0002620008000100 */
[----:B------:R-:W-:Y:S01]  /*0800*/  NOP ;  /* 0x0000000000007918 */ /* 0x000fe20000000000 */
.L_x_9:
        /* <DEDUP_REMOVED lines=20> */
.L_x_10:
        /* <DEDUP_REMOVED lines=20> */
.L_x_11:
        /* <DEDUP_REMOVED lines=20> */
.L_x_12:
        /* <DEDUP_REMOVED lines=20> */
.L_x_13:
        /* <DEDUP_REMOVED lines=20> */
.L_x_14:
        /* <DEDUP_REMOVED lines=20> */
.L_x_15:
        /* <DEDUP_REMOVED lines=19> */
[----:B------:R1:W1:Y:S01]  /*10c0*/  SYNCS.EXCH.64 URZ, [UR4+0x388a8], UR8 ;  /* 0x0388a80804ff75b2 */ /* 0x0002620008000100 */
[----:B------:R1:W1:Y:S01]  /*10d0*/  SYNCS.EXCH.64 URZ, [UR4+0x388b8], UR6 ;  /* 0x0388b80604ff75b2 */ /* 0x0002620008000100 */
[----:B------:R-:W-:Y:S01]  /*10e0*/  NOP ;  /* 0x0000000000007918 */ /* 0x000fe20000000000 */
.L_x_16:
[----:B-1----:R-:W1:Y:S01]  /*10f0*/  LDCU.64 UR6, c[0x0][0x380] ;  /* 0x00007000ff0677ac */ /* 0x002e620008000a00 */
[----:B------:R-:W5:Y:S01]  /*1100*/  S2UR UR8, SR_CTAID.X ;  /* 0x00000000000879c3 */ /* 0x000f620000002500 */
[----:B------:R-:W-:-:S07]  /*1110*/  NOP ;  /* 0x0000000000007918 */ /* 0x000fce0000000000 */
[----:B------:R-:W2:Y:S08]  /*1120*/  S2UR UR21, SR_CTAID.Y ;  /* 0x00000000001579c3 */ /* 0x000eb00000002600 */
[----:B------:R-:W2:Y:S01]  /*1130*/  S2UR UR22, SR_CTAID.Z ;  /* 0x00000000001679c3 */ /* 0x000ea20000002700 */
[----:B-1----:R-:W-:-:S04]  /*1140*/  UIADD3 UR4, UPT, UPT, UR6, 0x7f, URZ ;  /* 0x0000007f06047890 */ /* 0x002fc8000fffe0ff */
[----:B------:R-:W-:Y:S02]  /*1150*/  USHF.R.S32.HI UR5, URZ, 0x1f, UR4 ;  /* 0x0000001fff057899 */ /* 0x000fe40008011404 */
[----:B-----5:R-:W-:Y:S02]  /*1160*/  USHF.L.U32 UR27, UR8, 0x7, URZ ;  /* 0x00000007081b7899 */ /* 0x020fe400080006ff */
[----:B------:R-:W-:Y:S02]  /*1170*/  ULEA.HI UR4, UR5, UR4, URZ, 0x7 ;  /* 0x0000000405047291 */ /* 0x000fe4000f8f38ff */
[----:B------:R-:W-:Y:S02]  /*1180*/  ULOP3.LUT UR5, UR8, 0x1ffffff, URZ, 0xc0, !UPT ;  /* 0x01ffffff08057892 */ /* 0x000fe4000f8ec0ff */
[----:B------:R-:W-:Y:S02]  /*1190*/  USHF.R.S32.HI UR47, URZ, 0x7, UR4 ;  /* 0x00000007ff2f7899 */ /* 0x000fe40008011404 */
[----:B------:R-:W-:-:S02]  /*11a0*/  UISETP.GE.U32.AND UP0, UPT, UR27, UR7, UPT ;  /* 0x000000071b00728c */ /* 0x000fc4000bf06070 */
[----:B------:R-:W-:-:S05]  /*11b0*/  MOV R0, UR5 ;  /* 0x0000000500007c02 */ /* 0x000fca0008000f00 */
[----:B------:R1:W-:Y:S01]  /*11c0*/  STL [R1], R0 ;  /* 0x0000000001007387 */ /* 0x0003e20000100800 */
[----:B--234-:R-:W-:Y:S08]  /*11d0*/  BAR.SYNC.DEFER_BLOCKING 0x0 ;  /* 0x0000000000007b1d */ /* 0x01cff00000010000 */
[----:B------:R-:W-:Y:S01]  /*11e0*/  BAR.SYNC.DEFER_BLOCKING 0x0 ;  /* 0x0000000000007b1d */ /* 0x000fe20000010000 */
[----:B------:R-:W-:-:S13]  /*11f0*/  PLOP3.LUT P0, PT, PT, PT, UP0, 0x80, 0x8 ;  /* 0x000000000008781c */ /* 0x000fda0003f0f008 */
[----:B------:R-:W-:Y:S05]  /*1200*/  @P0 EXIT ;  /* 0x000000000000094d */ /* 0x000fea0003800000 */
[----:B------:R-:W2:Y:S01]  /*1210*/  LDCU UR4, c[0x0][0x390] ;  /* 0x00007200ff0477ac */ /* 0x000ea20008000800 */
[----:B-1----:R-:W-:Y:S01]  /*1220*/  IADD3 R0, PT, PT, -R0, UR47, RZ ;  /* 0x0000002f00007c10 */ /* 0x002fe2000fffe1ff */
[----:B------:R-:W1:Y:S04]  /*1230*/  LDCU.64 UR38, c[0x0][0x358] ;  /* 0x00006b00ff2677ac */ /* 0x000e680008000a00 */
[----:B--2---:R-:W-:-:S05]  /*1240*/  IMAD R3, R0, UR4, RZ ;  /* 0x0000000400037c24 */ /* 0x004fca000f8e02ff */
[----:B------:R2:W-:Y:S01]  /*1250*/  STL [R1+0x4], R3 ;  /* 0x0000040301007387 */ /* 0x0005e20000100800 */
[----:B------:R-:W-:-:S13]  /*1260*/  ISETP.GT.AND P0, PT, R3, RZ, PT ;  /* 0x000000ff0300720c */ /* 0x000fda0003f04270 */
[----:B-1----:R-:W-:Y:S05]  /*1270*/  @P0 BRA `(.L_x_17) ;  /* 0x0000000c00d80947 */ /* 0x002fea0003800000 */
[----:B------:R-:W1:Y:S01]  /*1280*/  LDC R14, c[0x0][0x360] ;  /* 0x0000d800ff0e7b82 */ /* 0x000e620000000800 */
[----:B------:R-:W3:Y:S01]  /*1290*/  LDCU.64 UR4, c[0x0][0x988] ;  /* 0x00013100ff0477ac */ /* 0x000ee20008000a00 */
[----:B------:R-:W-:Y:S01]  /*12a0*/  MOV R4, 0x1390 ;  /* 0x0000139000047802 */ /* 0x000fe20000000f00 */
[----:B------:R-:W4:Y:S01]  /*12b0*/  LDCU.64 UR6, c[0x0][0x9a0] ;  /* 0x00013400ff0677ac */ /* 0x000f220008000a00 */
[----:B------:R-:W5:Y:S01]  /*12c0*/  LDCU UR8, c[0x0][0x990] ;  /* 0x00013200ff0877ac */ /* 0x000f620008000800 */
[----:B------:R-:W2:Y:S01]  /*12d0*/  LDCU UR9, c[0x0][0x9a8] ;  /* 0x00013500ff0977ac */ /* 0x000ea20008000800 */
[----:B---3--:R-:W-:Y:S02]  /*12e0*/  UIMAD UR5, UR21, UR5, URZ ;  /* 0x00000005150572a4 */ /* 0x008fe4000f8e02ff */
[----:B----4-:R-:W-:Y:S01]  /*12f0*/  UIMAD UR21, UR21, UR7, URZ ;  /* 0x00000007151572a4 */ /* 0x010fe2000f8e02ff */
[----:B-1----:R-:W-:Y:S01]  /*1300*/  IMAD.IADD R0, R2, 0x1, R14 ;  /* 0x0000000102007824 */ /* 0x002fe200078e020e */
[----:B------:R-:W-:Y:S01]  /*1310*/  UIMAD UR5, UR27, UR4, UR5 ;  /* 0x000000041b0572a4 */ /* 0x000fe2000f8e0205 */
[----:B------:R-:W-:Y:S01]  /*1320*/  LOP3.LUT R6, R14, 0xffff, RZ, 0xc0, !PT ;  /* 0x0000ffff0e067812 */ /* 0x000fe200078ec0ff */
[----:B------:R-:W-:-:S02]  /*1330*/  UIMAD UR21, UR27, UR6, UR21 ;  /* 0x000000061b1572a4 */ /* 0x000fc4000f8e0215 */
[----:B------:R-:W-:Y:S01]  /*1340*/  LOP3.LUT R0, R0, 0x3fff, RZ, 0x3c, !PT ;  /* 0x00003fff00007812 */ /* 0x000fe200078e3cff */
[----:B-----5:R-:W-:Y:S02]  /*1350*/  UIMAD UR5, UR22, UR8, UR5 ;  /* 0x00000008160572a4 */ /* 0x020fe4000f8e0205 */
[----:B--2---:R-:W-:Y:S01]  /*1360*/  UIMAD UR22, UR22, UR9, UR21 ;  /* 0x00000009161672a4 */ /* 0x004fe2000f8e0215 */
[----:B------:R-:W-:-:S11]  /*1370*/  LOP3.LUT R0, R0, 0xffff, RZ, 0xc0, !PT ;  /* 0x0000ffff00007812 */ /* 0x000fd600078ec0ff */
[----:B------:R-:W-:Y:S05]  /*1380*/  CALL.REL.NOINC `($__internal_3_$__cuda_sm20_div_u16) ;  /* 0x0000012800707944 */ /* 0x000fea0003c00000 */
[----:B------:R-:W-:Y:S01]  /*1390*/  LOP3.LUT R16, R16, 0x3, RZ, 0xc0, !PT ;  /* 0x0000000310107812 */ /* 0x000fe200078ec0ff */
[----:B------:R-:W1:Y:S01]  /*13a0*/  LDCU UR4, c[0x0][0x388] ;  /* 0x00007100ff0477ac */ /* 0x000e620008000800 */
[----:B------:R-:W-:Y:S01]  /*13b0*/  BSSY.RECONVERGENT B1, `(.L_x_18) ;  /* 0x000001d000017945 */ /* 0x000fe20003800200 */
[----:B------:R-:W-:Y:S01]  /*13c0*/  IMAD.MOV.U32 R6, RZ, RZ, R2 ;  /* 0x000000ffff067224 */ /* 0x000fe200078e0002 */
[----:B------:R-:W-:-:S13]  /*13d0*/  ISETP.NE.AND P0, PT, R16, 0x2, PT ;  /* 0x000000021000780c */ /* 0x000fda0003f05270 */
[----:B------:R-:W-:Y:S05]  /*13e0*/  @!P0 BRA `(.L_x_19) ;  /* 0x0000000000648947 */ /* 0x000fea0003800000 */
[----:B------:R-:W2:Y:S01]  /*13f0*/  LDC R5, c[0x0][0x384] ;  /* 0x0000e100ff057b82 */ /* 0x000ea20000000800 */
[----:B------:R-:W-:Y:S01]  /*1400*/  HFMA2 R7, -RZ, RZ, 0, 0 ;  /* 0x00000000ff077431 */ /* 0x000fe200000001ff */
[----:B------:R-:W-:-:S07]  /*1410*/  MOV R6, R2 ;  /* 0x0000000200067202 */ /* 0x000fce0000000f00 */
.L_x_22:
[----:B------:R-:W-:Y:S01]  /*1420*/  LOP3.LUT R3, R6, 0x7f, RZ, 0xc0, !PT ;  /* 0x0000007f06037812 */ /* 0x000fe200078ec0ff */
[----:B------:R-:W-:Y:S01]  /*1430*/  VIADD R7, R7, 0x1 ;  /* 0x0000000107077836 */ /* 0x000fe20000000000 */
[----:B------:R-:W-:Y:S03]  /*1440*/  BSSY.RECONVERGENT B0, `(.L_x_20) ;  /* 0x0000011000007945 */ /* 0x000fe60003800200 */
[----:B------:R-:W-:Y:S01]  /*1450*/  VIADD R4, R3, UR27 ;  /* 0x0000001b03047c36 */ /* 0x000fe20008000000 */
[----:B------:R-:W-:Y:S04]  /*1460*/  LOP3.LUT R0, R7, R16, RZ, 0x3c, !PT ;  /* 0x0000001007007212 */ /* 0x000fe800078e3cff */
[----:B--2---:R-:W-:Y:S02]  /*1470*/  ISETP.GE.U32.AND P0, PT, R4, R5, PT ;  /* 0x000000050400720c */ /* 0x004fe40003f06070 */
[----:B------:R-:W-:Y:S11]  /*1480*/  ISETP.NE.AND P2, PT, R0, 0x2, PT ;  /* 0x000000020000780c */ /* 0x000ff60003f45270 */
[----:B------:R-:W-:Y:S05]  /*1490*/  @P0 BRA `(.L_x_21) ;  /* 0x00000000002c0947 */ /* 0x000fea0003800000 */
[----:B------:R-:W-:Y:S04]  /*14a0*/  SHF.R.U32.HI R0, RZ, 0x7, R6 ;  /* 0x00000007ff007819 */ /* 0x000fe80000011606 */
[----:B-1----:R-:W-:Y:S11]  /*14b0*/  ISETP.GE.AND P0, PT, R0, UR4, PT ;  /* 0x0000000400007c0c */ /* 0x002ff6000bf06270 */
[----:B------:R-:W-:Y:S02]  /*14c0*/  @!UPT UIADD3 URZ, UPT, UPT, URZ, URZ, URZ ;  /* 0x000000fffffff290 */ /* 0x000fe4000fffe0ff */
[----:B------:R-:W1:Y:S08]  /*14d0*/  @!P0 LDC R4, c[0x0][0x988] ;  /* 0x00026200ff048b82 */ /* 0x000e700000000800 */
[----:B------:R-:W2:Y:S01]  /*14e0*/  @!P0 LDC.64 R8, c[0x0][0x980] ;  /* 0x00026000ff088b82 */ /* 0x000ea20000000a00 */
[----:B-1----:R-:W-:Y:S05]  /*14f0*/  @!P0 IMAD R0, R3, R4, R0 ;  /* 0x0000000403008224 */ /* 0x002fea00078e0200 */
[C---:B------:R-:W-:Y:S04]  /*1500*/  @!P0 IADD3 R3, P1, PT, R0.reuse, UR5, RZ ;  /* 0x0000000500038c10 */ /* 0x040fe8000ff3e0ff */
[----:B------:R-:W-:Y:S02]  /*1510*/  @!P0 LEA.HI.X.SX32 R0, R0, RZ, 0x1, P1 ;  /* 0x000000ff00008211 */ /* 0x000fe400008f0eff */
[C---:B--2---:R-:W-:Y:S04]  /*1520*/  @!P0 LEA R8, P1, R3.reuse, R8, 0x1 ;  /* 0x0000000803088211 */ /* 0x044fe800078208ff */
[----:B------:R-:W-:Y:S05]  /*1530*/  @!P0 LEA.HI.X R9, R3, R9, R0, 0x1, P1 ;  /* 0x0000000903098211 */ /* 0x000fea00008f0c00 */
[----:B------:R2:W-:Y:S04]  /*1540*/  @!P0 STG.E.U16 desc[UR38][R8.64], RZ ;  /* 0x000000ff08008986 */ /* 0x0005e8000c101526 */
.L_x_21:
[----:B-1----:R-:W-:Y:S05]  /*1550*/  BSYNC.RECONVERGENT B0 ;  /* 0x0000000000007941 */ /* 0x002fea0003800200 */
.L_x_20:
[----:B------:R-:W-:Y:S01]  /*1560*/  IADD3 R6, PT, PT, R14, R6, RZ ;  /* 0x000000060e067210 */ /* 0x000fe20007ffe0ff */
[----:B------:R-:W-:Y:S06]  /*1570*/  @P2 BRA `(.L_x_22) ;  /* 0xfffffffc00a82947 */ /* 0x000fec000383ffff */
.L_x_19:
[----:B-1----:R-:W-:Y:S05]  /*1580*/  BSYNC.RECONVERGENT B1 ;  /* 0x0000000000017941 */ /* 0x002fea0003800200 */
.L_x_18:
[----:B------:R-:W1:Y:S01]  /*1590*/  LDC R17, c[0x0][0x384] ;  /* 0x0000e100ff117b82 */ /* 0x000e620000000800 */
[----:B------:R-:W-:Y:S01]  /*15a0*/  BSSY.RECONVERGENT B1, `(.L_x_23) ;  /* 0x0000052000017945 */ /* 0x000fe20003800200 */
[C---:B------:R-:W-:Y:S01]  /*15b0*/  LEA R5, R14.reuse, R6, 0x1 ;  /* 0x000000060e057211 */ /* 0x040fe200078e08ff */
[C---:B------:R-:W-:Y:S01]  /*15c0*/  IMAD R4, R14.reuse, 0x3, R6 ;  /* 0x000000030e047824 */ /* 0x040fe200078e0206 */
[----:B------:R-:W-:Y:S01]  /*15d0*/  SHF.L.U32 R15, R14, 0x2, RZ ;  /* 0x000000020e0f7819 */ /* 0x000fe200000006ff */
[----:B------:R-:W3:Y:S01]  /*15e0*/  LDCU UR4, c[0x0][0x388] ;  /* 0x00007100ff0477ac */ /* 0x000ee20008000800 */
[----:B------:R-:W-:-:S07]  /*15f0*/  IADD3 R3, PT, PT, R6, R14, RZ ;  /* 0x0000000e06037210 */ /* 0x000fce0007ffe0ff */
.L_x_32:
[----:B------:R-:W-:Y:S01]  /*1600*/  LOP3.LUT R7, R6, 0x7f, RZ, 0xc0, !PT ;  /* 0x0000007f06077812 */ /* 0x000fe200078ec0ff */
[----:B------:R-:W-:Y:S01]  /*1610*/  BSSY.RECONVERGENT B0, `(.L_x_24) ;  /* 0x0000018000007945 */ /* 0x000fe20003800200 */
[----:B--234-:R-:W-:Y:S02]  /*1620*/  LOP3.LUT R9, R3, 0x7f, RZ, 0xc0, !PT ;  /* 0x0000007f03097812 */ /* 0x01cfe400078ec0ff */
[----:B------:R-:W-:Y:S01]  /*1630*/  LOP3.LUT R10, R5, 0x7f, RZ, 0xc0, !PT ;  /* 0x0000007f050a7812 */ /* 0x000fe200078ec0ff */
[----:B-1----:R-:W-:Y:S01]  /*1640*/  VIADD R13, R7, UR27 ;  /* 0x0000001b070d7c36 */ /* 0x002fe20008000000 */
[----:B------:R-:W-:Y:S01]  /*1650*/  LOP3.LUT R11, R4, 0x7f, RZ, 0xc0, !PT ;  /* 0x0000007f040b7812 */ /* 0x000fe200078ec0ff */
[----:B------:R-:W-:Y:S02]  /*1660*/  VIADD R12, R9, UR27 ;  /* 0x0000001b090c7c36 */ /* 0x000fe40008000000 */
[----:B------:R-:W-:Y:S01]  /*1670*/  VIADD R8, R10, UR27 ;  /* 0x0000001b0a087c36 */ /* 0x000fe20008000000 */
[-C--:B-1----:R-:W-:Y:S01]  /*1680*/  ISETP.GE.U32.AND P0, PT, R13, R17.reuse, PT ;  /* 0x000000110d00720c */ /* 0x082fe20003f06070 */
[----:B------:R-:W-:Y:S01]  /*1690*/  VIADD R0, R11, UR27 ;  /* 0x0000001b0b007c36 */ /* 0x000fe20008000000 */
[-C--:B------:R-:W-:Y:S02]  /*16a0*/  ISETP.GE.U32.AND P2, PT, R12, R17.reuse, PT ;  /* 0x000000110c00720c */ /* 0x080fe40003f46070 */
[-C--:B------:R-:W-:Y:S02]  /*16b0*/  ISETP.GE.U32.AND P3, PT, R8, R17.reuse, PT ;  /* 0x000000110800720c */ /* 0x080fe40003f66070 */
[----:B------:R-:W-:Y:S07]  /*16c0*/  ISETP.GE.U32.AND P4, PT, R0, R17, PT ;  /* 0x000000110000720c */ /* 0x000fee0003f86070 */
[----:B------:R-:W-:Y:S06]  /*16d0*/  @P0 BRA `(.L_x_25) ;  /* 0x00000000002c0947 */ /* 0x000fec0003800000 */
[----:B------:R-:W-:Y:S04]  /*16e0*/  SHF.R.U32.HI R0, RZ, 0x7, R6 ;  /* 0x00000007ff007819 */ /* 0x000fe80000011606 */
[----:B---3--:R-:W-:Y:S11]  /*16f0*/  ISETP.GE.AND P0, PT, R0, UR4, PT ;  /* 0x0000000400007c0c */ /* 0x008ff6000bf06270 */
        /* <DEDUP_REMOVED lines=9> */
.L_x_25:
[----:B---3--:R-:W-:Y:S05]  /*1790*/  BSYNC.RECONVERGENT B0 ;  /* 0x0000000000007941 */ /* 0x008fea0003800200 */
.L_x_24:
[----:B------:R-:W-:Y:S04]  /*17a0*/  BSSY.RECONVERGENT B0, `(.L_x_26) ;  /* 0x000000d000007945 */ /* 0x000fe80003800200 */
[----:B------:R-:W-:Y:S05]  /*17b0*/  @P2 BRA `(.L_x_27) ;  /* 0x00000000002c2947 */ /* 0x000fea0003800000 */
[----:B------:R-:W-:Y:S04]  /*17c0*/  SHF.R.U32.HI R0, RZ, 0x7, R3 ;  /* 0x00000007ff007819 */ /* 0x000fe80000011603 */
[----:B------:R-:W-:Y:S11]  /*17d0*/  ISETP.GE.AND P0, PT, R0, UR4, PT ;  /* 0x0000000400007c0c */ /* 0x000ff6000bf06270 */
[----:B------:R-:W-:Y:S02]  /*17e0*/  @!UPT UIADD3 URZ, UPT, UPT, URZ, URZ, URZ ;  /* 0x000000fffffff290 */ /* 0x000fe4000fffe0ff */
[----:B------:R-:W2:Y:S08]  /*17f0*/  @!P0 LDC R7, c[0x0][0x988] ;  /* 0x00026200ff078b82 */ /* 0x000eb00000000800 */
[----:B-1----:R-:W1:Y:S01]  /*1800*/  @!P0 LDC.64 R12, c[0x0][0x980] ;  /* 0x00026000ff0c8b82 */ /* 0x002e620000000a00 */
[----:B--2---:R-:W-:Y:S05]  /*1810*/  @!P0 IMAD R0, R9, R7, R0 ;  /* 0x0000000709008224 */ /* 0x004fea00078e0200 */
[C---:B------:R-:W-:Y:S04]  /*1820*/  @!P0 IADD3 R7, P1, PT, R0.reuse, UR5, RZ ;  /* 0x0000000500078c10 */ /* 0x040fe8000ff3e0ff */
[----:B------:R-:W-:Y:S02]  /*1830*/  @!P0 LEA.HI.X.SX32 R0, R0, RZ, 0x1, P1 ;  /* 0x000000ff00008211 */ /* 0x000fe400008f0eff */
[C---:B-1----:R-:W-:Y:S04]  /*1840*/  @!P0 LEA R12, P1, R7.reuse, R12, 0x1 ;  /* 0x0000000c070c8211 */ /* 0x042fe800078208ff */
[----:B------:R-:W-:Y:S05]  /*1850*/  @!P0 LEA.HI.X R13, R7, R13, R0, 0x1, P1 ;  /* 0x0000000d070d8211 */ /* 0x000fea00008f0c00 */
[----:B------:R2:W-:Y:S04]  /*1860*/  @!P0 STG.E.U16 desc[UR38][R12.64], RZ ;  /* 0x000000ff0c008986 */ /* 0x0005e8000c101526 */
.L_x_27:
[----:B------:R-:W-:Y:S05]  /*1870*/  BSYNC.RECONVERGENT B0 ;  /* 0x0000000000007941 */ /* 0x000fea0003800200 */
.L_x_26:
[----:B------:R-:W-:Y:S04]  /*1880*/  BSSY.RECONVERGENT B0, `(.L_x_28) ;  /* 0x000000d000007945 */ /* 0x000fe80003800200 */
[----:B------:R-:W-:Y:S05]  /*1890*/  @P3 BRA `(.L_x_29) ;  /* 0x00000000002c3947 */ /* 0x000fea0003800000 */
[----:B------:R-:W-:Y:S04]  /*18a0*/  SHF.R.U32.HI R0, RZ, 0x7, R5 ;  /* 0x00000007ff007819 */ /* 0x000fe80000011605 */
[----:B------:R-:W-:Y:S11]  /*18b0*/  ISETP.GE.AND P0, PT, R0, UR4, PT ;  /* 0x0000000400007c0c */ /* 0x000ff6000bf06270 */
[----:B------:R-:W-:Y:S02]  /*18c0*/  @!UPT UIADD3 URZ, UPT, UPT, URZ, URZ, URZ ;  /* 0x000000fffffff290 */ /* 0x000fe4000fffe0ff */
[----:B------:R-:W3:Y:S08]  /*18d0*/  @!P0 LDC R7, c[0x0][0x988] ;  /* 0x00026200ff078b82 */ /* 0x000ef00000000800 */
[----:B------:R-:W4:Y:S01]  /*18e0*/  @!P0 LDC.64 R8, c[0x0][0x980] ;  /* 0x00026000ff088b82 */ /* 0x000f220000000a00 */
[----:B---3--:R-:W-:Y:S05]  /*18f0*/  @!P0 IMAD R0, R10, R7, R0 ;  /* 0x000000070a008224 */ /* 0x008fea00078e0200 */
[C---:B------:R-:W-:Y:S04]  /*1900*/  @!P0 IADD3 R7, P1, PT, R0.reuse, UR5, RZ ;  /* 0x0000000500078c10 */ /* 0x040fe8000ff3e0ff */
[----:B------:R-:W-:Y:S02]  /*1910*/  @!P0 LEA.HI.X.SX32 R0, R0, RZ, 0x1, P1 ;  /* 0x000000ff00008211 */ /* 0x000fe400008f0eff */
[C---:B----4-:R-:W-:Y:S04]  /*1920*/  @!P0 LEA R8, P1, R7.reuse, R8, 0x1 ;  /* 0x0000000807088211 */ /* 0x050fe800078208ff */
[----:B------:R-:W-:Y:S05]  /*1930*/  @!P0 LEA.HI.X R9, R7, R9, R0, 0x1, P1 ;  /* 0x0000000907098211 */ /* 0x000fea00008f0c00 */
[----:B------:R3:W-:Y:S04]  /*1940*/  @!P0 STG.E.U16 desc[UR38][R8.64], RZ ;  /* 0x000000ff08008986 */ /* 0x0007e8000c101526 */
.L_x_29:
[----:B------:R-:W-:Y:S05]  /*1950*/  BSYNC.RECONVERGENT B0 ;  /* 0x0000000000007941 */ /* 0x000fea0003800200 */
.L_x_28:
[----:B------:R-:W-:Y:S01]  /*1960*/  IADD3 R7, PT, PT, R14, R6, R14 ;  /* 0x000000060e077210 */ /* 0x000fe20007ffe00e */
[----:B------:R-:W-:Y:S04]  /*1970*/  BSSY.RECONVERGENT B0, `(.L_x_30) ;  /* 0x000000d000007945 */ /* 0x000fe80003800200 */
[----:B------:R-:W-:Y:S05]  /*1980*/  @P4 BRA `(.L_x_31) ;  /* 0x00000000002c4947 */ /* 0x000fea0003800000 */
[----:B------:R-:W-:Y:S04]  /*1990*/  SHF.R.U32.HI R0, RZ, 0x7, R4 ;  /* 0x00000007ff007819 */ /* 0x000fe80000011604 */
[----:B------:R-:W-:Y:S11]  /*19a0*/  ISETP.GE.AND P0, PT, R0, UR4, PT ;  /* 0x0000000400007c0c */ /* 0x000ff6000bf06270 */
[----:B------:R-:W-:Y:S02]  /*19b0*/  @!UPT UIADD3 URZ, UPT, UPT, URZ, URZ, URZ ;  /* 0x000000fffffff290 */ /* 0x000fe4000fffe0ff */
[----:B------:R-:W4:Y:S08]  /*19c0*/  @!P0 LDC R6, c[0x0][0x988] ;  /* 0x00026200ff068b82 */ /* 0x000f300000000800 */
[----:B---3--:R-:W3:Y:S01]  /*19d0*/  @!P0 LDC.64 R8, c[0x0][0x980] ;  /* 0x00026000ff088b82 */ /* 0x008ee20000000a00 */
[----:B----4-:R-:W-:Y:S05]  /*19e0*/  @!P0 IMAD R0, R11, R6, R0 ;  /* 0x000000060b008224 */ /* 0x010fea00078e0200 */
[C---:B------:R-:W-:Y:S04]  /*19f0*/  @!P0 IADD3 R6, P1, PT, R0.reuse, UR5, RZ ;  /* 0x0000000500068c10 */ /* 0x040fe8000ff3e0ff */
[----:B------:R-:W-:Y:S02]  /*1a00*/  @!P0 LEA.HI.X.SX32 R0, R0, RZ, 0x1, P1 ;  /* 0x000000ff00008211 */ /* 0x000fe400008f0eff */
[C---:B---3--:R-:W-:Y:S04]  /*1a10*/  @!P0 LEA R8, P1, R6.reuse, R8, 0x1 ;  /* 0x0000000806088211 */ /* 0x048fe800078208ff */
[----:B------:R-:W-:Y:S05]  /*1a20*/  @!P0 LEA.HI.X R9, R6, R9, R0, 0x1, P1 ;  /* 0x0000000906098211 */ /* 0x000fea00008f0c00 */
[----:B------:R4:W-:Y:S04]  /*1a30*/  @!P0 STG.E.U16 desc[UR38][R8.64], RZ ;  /* 0x000000ff08008986 */ /* 0x0009e8000c101526 */
.L_x_31:
[----:B------:R-:W-:Y:S05]  /*1a40*/  BSYNC.RECONVERGENT B0 ;  /* 0x0000000000007941 */ /* 0x000fea0003800200 */
.L_x_30:
[----:B------:R-:W-:Y:S01]  /*1a50*/  IADD3 R6, PT, PT, R14, R7, R14 ;  /* 0x000000070e067210 */ /* 0x000fe20007ffe00e */
[C---:B------:R-:W-:Y:S01]  /*1a60*/  IMAD.IADD R5, R15.reuse, 0x1, R5 ;  /* 0x000000010f057824 */ /* 0x040fe200078e0205 */
[C---:B------:R-:W-:Y:S01]  /*1a70*/  IADD3 R4, PT, PT, R15.reuse, R4, RZ ;  /* 0x000000040f047210 */ /* 0x040fe20007ffe0ff */
[----:B------:R-:W-:Y:S01]  /*1a80*/  IMAD.IADD R3, R15, 0x1, R3 ;  /* 0x000000010f037824 */ /* 0x000fe200078e0203 */
[----:B------:R-:W-:Y:S11]  /*1a90*/  ISETP.GE.U32.AND P0, PT, R6, 0x4000, PT ;  /* 0x000040000600780c */ /* 0x000ff60003f06070 */
[----:B------:R-:W-:Y:S02]  /*1aa0*/  @!UPT UIADD3 URZ, UPT, UPT, URZ, URZ, URZ ;  /* 0x000000fffffff290 */ /* 0x000fe4000fffe0ff */
[----:B------:R-:W-:Y:S05]  /*1ab0*/  @!P0 BRA `(.L_x_32) ;  /* 0xfffffff800d08947 */ /* 0x000fea000383ffff */
[----:B------:R-:W-:Y:S05]  /*1ac0*/  BSYNC.RECONVERGENT B1 ;  /* 0x0000000000017941 */ /* 0x000fea0003800200 */
.L_x_23:
[----:B------:R-:W-:Y:S01]  /*1ad0*/  ISETP.NE.AND P0, PT, R16, 0x2, PT ;  /* 0x000000021000780c */ /* 0x000fe20003f05270 */
[----:B------:R-:W1:Y:S01]  /*1ae0*/  LDCU UR4, c[0x0][0x38c] ;  /* 0x00007180ff0477ac */ /* 0x000e620008000800 */
[----:B------:R-:W-:Y:S11]  /*1af0*/  BSSY.RECONVERGENT B1, `(.L_x_33) ;  /* 0x000001a000017945 */ /* 0x000ff60003800200 */
[----:B------:R-:W-:Y:S05]  /*1b00*/  @!P0 BRA `(.L_x_34) ;  /* 0x0000000000608947 */ /* 0x000fea0003800000 */
[----:B------:R-:W1:Y:S01]  /*1b10*/  LDC R5, c[0x0][0x384] ;  /* 0x0000e100ff057b82 */ /* 0x000e620000000800 */
[----:B---34-:R-:W-:-:S07]  /*1b20*/  HFMA2 R8, -RZ, RZ, 0, 0 ;  /* 0x00000000ff087431 */ /* 0x018fce00000001ff */
.L_x_37:
[----:B------:R-:W-:Y:S01]  /*1b30*/  LOP3.LUT R3, R2, 0x7f, RZ, 0xc0, !PT ;  /* 0x0000007f02037812 */ /* 0x000fe200078ec0ff */
[----:B------:R-:W-:Y:S01]  /*1b40*/  VIADD R8, R8, 0x1 ;  /* 0x0000000108087836 */ /* 0x000fe20000000000 */
[----:B------:R-:W-:Y:S03]  /*1b50*/  BSSY.RECONVERGENT B0, `(.L_x_35) ;  /* 0x0000011000007945 */ /* 0x000fe60003800200 */
[----:B------:R-:W-:Y:S01]  /*1b60*/  VIADD R4, R3, UR27 ;  /* 0x0000001b03047c36 */ /* 0x000fe20008000000 */
[----:B------:R-:W-:Y:S04]  /*1b70*/  LOP3.LUT R0, R8, R16, RZ, 0x3c, !PT ;  /* 0x0000001008007212 */ /* 0x000fe800078e3cff */
[----:B-1----:R-:W-:Y:S02]  /*1b80*/  ISETP.GE.U32.AND P0, PT, R4, R5, PT ;  /* 0x000000050400720c */ /* 0x002fe40003f06070 */
[----:B------:R-:W-:Y:S11]  /*1b90*/  ISETP.NE.AND P2, PT, R0, 0x2, PT ;  /* 0x000000020000780c */ /* 0x000ff60003f45270 */
[----:B------:R-:W-:Y:S05]  /*1ba0*/  @P0 BRA `(.L_x_36) ;  /* 0x00000000002c0947 */ /* 0x000fea0003800000 */
[----:B------:R-:W-:Y:S04]  /*1bb0*/  SHF.R.U32.HI R0, RZ, 0x7, R2 ;  /* 0x00000007ff007819 */ /* 0x000fe80000011602 */
[----:B------:R-:W-:Y:S11]  /*1bc0*/  ISETP.GE.AND P0, PT, R0, UR4, PT ;  /* 0x0000000400007c0c */ /* 0x000ff6000bf06270 */
[----:B------:R-:W-:Y:S02]  /*1bd0*/  @!UPT UIADD3 URZ, UPT, UPT, URZ, URZ, URZ ;  /* 0x000000fffffff290 */ /* 0x000fe4000fffe0ff */
[----:B------:R-:W1:Y:S08]  /*1be0*/  @!P0 LDC R4, c[0x0][0x9a0] ;  /* 0x00026800ff048b82 */ /* 0x000e700000000800 */
[----:B------:R-:W3:Y:S01]  /*1bf0*/  @!P0 LDC.64 R6, c[0x0][0x998] ;  /* 0x00026600ff068b82 */ /* 0x000ee20000000a00 */
[----:B-1----:R-:W-:Y:S05]  /*1c00*/  @!P0 IMAD R0, R3, R4, R0 ;  /* 0x0000000403008224 */ /* 0x002fea00078e0200 */
[C---:B------:R-:W-:Y:S04]  /*1c10*/  @!P0 IADD3 R3, P1, PT, R0.reuse, UR22, RZ ;  /* 0x0000001600038c10 */ /* 0x040fe8000ff3e0ff */
[----:B------:R-:W-:Y:S02]  /*1c20*/  @!P0 LEA.HI.X.SX32 R0, R0, RZ, 0x1, P1 ;  /* 0x000000ff00008211 */ /* 0x000fe400008f0eff */
[C---:B---3--:R-:W-:Y:S04]  /*1c30*/  @!P0 LEA R6, P1, R3.reuse, R6, 0x1 ;  /* 0x0000000603068211 */ /* 0x048fe800078208ff */
[----:B------:R-:W-:Y:S05]  /*1c40*/  @!P0 LEA.HI.X R7, R3, R7, R0, 0x1, P1 ;  /* 0x0000000703078211 */ /* 0x000fea00008f0c00 */
[----:B------:R1:W-:Y:S04]  /*1c50*/  @!P0 STG.E.U16 desc[UR38][R6.64], RZ ;  /* 0x000000ff06008986 */ /* 0x0003e8000c101526 */
.L_x_36:
[----:B------:R-:W-:Y:S05]  /*1c60*/  BSYNC.RECONVERGENT B0 ;  /* 0x0000000000007941 */ /* 0x000fea0003800200 */
.L_x_35:
[----:B------:R-:W-:Y:S01]  /*1c70*/  IADD3 R2, PT, PT, R14, R2, RZ ;  /* 0x000000020e027210 */ /* 0x000fe20007ffe0ff */
[----:B------:R-:W-:Y:S06]  /*1c80*/  @P2 BRA `(.L_x_37) ;  /* 0xfffffffc00a82947 */ /* 0x000fec000383ffff */
.L_x_34:
[----:B-1----:R-:W-:Y:S05]  /*1c90*/  BSYNC.RECONVERGENT B1 ;  /* 0x0000000000017941 */ /* 0x002fea0003800200 */
.L_x_33:
[----:B------:R-:W1:Y:S01]  /*1ca0*/  LDC R11, c[0x0][0x384] ;  /* 0x0000e100ff0b7b82 */ /* 0x000e620000000800 */
[----:B------:R-:W-:Y:S01]  /*1cb0*/  BSSY.RECONVERGENT B1, `(.L_x_38) ;  /* 0x0000051000017945 */ /* 0x000fe20003800200 */
[C---:B------:R-:W-:Y:S01]  /*1cc0*/  LEA R5, R14.reuse, R2, 0x1 ;  /* 0x000000020e057211 */ /* 0x040fe200078e08ff */
[----:B------:R-:W-:Y:S01]  /*1cd0*/  IMAD R4, R14, 0x3, R2 ;  /* 0x000000030e047824 */ /* 0x000fe200078e0202 */
[----:B------:R-:W-:Y:S01]  /*1ce0*/  IADD3 R3, PT, PT, R2, R14, RZ ;  /* 0x0000000e02037210 */ /* 0x000fe20007ffe0ff */
[----:B------:R-:W1:Y:S06]  /*1cf0*/  LDCU UR4, c[0x0][0x38c] ;  /* 0x00007180ff0477ac */ /* 0x000e6c0008000800 */
.L_x_47:
[----:B----4-:R-:W-:Y:S01]  /*1d00*/  LOP3.LUT R6, R2, 0x7f, RZ, 0xc0, !PT ;  /* 0x0000007f02067812 */ /* 0x010fe200078ec0ff */
[----:B------:R-:W-:Y:S01]  /*1d10*/  BSSY.RECONVERGENT B0, `(.L_x_39) ;  /* 0x0000018000007945 */ /* 0x000fe20003800200 */
[----:B---34-:R-:W-:Y:S02]  /*1d20*/  LOP3.LUT R8, R3, 0x7f, RZ, 0xc0, !PT ;  /* 0x0000007f03087812 */ /* 0x018fe400078ec0ff */
[----:B------:R-:W-:Y:S01]  /*1d30*/  LOP3.LUT R9, R5, 0x7f, RZ, 0xc0, !PT ;  /* 0x0000007f05097812 */ /* 0x000fe200078ec0ff */
[----:B-12---:R-:W-:Y:S01]  /*1d40*/  VIADD R13, R6, UR27 ;  /* 0x0000001b060d7c36 */ /* 0x006fe20008000000 */
        /* <DEDUP_REMOVED lines=10> */
[----:B------:R-:W-:Y:S11]  /*1df0*/  ISETP.GE.AND P0, PT, R0, UR4, PT ;  /* 0x0000000400007c0c */ /* 0x000ff6000bf06270 */
        /* <DEDUP_REMOVED lines=9> */
.L_x_40:
[----:B------:R-:W-:Y:S05]  /*1e90*/  BSYNC.RECONVERGENT B0 ;  /* 0x0000000000007941 */ /* 0x000fea0003800200 */
.L_x_39:
        /* <DEDUP_REMOVED lines=13> */
.L_x_42:
[----:B------:R-:W-:Y:S05]  /*1f70*/  BSYNC.RECONVERGENT B0 ;  /* 0x0000000000007941 */ /* 0x000fea0003800200 */
.L_x_41:
[----:B------:R-:W-:Y:S04]  /*1f80*/  BSSY.RECONVERGENT B0, `(.L_x_43) ;  /* 0x000000d000007945 */ /* 0x000fe80003800200 */
[----:B------:R-:W-:Y:S05]  /*1f90*/  @P3 BRA `(.L_x_44) ;  /* 0x00000000002c3947 */ /* 0x000fea0003800000 */
[----:B------:R-:W-:Y:S04]  /*1fa0*/  SHF.R.U32.HI R0, RZ, 0x7, R5 ;  /* 0x00000007ff007819 */ /* 0x000fe80000011605 */
[----:B------:R-:W-:Y:S11]  /*1fb0*/  ISETP.GE.AND P0, PT, R0, UR4, PT ;  /* 0x0000000400007c0c */ /* 0x000ff6000bf06270 */
[----:B------:R-:W-:Y:S02]  /*1fc0*/  @!UPT UIADD3 URZ, UPT, UPT, URZ, URZ, URZ ;  /* 0x000000fffffff290 */ /* 0x000fe4000fffe0ff */
[----:B------:R-:W3:Y:S08]  /*1fd0*/  @!P0 LDC R6, c[0x0][0x9a0] ;  /* 0x00026800ff068b82 */ /* 0x000ef00000000800 */
[----:B-12---:R-:W1:Y:S01]  /*1fe0*/  @!P0 LDC.64 R12, c[0x0][0x998] ;  /* 0x00026600ff0c8b82 */ /* 0x006e620000000a00 */
[----:B---3--:R-:W-:Y:S05]  /*1ff0*/  @!P0 IMAD R0, R9, R6, R0 ;  /* 0x0000000609008224 */ /* 0x008fea00078e0200 */
[C---:B------:R-:W-:Y:S04]  /*2000*/  @!P0 IADD3 R6, P1, PT, R0.reuse, UR22, RZ ;  /* 0x0000001600068c10 */ /* 0x040fe8000ff3e0ff */
[----:B------:R-:W-:Y:S02]  /*2010*/  @!P0 LEA.HI.X.SX32 R0, R0, RZ, 0x1, P1 ;  /* 0x000000ff00008211 */ /* 0x000fe400008f0eff */
[C---:B-1----:R-:W-:Y:S04]  /*2020*/  @!P0 LEA R12, P1, R6.reuse, R12, 0x1 ;  /* 0x0000000c060c8211 */ /* 0x042fe800078208ff */
[----:B------:R-:W-:Y:S05]  /*2030*/  @!P0 LEA.HI.X R13, R6, R13, R0, 0x1, P1 ;  /* 0x0000000d060d8211 */ /* 0x000fea00008f0c00 */
[----:B------:R3:W-:Y:S04]  /*2040*/  @!P0 STG.E.U16 desc[UR38][R12.64], RZ ;  /* 0x000000ff0c008986 */ /* 0x0007e8000c101526 */
.L_x_44:
[----:B------:R-:W-:Y:S05]  /*2050*/  BSYNC.RECONVERGENT B0 ;  /* 0x0000000000007941 */ /* 0x000fea0003800200 */
.L_x_43:
[----:B------:R-:W-:Y:S01]  /*2060*/  IADD3 R8, PT, PT, R14, R2, R14 ;  /* 0x000000020e087210 */ /* 0x000fe20007ffe00e */
[----:B------:R-:W-:Y:S04]  /*2070*/  BSSY.RECONVERGENT B0, `(.L_x_45) ;  /* 0x000000d000007945 */ /* 0x000fe80003800200 */
[----:B------:R-:W-:Y:S05]  /*2080*/  @P4 BRA `(.L_x_46) ;  /* 0x00000000002c4947 */ /* 0x000fea0003800000 */
[----:B------:R-:W-:Y:S04]  /*2090*/  SHF.R.U32.HI R0, RZ, 0x7, R4 ;  /* 0x00000007ff007819 */ /* 0x000fe80000011604 */
[----:B------:R-:W-:Y:S11]  /*20a0*/  ISETP.GE.AND P0, PT, R0, UR4, PT ;  /* 0x0000000400007c0c */ /* 0x000ff6000bf06270 */
[----:B------:R-:W-:Y:S02]  /*20b0*/  @!UPT UIADD3 URZ, UPT, UPT, URZ, URZ, URZ ;  /* 0x000000fffffff290 */ /* 0x000fe4000fffe0ff */
[----:B------:R-:W4:Y:S08]  /*20c0*/  @!P0 LDC R2, c[0x0][0x9a0] ;  /* 0x00026800ff028b82 */ /* 0x000f300000000800 */
[----:B------:R-:W5:Y:S01]  /*20d0*/  @!P0 LDC.64 R6, c[0x0][0x998] ;  /* 0x00026600ff068b82 */ /* 0x000f620000000a00 */
[----:B----4-:R-:W-:Y:S05]  /*20e0*/  @!P0 IMAD R0, R10, R2, R0 ;  /* 0x000000020a008224 */ /* 0x010fea00078e0200 */
[C---:B------:R-:W-:Y:S04]  /*20f0*/  @!P0 IADD3 R2, P1, PT, R0.reuse, UR22, RZ ;  /* 0x0000001600028c10 */ /* 0x040fe8000ff3e0ff */
[----:B------:R-:W-:Y:S02]  /*2100*/  @!P0 LEA.HI.X.SX32 R0, R0, RZ, 0x1, P1 ;  /* 0x000000ff00008211 */ /* 0x000fe400008f0eff */
[C---:B-----5:R-:W-:Y:S04]  /*2110*/  @!P0 LEA R6, P1, R2.reuse, R6, 0x1 ;  /* 0x0000000602068211 */ /* 0x060fe800078208ff */
[----:B------:R-:W-:Y:S05]  /*2120*/  @!P0 LEA.HI.X R7, R2, R7, R0, 0x1, P1 ;  /* 0x0000000702078211 */ /* 0x000fea00008f0c00 */
[----:B------:R4:W-:Y:S04]  /*2130*/  @!P0 STG.E.U16 desc[UR38][R6.64], RZ ;  /* 0x000000ff06008986 */ /* 0x0009e8000c101526 */
.L_x_46:
[----:B------:R-:W-:Y:S05]  /*2140*/  BSYNC.RECONVERGENT B0 ;  /* 0x0000000000007941 */ /* 0x000fea0003800200 */
.L_x_45:
        /* <DEDUP_REMOVED lines=8> */
.L_x_38:
[----:B------:R-:W-:Y:S05]  /*21d0*/  EXIT ;  /* 0x000000000000794d */ /* 0x000fea0003800000 */
.L_x_17:
[----:B------:R-:W-:-:S09]  /*21e0*/  UISETP.GT.AND UP0, UPT, UR46, 0x2, UPT ;  /* 0x000000022e00788c */ /* 0x000fd2000bf04270 */
[----:B------:R-:W-:Y:S05]  /*21f0*/  BRA.U UP0, `(.L_x_48) ;  /* 0x0000005500e07547 */ /* 0x000fea000b800000 */
[----:B------:R-:W-:Y:S01]  /*2200*/  IMAD.MOV.U32 R0, RZ, RZ, -0x1 ;  /* 0xffffffffff007424 */ /* 0x000fe200078e00ff */
[----:B--2---:R-:W-:-:S04]  /*2210*/  MOV R3, UR46 ;  /* 0x0000002e00037c02 */ /* 0x004fc80008000f00 */
[----:B------:R-:W-:-:S05]  /*2220*/  VIADDMNMX.U32 R3, R0, R3, 0x2, PT ;  /* 0x0000000200037446 */ /* 0x000fca0003800003 */
[----:B------:R-:W-:-:S06]  /*2230*/  IMAD.SHL.U32 R4, R3, 0x4, RZ ;  /* 0x0000000403047824 */ /* 0x000fcc00078e00ff */
[----:B------:R-:W1:Y:S02]  /*2240*/  LDC R4, c[0x2][R4] ;  /* 0x0080000004047b82 */ /* 0x000e640000000800 */
[----:B-1----:R-:W-:-:S04]  /*2250*/  SHF.R.S32.HI R5, RZ, 0x1f, R4 ;  /* 0x0000001fff057819 */ /* 0x002fc80000011404 */
.L_x_317:
[----:B------:R-:W-:Y:S05]  /*2260*/  BRX R4 -0x2270                                                                                                                                                                                                                                    (*"BRANCH_TARGETS .L_x_318,.L_x_319,.L_x_320"*) ;  /* 0xffffffdc04647949 */ /* 0x000fea000383ffff */
.L_x_318:
[----:B------:R-:W-:-:S08]  /*2270*/  NOP ;  /* 0x0000000000007918 */ /* 0x000fd00000000000 */
[----:B------:R-:W1:-:S00]  /*2280*/  USETMAXREG.DEALLOC.CTAPOOL 0x60 ;  /* 0x00000060000079c8 */ /* 0x000e4000080e0500 */
[----:B-1----:R-:W2:Y:S01]  /*2290*/  LDL R6, [R1+0x8] ;  /* 0x0000080001067983 */ /* 0x002ea20000100800 */
[----:B------:R-:W-:Y:S01]  /*22a0*/  BSSY.RECONVERGENT B0, `(.L_x_49) ;  /* 0x0000004000007945 */ /* 0x000fe20003800200 */
[----:B--2---:R-:W-:-:S13]  /*22b0*/  LOP3.LUT P0, RZ, R6, 0x2, RZ, 0xc0, !PT ;  /* 0x0000000206ff7812 */ /* 0x004fda000780c0ff */
[----:B------:R-:W-:Y:S05]  /*22c0*/  @!P0 BRA `(.L_x_50) ;  /* 0x0000000000048947 */ /* 0x000fea0003800000 */
[----:B------:R-:W-:Y:S05]  /*22d0*/  BPT.TRAP 0x1 ;  /* 0x000000040000795c */ /* 0x000fea0000300000 */
.L_x_50:
[----:B------:R-:W-:Y:S05]  /*22e0*/  BSYNC.RECONVERGENT B0 ;  /* 0x0000000000007941 */ /* 0x000fea0003800200 */
.L_x_49:
[----:B------:R-:W1:Y:S01]  /*22f0*/  S2UR UR24, SR_CgaCtaId ;  /* 0x00000000001879c3 */ /* 0x000e620000008800 */
[----:B------:R-:W-:Y:S01]  /*2300*/  UMOV UR4, 0x400 ;  /* 0x0000040000047882 */ /* 0x000fe20000000000 */
[----:B------:R-:W-:Y:S01]  /*2310*/  IMAD.MOV.U32 R0, RZ, RZ, 0x1 ;  /* 0x00000001ff007424 */ /* 0x000fe200078e00ff */
[----:B------:R-:W-:-:S04]  /*2320*/  @!P6 MOV R4, 0x8000 ;  /* 0x000080000004e802 */ /* 0x000fc80000000f00 */
[----:B------:R-:W-:Y:S01]  /*2330*/  SHF.L.U32 R0, R0, 0x1f, RZ ;  /* 0x0000001f00007819 */ /* 0x000fe200000006ff */
[----:B-1----:R-:W-:-:S09]  /*2340*/  ULEA UR24, UR24, UR4, 0x18 ;  /* 0x0000000418187291 */ /* 0x002fd2000f8ec0ff */
[----:B------:R-:W1:Y:S02]  /*2350*/  SYNCS.PHASECHK.TRANS64.TRYWAIT P0, [UR24+0x38810], R0 ;  /* 0x03881000ff0075a7 */ /* 0x000e640008001118 */
[----:B-1----:R-:W-:Y:S05]  /*2360*/  @!P0 BRA `(.L_x_51) ;  /* 0x0000010c00308947 */ /* 0x002fea0003800000 */
.L_x_255:
[----:B------:R-:W2:Y:S01]  /*2370*/  LDL.LU R5, [R1+0x8] ;  /* 0x0000080001057983 */ /* 0x000ea20000300800 */
[----:B------:R-:W-:Y:S01]  /*2380*/  PLOP3.LUT P0, PT, P2, P1, PT, 0xf8, 0x8f ;  /* 0x00000000008f781c */ /* 0x000fe20001703f70 */
[----:B------:R3:W-:Y:S01]  /*2390*/  @!P6 SYNCS.ARRIVE.TRANS64 RZ, [UR24+0x38800], R4 ;  /* 0x03880004ffffe9a7 */ /* 0x0007e20008000018 */
[----:B------:R-:W-:Y:S01]  /*23a0*/  BSSY.RECONVERGENT B0, `(.L_x_52) ;  /* 0x0000006000007945 */ /* 0x000fe20003800200 */
[----:B--2---:R-:W-:-:S10]  /*23b0*/  LOP3.LUT R5, R5, 0xfffffffe, RZ, 0xc0, !PT ;  /* 0xfffffffe05057812 */ /* 0x004fd400078ec0ff */
[----:B------:R-:W-:-:S05]  /*23c0*/  @P0 LOP3.LUT R5, R5, 0x1, RZ, 0xfc, !PT ;  /* 0x0000000105050812 */ /* 0x000fca00078efcff */
[----:B------:R3:W-:Y:S01]  /*23d0*/  STL [R1+0x8], R5 ;  /* 0x0000080501007387 */ /* 0x0007e20000100800 */
[----:B------:R-:W-:Y:S05]  /*23e0*/  @!P0 BRA `(.L_x_53) ;  /* 0x0000000000048947 */ /* 0x000fea0003800000 */
[----:B------:R-:W-:Y:S05]  /*23f0*/  BPT.TRAP 0x1 ;  /* 0x000000040000795c */ /* 0x000fea0000300000 */
.L_x_53:
[----:B------:R-:W-:Y:S05]  /*2400*/  BSYNC.RECONVERGENT B0 ;  /* 0x0000000000007941 */ /* 0x000fea0003800200 */
.L_x_52:
[----:B------:R-:W-:Y:S01]  /*2410*/  LOP3.LUT P0, R2, R2, 0x1f, RZ, 0xc0, !PT ;  /* 0x0000001f02027812 */ /* 0x000fe2000780c0ff */
[----:B------:R-:W-:Y:S03]  /*2420*/  BSSY.RECONVERGENT B0, `(.L_x_54) ;  /* 0x0000004000007945 */ /* 0x000fe60003800200 */
[----:B------:R-:W-:-:S13]  /*2430*/  PLOP3.LUT P0, PT, P0, P6, PT, 0x8f, 0xf8 ;  /* 0x0000000000f8781c */ /* 0x000fda000070d177 */
[----:B------:R-:W-:Y:S05]  /*2440*/  @P0 BRA `(.L_x_55) ;  /* 0x0000000000040947 */ /* 0x000fea0003800000 */
[----:B------:R-:W-:Y:S05]  /*2450*/  BPT.TRAP 0x1 ;  /* 0x000000040000795c */ /* 0x000fea0000300000 */
.L_x_55:
[----:B------:R-:W-:Y:S05]  /*2460*/  BSYNC.RECONVERGENT B0 ;  /* 0x0000000000007941 */ /* 0x000fea0003800200 */
.L_x_54:
[----:B------:R-:W-:Y:S01]  /*2470*/  LOP3.LUT P0, RZ, R5, 0x2, RZ, 0xc0, !PT ;  /* 0x0000000205ff7812 */ /* 0x000fe2000780c0ff */
[----:B------:R-:W-:-:S12]  /*2480*/  BSSY.RECONVERGENT B0, `(.L_x_56) ;  /* 0x0000003000007945 */ /* 0x000fd80003800200 */
[----:B------:R-:W-:Y:S05]  /*2490*/  @!P0 BRA `(.L_x_57) ;  /* 0x0000000000048947 */ /* 0x000fea0003800000 */
[----:B------:R-:W-:Y:S05]  /*24a0*/  BPT.TRAP 0x1 ;  /* 0x000000040000795c */ /* 0x000fea0000300000 */
.L_x_57:
[----:B------:R-:W-:Y:S05]  /*24b0*/  BSYNC.RECONVERGENT B0 ;  /* 0x0000000000007941 */ /* 0x000fea0003800200 */
.L_x_56:
[----:B-1----:R-:W2:Y:S01]  /*24c0*/  LDL R3, [R1] ;  /* 0x0000000001037983 */ /* 0x002ea20000100800 */
[----:B------:R-:W1:Y:S01]  /*24d0*/  LDCU.64 UR4, c[0x0][0x348] ;  /* 0x00006900ff0477ac */ /* 0x000e620008000a00 */
[----:B---3--:R-:W-:Y:S01]  /*24e0*/  @!P6 IMAD.MOV.U32 R4, RZ, RZ, 0x8000 ;  /* 0x00008000ff04e424 */ /* 0x008fe200078e00ff */
[----:B------:R-:W-:-:S03]  /*24f0*/  ELECT P0, URZ, PT ;  /* 0x0000000000ff782f */ /* 0x000fc60003800000 */
[----:B------:R3:W-:Y:S01]  /*2500*/  @!P6 SYNCS.ARRIVE.TRANS64.RED.A0TR RZ, [UR24+0x38800], R4 ;  /* 0x03880004ffffe9a7 */ /* 0x0007e20008300418 */
[----:B------:R-:W4:Y:S01]  /*2510*/  LDCU.64 UR10, c[0x0][0x348] ;  /* 0x00006900ff0a77ac */ /* 0x000f220008000a00 */
[----:B------:R-:W-:Y:S02]  /*2520*/  UIADD3 UR25, UPT, UPT, UR24, 0x38800, URZ ;  /* 0x0003880018197890 */ /* 0x000fe4000fffe0ff */
[----:B------:R-:W-:Y:S02]  /*2530*/  UIADD3 UR32, UPT, UPT, UR24, 0x4000, URZ ;  /* 0x0000400018207890 */ /* 0x000fe4000fffe0ff */
[----:B------:R-:W-:Y:S02]  /*2540*/  UIADD3 UR16, UPT, UPT, UR24, 0x10000, URZ ;  /* 0x0001000018107890 */ /* 0x000fe4000fffe0ff */
[----:B------:R-:W-:Y:S02]  /*2550*/  UIADD3 UR17, UPT, UPT, UR24, 0x38800, URZ ;  /* 0x0003880018117890 */ /* 0x000fe4000fffe0ff */
[----:B-1----:R-:W-:-:S02]  /*2560*/  UIADD3 UR4, UP0, UPT, UR4, 0x100, URZ ;  /* 0x0000010004047890 */ /* 0x002fc4000ff1e0ff */
[----:B------:R-:W-:Y:S02]  /*2570*/  UIADD3 UR8, UPT, UPT, UR24, 0x14000, URZ ;  /* 0x0001400018087890 */ /* 0x000fe4000fffe0ff */
[----:B------:R-:W-:Y:S02]  /*2580*/  UIADD3.X UR5, UPT, UPT, URZ, UR5, URZ, UP0, !UPT ;  /* 0x00000005ff057290 */ /* 0x000fe400087fe4ff */
[----:B----4-:R-:W-:Y:S01]  /*2590*/  UIADD3 UR30, UP0, UPT, UR10, 0x300, URZ ;  /* 0x000003000a1e7890 */ /* 0x010fe2000ff1e0ff */
[----:B------:R-:W-:Y:S01]  /*25a0*/  UMOV UR40, 0x0 ;  /* 0x0000000000287882 */ /* 0x000fe20000000000 */
[----:B------:R-:W-:Y:S02]  /*25b0*/  UMOV UR41, 0x10000000 ;  /* 0x1000000000297882 */ /* 0x000fe40000000000 */
[----:B------:R-:W-:Y:S01]  /*25c0*/  UIADD3.X UR31, UPT, UPT, URZ, UR11, URZ, UP0, !UPT ;  /* 0x0000000bff1f7290 */ /* 0x000fe200087fe4ff */
[----:B------:R-:W-:Y:S01]  /*25d0*/  UMOV UR26, URZ ;  /* 0x000000ff001a7c82 */ /* 0x000fe20008000000 */
[----:B------:R-:W-:Y:S01]  /*25e0*/  UMOV UR28, UR21 ;  /* 0x00000015001c7c82 */ /* 0x000fe20008000000 */
[----:B------:R-:W-:Y:S01]  /*25f0*/  UMOV UR29, UR22 ;  /* 0x00000016001d7c82 */ /* 0x000fe20008000000 */
[----:B------:R-:W-:Y:S01]  /*2600*/  UMOV UR34, 0x40 ;  /* 0x0000004000227882 */ /* 0x000fe20000000000 */
[----:B------:R-:W-:Y:S01]  /*2610*/  UMOV UR35, UR27 ;  /* 0x0000001b00237c82 */ /* 0x000fe20008000000 */
[----:B------:R-:W-:Y:S01]  /*2620*/  UMOV UR36, UR21 ;  /* 0x0000001500247c82 */ /* 0x000fe20008000000 */
[----:B------:R-:W-:Y:S01]  /*2630*/  UMOV UR37, UR22 ;  /* 0x0000001600257c82 */ /* 0x000fe20008000000 */
[----:B------:R-:W-:Y:S01]  /*2640*/  UMOV UR20, URZ ;  /* 0x000000ff00147c82 */ /* 0x000fe20008000000 */
[----:B------:R-:W-:Y:S01]  /*2650*/  UMOV UR33, UR25 ;  /* 0x0000001900217c82 */ /* 0x000fe20008000000 */
[----:B------:R-:W-:Y:S01]  /*2660*/  UMOV UR18, URZ ;  /* 0x000000ff00127c82 */ /* 0x000fe20008000000 */
[----:B------:R3:W-:Y:S01]  /*2670*/  UTMALDG.4D [UR24], [UR4], desc[UR40] ;  /* 0x00002818040075b4 */ /* 0x0007e20008019000 */
[----:B------:R-:W-:Y:S01]  /*2680*/  UMOV UR10, 0x40 ;  /* 0x00000040000a7882 */ /* 0x000fe20000000000 */
[----:B------:R-:W-:Y:S01]  /*2690*/  UMOV UR13, UR21 ;  /* 0x00000015000d7c82 */ /* 0x000fe20008000000 */
[----:B------:R-:W-:Y:S01]  /*26a0*/  UMOV UR14, UR22 ;  /* 0x00000016000e7c82 */ /* 0x000fe20008000000 */
[----:B------:R-:W-:Y:S01]  /*26b0*/  UMOV UR9, UR17 ;  /* 0x0000001100097c82 */ /* 0x000fe20008000000 */
[----:B------:R-:W-:Y:S01]  /*26c0*/  UMOV UR12, UR20 ;  /* 0x00000014000c7c82 */ /* 0x000fe20008000000 */
[----:B------:R-:W-:Y:S01]  /*26d0*/  UISETP.NE.AND UP0, UPT, UR46, 0x1, UPT ;  /* 0x000000012e00788c */ /* 0x000fe2000bf05270 */
[----:B------:R3:W-:Y:S01]  /*26e0*/  UTMALDG.4D [UR32], [UR4], desc[UR40] ;  /* 0x00002820040075b4 */ /* 0x0007e20008019000 */
[----:B--2---:R-:W-:-:S05]  /*26f0*/  @P0 IMAD.SHL.U32 R3, R3, 0x80, RZ ;  /* 0x0000008003030824 */ /* 0x004fca00078e00ff */
[----:B------:R-:W-:-:S13]  /*2700*/  @P0 R2UR UR19, R3 ;  /* 0x00000000031302ca */ /* 0x000fda00000e0000 */
[----:B------:R-:W-:Y:S01]  /*2710*/  UMOV UR11, UR19 ;  /* 0x00000013000b7c82 */ /* 0x000fe20008000000 */
[----:B------:R3:W-:Y:S01]  /*2720*/  UTMALDG.5D [UR16], [UR30], desc[UR40] ;  /* 0x000028101e0075b4 */ /* 0x0007e20008021000 */
[----:B------:R3:W-:Y:S02]  /*2730*/  UTMALDG.5D [UR8], [UR30], desc[UR40] ;  /* 0x000028081e0075b4 */ /* 0x0007e40008021000 */
[----:B---3--:R-:W-:Y:S05]  /*2740*/  BRA.U !UP0, `(.L_x_58) ;  /* 0x0000000108047547 */ /* 0x008fea000b800000 */
[----:B------:R-:W-:Y:S05]  /*2750*/  BPT.TRAP 0x1 ;  /* 0x000000040000795c */ /* 0x000fea0000300000 */
.L_x_58:
[----:B------:R-:W1:Y:S02]  /*2760*/  SYNCS.PHASECHK.TRANS64.TRYWAIT P0, [UR24+0x38838], R0 ;  /* 0x03883800ff0075a7 */ /* 0x000e640008001118 */
[----:B-1----:R-:W-:Y:S05]  /*2770*/  @!P0 BRA `(.L_x_59) ;  /* 0x0000010800448947 */ /* 0x002fea0003800000 */
.L_x_257:
[----:B------:R-:W2:Y:S01]  /*2780*/  LDL R4, [R1] ;  /* 0x0000000001047983 */ /* 0x000ea20000100800 */
[----:B------:R-:W3:Y:S01]  /*2790*/  LDCU UR4, c[0x0][0x40c] ;  /* 0x00008180ff0477ac */ /* 0x000ee20008000800 */
[----:B------:R-:W4:Y:S01]  /*27a0*/  LDC.64 R12, c[0x0][0x400] ;  /* 0x00010000ff0c7b82 */ /* 0x000f220000000a00 */
[C---:B-1----:R-:W-:Y:S01]  /*27b0*/  IMAD.SHL.U32 R3, R2.reuse, 0x4, RZ ;  /* 0x0000000402037824 */ /* 0x042fe200078e00ff */
[----:B------:R-:W-:Y:S01]  /*27c0*/  LEA R2, R2, UR24, 0x4 ;  /* 0x0000001802027c11 */ /* 0x000fe2000f8e20ff */
[----:B------:R-:W1:Y:S01]  /*27d0*/  LDCU UR5, c[0x0][0x410] ;  /* 0x00008200ff0577ac */ /* 0x000e620008000800 */
[----:B---3--:R-:W-:-:S04]  /*27e0*/  UIMAD UR4, UR21, UR4, URZ ;  /* 0x00000004150472a4 */ /* 0x008fc8000f8e02ff */
[----:B-1----:R-:W-:Y:S01]  /*27f0*/  UIMAD UR4, UR22, UR5, UR4 ;  /* 0x00000005160472a4 */ /* 0x002fe2000f8e0204 */
[----:B--2---:R-:W-:-:S13]  /*2800*/  R2UR UR19, R4 ;  /* 0x00000000041372ca */ /* 0x004fda00000e0000 */
[----:B------:R-:W-:-:S06]  /*2810*/  USHF.L.U32 UR19, UR19, 0x7, URZ ;  /* 0x0000000713137899 */ /* 0x000fcc00080006ff */
[----:B------:R-:W-:-:S04]  /*2820*/  IADD3 R4, PT, PT, R3, UR19, RZ ;  /* 0x0000001303047c10 */ /* 0x000fc8000fffe0ff */
[C---:B------:R-:W-:Y:S01]  /*2830*/  IADD3 R6, PT, PT, R4.reuse, 0x2, RZ ;  /* 0x0000000204067810 */ /* 0x040fe20007ffe0ff */
[C---:B------:R-:W-:Y:S01]  /*2840*/  VIADD R7, R4.reuse, 0x1 ;  /* 0x0000000104077836 */ /* 0x040fe20000000000 */
[C---:B------:R-:W-:Y:S01]  /*2850*/  ISETP.GE.AND P4, PT, R4.reuse, UR6, PT ;  /* 0x0000000604007c0c */ /* 0x040fe2000bf86270 */
[C---:B------:R-:W-:Y:S01]  /*2860*/  VIADD R5, R4.reuse, 0x3 ;  /* 0x0000000304057836 */ /* 0x040fe20000000000 */
[----:B------:R-:W-:Y:S02]  /*2870*/  IADD3 R8, PT, PT, R4, UR4, RZ ;  /* 0x0000000404087c10 */ /* 0x000fe4000fffe0ff */
[----:B------:R-:W-:Y:S02]  /*2880*/  ISETP.GE.AND P3, PT, R7, UR6, PT ;  /* 0x0000000607007c0c */ /* 0x000fe4000bf66270 */
[----:B------:R-:W-:Y:S01]  /*2890*/  ISETP.GE.AND P2, PT, R6, UR6, PT ;  /* 0x0000000606007c0c */ /* 0x000fe2000bf46270 */
[C---:B------:R-:W-:Y:S01]  /*28a0*/  VIADD R7, R8.reuse, 0x1 ;  /* 0x0000000108077836 */ /* 0x040fe20000000000 */
[----:B------:R-:W-:Y:S01]  /*28b0*/  ISETP.GE.AND P1, PT, R5, UR6, PT ;  /* 0x0000000605007c0c */ /* 0x000fe2000bf26270 */
[C---:B------:R-:W-:Y:S01]  /*28c0*/  VIADD R5, R8.reuse, 0x3 ;  /* 0x0000000308057836 */ /* 0x040fe20000000000 */
[C---:B------:R-:W-:Y:S01]  /*28d0*/  IADD3 R6, PT, PT, R8.reuse, 0x2, RZ ;  /* 0x0000000208067810 */ /* 0x040fe20007ffe0ff */
[----:B----4-:R-:W-:-:S04]  /*28e0*/  IMAD.WIDE.U32 R8, R8, 0x4, R12 ;  /* 0x0000000408087825 */ /* 0x010fc800078e000c */
[--C-:B------:R-:W-:Y:S01]  /*28f0*/  IMAD.WIDE.U32 R14, R7, 0x4, R12.reuse ;  /* 0x00000004070e7825 */ /* 0x100fe200078e000c */
[----:B------:R-:W-:Y:S01]  /*2900*/  @!PT LDS RZ, [RZ] ;  /* 0x00000000fffff984 */ /* 0x000fe20000000800 */
[----:B------:R-:W-:Y:S01]  /*2910*/  @!PT LDS RZ, [RZ] ;  /* 0x00000000fffff984 */ /* 0x000fe20000000800 */
[----:B------:R-:W-:Y:S01]  /*2920*/  @!PT LDS RZ, [RZ] ;  /* 0x00000000fffff984 */ /* 0x000fe20000000800 */
[----:B------:R1:W-:Y:S03]  /*2930*/  LDGSTS.E.LTC128B [R2+0x38000], desc[UR38][R8.64], !P4 ;  /* 0x3800000008027fae */ /* 0x0003e6000e1a1226 */
[--C-:B------:R-:W-:Y:S01]  /*2940*/  IMAD.WIDE.U32 R6, R6, 0x4, R12.reuse ;  /* 0x0000000406067825 */ /* 0x100fe200078e000c */
[----:B------:R1:W-:Y:S03]  /*2950*/  LDGSTS.E.LTC128B [R2+0x38004], desc[UR38][R14.64], !P3 ;  /* 0x380040000e027fae */ /* 0x0003e6000d9a1226 */
[----:B------:R-:W-:Y:S01]  /*2960*/  IMAD.WIDE.U32 R12, R5, 0x4, R12 ;  /* 0x00000004050c7825 */ /* 0x000fe200078e000c */
[----:B------:R1:W-:Y:S04]  /*2970*/  LDGSTS.E.LTC128B [R2+0x38008], desc[UR38][R6.64], !P2 ;  /* 0x3800800006027fae */ /* 0x0003e8000d1a1226 */
[----:B------:R1:W-:Y:S01]  /*2980*/  LDGSTS.E.LTC128B [R2+0x3800c], desc[UR38][R12.64], !P1 ;  /* 0x3800c0000c027fae */ /* 0x0003e2000c9a1226 */
[----:B------:R-:W-:Y:S01]  /*2990*/  NOP ;  /* 0x0000000000007918 */ /* 0x000fe20000000000 */
[----:B------:R-:W-:Y:S02]  /*29a0*/  SYNCS.ARRIVE.TRANS64.RED.A0T1 RZ, [UR24+0x38830], RZ ;  /* 0x038830ffffff79a7 */ /* 0x000fe40008200418 */
[----:B------:R-:W-:Y:S01]  /*29b0*/  ARRIVES.LDGSTSBAR.64.TRANSCNT [UR24+0x38830] ;  /* 0x03883000ff0079b0 */ /* 0x000fe20008002a18 */
[----:B------:R-:W-:Y:S01]  /*29c0*/  NOP ;  /* 0x0000000000007918 */ /* 0x000fe20000000000 */
[----:B------:R-:W-:Y:S05]  /*29d0*/  BRA.U !UP0, `(.L_x_60) ;  /* 0x0000000108047547 */ /* 0x000fea000b800000 */
[----:B------:R-:W-:Y:S05]  /*29e0*/  BPT.TRAP 0x1 ;  /* 0x000000040000795c */ /* 0x000fea0000300000 */
.L_x_60:
[----:B------:R-:W-:Y:S01]  /*29f0*/  SYNCS.ARRIVE.TRANS64.A1T0 RZ, [UR24+0x38830], RZ ;  /* 0x038830ffffff79a7 */ /* 0x000fe20008100018 */
[----:B------:R-:W-:Y:S05]  /*2a00*/  BRA.U !UP1, `(.L_x_61) ;  /* 0x0000000109047547 */ /* 0x000fea000b800000 */
[----:B------:R-:W-:Y:S05]  /*2a10*/  BPT.TRAP 0x1 ;  /* 0x000000040000795c */ /* 0x000fea0000300000 */
.L_x_61:
[----:B------:R-:W2:Y:S01]  /*2a20*/  SYNCS.PHASECHK.TRANS64.TRYWAIT P0, [UR24+0x38828], R0 ;  /* 0x03882800ff0075a7 */ /* 0x000ea20008001118 */
[----:B-1----:R-:W-:Y:S01]  /*2a30*/  @!P6 MOV R6, 0x8000 ;  /* 0x000080000006e802 */ /* 0x002fe20000000f00 */
[----:B--2---:R-:W-:Y:S06]  /*2a40*/  @!P0 BRA `(.L_x_62) ;  /* 0x0000010400a88947 */ /* 0x004fec0003800000 */
.L_x_259:
[----:B------:R2:W-:Y:S01]  /*2a50*/  @!P6 SYNCS.ARRIVE.TRANS64 RZ, [UR24+0x38820], R6 ;  /* 0x03882006ffffe9a7 */ /* 0x0005e20008000018 */
[----:B------:R-:W-:-:S09]  /*2a60*/  UPLOP3.LUT UP2, UPT, UP3, UP2, UPT, 0xf8, 0x8f ;  /* 0x00000000008f789c */ /* 0x000fd20001f45f70 */
[----:B------:R-:W-:Y:S05]  /*2a70*/  BRA.U !UP2, `(.L_x_63) ;  /* 0x000000010a047547 */ /* 0x000fea000b800000 */
[----:B------:R-:W-:Y:S05]  /*2a80*/  BPT.TRAP 0x1 ;  /* 0x000000040000795c */ /* 0x000fea0000300000 */
.L_x_63:
[----:B------:R-:W-:Y:S01]  /*2a90*/  LOP3.LUT P0, R11, R11, 0x1f, RZ, 0xc0, !PT ;  /* 0x0000001f0b0b7812 */ /* 0x000fe2000780c0ff */
[----:B------:R-:W-:Y:S03]  /*2aa0*/  BSSY.RECONVERGENT B0, `(.L_x_64) ;  /* 0x0000004000007945 */ /* 0x000fe60003800200 */
[----:B------:R-:W-:-:S13]  /*2ab0*/  PLOP3.LUT P0, PT, P0, P6, PT, 0x8f, 0xf8 ;  /* 0x0000000000f8781c */ /* 0x000fda000070d177 */
[----:B------:R-:W-:Y:S05]  /*2ac0*/  @P0 BRA `(.L_x_65) ;  /* 0x0000000000040947 */ /* 0x000fea0003800000 */
[----:B------:R-:W-:Y:S05]  /*2ad0*/  BPT.TRAP 0x1 ;  /* 0x000000040000795c */ /* 0x000fea0000300000 */
.L_x_65:
[----:B------:R-:W-:Y:S05]  /*2ae0*/  BSYNC.RECONVERGENT B0 ;  /* 0x0000000000007941 */ /* 0x000fea0003800200 */
.L_x_64:
[----:B------:R-:W-:Y:S05]  /*2af0*/  BRA.U !UP1, `(.L_x_66) ;  /* 0x0000000109047547 */ /* 0x000fea000b800000 */
[----:B------:R-:W-:Y:S05]  /*2b00*/  BPT.TRAP 0x1 ;  /* 0x000000040000795c */ /* 0x000fea0000300000 */
.L_x_66:
[----:B------:R-:W3:Y:S01]  /*2b10*/  LDCU.64 UR6, c[0x0][0x348] ;  /* 0x00006900ff0677ac */ /* 0x000ee20008000a00 */
[----:B-1----:R-:W-:Y:S01]  /*2b20*/  @!P6 MOV R5, 0x8000 ;  /* 0x000080000005e802 */ /* 0x002fe20000000f00 */
[----:B------:R-:W1:Y:S03]  /*2b30*/  LDCU.64 UR10, c[0x0][0x348] ;  /* 0x00006900ff0a77ac */ /* 0x000e660008000a00 */
[----:B------:R4:W-:Y:S01]  /*2b40*/  @!P6 SYNCS.ARRIVE.TRANS64.RED.A0TR RZ, [UR24+0x38820], R5 ;  /* 0x03882005ffffe9a7 */ /* 0x0009e20008300418 */
[----:B------:R-:W-:Y:S02]  /*2b50*/  UIADD3 UR40, UPT, UPT, UR24, 0x8000, URZ ;  /* 0x0000800018287890 */ /* 0x000fe4000fffe0ff */
[----:B------:R-:W-:Y:S01]  /*2b60*/  UIADD3 UR41, UPT, UPT, UR24, 0x38820, URZ ;  /* 0x0003882018297890 */ /* 0x000fe2000fffe0ff */
[----:B------:R-:W-:Y:S01]  /*2b70*/  UMOV UR43, UR27 ;  /* 0x0000001b002b7c82 */ /* 0x000fe20008000000 */
[----:B------:R-:W-:Y:S01]  /*2b80*/  UIADD3 UR32, UPT, UPT, UR24, 0xc000, URZ ;  /* 0x0000c00018207890 */ /* 0x000fe2000fffe0ff */
[----:B------:R-:W-:Y:S01]  /*2b90*/  UMOV UR35, UR27 ;  /* 0x0000001b00237c82 */ /* 0x000fe20008000000 */
[----:B------:R-:W-:-:S02]  /*2ba0*/  UIADD3 UR16, UPT, UPT, UR24, 0x20000, URZ ;  /* 0x0002000018107890 */ /* 0x000fc4000fffe0ff */
[----:B---3--:R-:W-:Y:S02]  /*2bb0*/  UIADD3 UR6, UP3, UPT, UR6, 0x200, URZ ;  /* 0x0000020006067890 */ /* 0x008fe4000ff7e0ff */
[----:B------:R-:W-:Y:S02]  /*2bc0*/  UIADD3 UR17, UPT, UPT, UR24, 0x38820, URZ ;  /* 0x0003882018117890 */ /* 0x000fe4000fffe0ff */
[----:B------:R-:W-:Y:S02]  /*2bd0*/  UIADD3.X UR7, UPT, UPT, URZ, UR7, URZ, UP3, !UPT ;  /* 0x00000007ff077290 */ /* 0x000fe40009ffe4ff */
[----:B-1----:R-:W-:Y:S02]  /*2be0*/  UIADD3 UR26, UP3, UPT, UR10, 0x400, URZ ;  /* 0x000004000a1a7890 */ /* 0x002fe4000ff7e0ff */
[----:B------:R-:W-:Y:S02]  /*2bf0*/  UIADD3 UR8, UPT, UPT, UR24, 0x24000, URZ ;  /* 0x0002400018087890 */ /* 0x000fe4000fffe0ff */
[----:B------:R-:W-:Y:S01]  /*2c00*/  UIADD3.X UR27, UPT, UPT, URZ, UR11, URZ, UP3, !UPT ;  /* 0x0000000bff1b7290 */ /* 0x000fe20009ffe4ff */
[----:B------:R-:W-:Y:S01]  /*2c10*/  UMOV UR28, 0x0 ;  /* 0x00000000001c7882 */ /* 0x000fe20000000000 */
[----:B------:R-:W-:Y:S01]  /*2c20*/  UMOV UR29, 0x10000000 ;  /* 0x10000000001d7882 */ /* 0x000fe20000000000 */
[----:B------:R-:W-:Y:S01]  /*2c30*/  UMOV UR42, URZ ;  /* 0x000000ff002a7c82 */ /* 0x000fe20008000000 */
[----:B------:R-:W-:Y:S01]  /*2c40*/  UMOV UR44, UR21 ;  /* 0x00000015002c7c82 */ /* 0x000fe20008000000 */
[----:B------:R-:W-:Y:S01]  /*2c50*/  UMOV UR45, UR22 ;  /* 0x00000016002d7c82 */ /* 0x000fe20008000000 */
[----:B------:R-:W-:Y:S01]  /*2c60*/  UMOV UR34, 0x40 ;  /* 0x0000004000227882 */ /* 0x000fe20000000000 */
        /* <DEDUP_REMOVED lines=11> */
[----:B------:R-:W-:Y:S01]  /*2d20*/  UMOV UR12, UR20 ;  /* 0x00000014000c7c82 */ /* 0x000fe20008000000 */
[----:B------:R4:W-:Y:S01]  /*2d30*/  UTMALDG.4D [UR32], [UR6], desc[UR28] ;  /* 0x00001c20060075b4 */ /* 0x0009e20008019000 */
[----:B------:R4:W-:Y:S01]  /*2d40*/  UTMALDG.5D [UR16], [UR26], desc[UR28] ;  /* 0x00001c101a0075b4 */ /* 0x0009e20008021000 */
[----:B------:R4:W-:Y:S02]  /*2d50*/  UTMALDG.5D [UR8], [UR26], desc[UR28] ;  /* 0x00001c081a0075b4 */ /* 0x0009e40008021000 */
[----:B----4-:R-:W-:Y:S05]  /*2d60*/  BRA.U !UP0, `(.L_x_67) ;  /* 0x0000000108047547 */ /* 0x010fea000b800000 */
[----:B------:R-:W-:Y:S05]  /*2d70*/  BPT.TRAP 0x1 ;  /* 0x000000040000795c */ /* 0x000fea0000300000 */
.L_x_67:
[----:B------:R-:W1:Y:S02]  /*2d80*/  SYNCS.PHASECHK.TRANS64.TRYWAIT P0, [UR24+0x38848], R0 ;  /* 0x03884800ff0075a7 */ /* 0x000e640008001118 */
[----:B-1----:R-:W-:Y:S05]  /*2d90*/  @!P0 BRA `(.L_x_68) ;  /* 0x0000010000ec8947 */ /* 0x002fea0003800000 */
.L_x_261:
[----:B------:R-:W3:Y:S01]  /*2da0*/  LDCU UR5, c[0x0][0x424] ;  /* 0x00008480ff0577ac */ /* 0x000ee20008000800 */
[----:B--2---:R-:W2:Y:S01]  /*2db0*/  LDC.64 R6, c[0x0][0x418] ;  /* 0x00010600ff067b82 */ /* 0x004ea20000000a00 */
[----:B------:R-:W4:Y:S01]  /*2dc0*/  LDCU UR6, c[0x0][0x428] ;  /* 0x00008500ff0677ac */ /* 0x000f220008000800 */
[----:B---3--:R-:W-:-:S04]  /*2dd0*/  UIMAD UR5, UR21, UR5, URZ ;  /* 0x00000005150572a4 */ /* 0x008fc8000f8e02ff */
[----:B----4-:R-:W-:-:S06]  /*2de0*/  UIMAD UR5, UR22, UR6, UR5 ;  /* 0x00000006160572a4 */ /* 0x010fcc000f8e0205 */
[----:B------:R-:W-:-:S04]  /*2df0*/  IADD3 R8, PT, PT, R4, UR5, RZ ;  /* 0x0000000504087c10 */ /* 0x000fc8000fffe0ff */
[C---:B-1----:R-:W-:Y:S02]  /*2e00*/  IADD3 R5, PT, PT, R8.reuse, 0x1, RZ ;  /* 0x0000000108057810 */ /* 0x042fe40007ffe0ff */
[C---:B------:R-:W-:Y:S02]  /*2e10*/  IADD3 R4, PT, PT, R8.reuse, 0x2, RZ ;  /* 0x0000000208047810 */ /* 0x040fe40007ffe0ff */
[C---:B------:R-:W-:Y:S01]  /*2e20*/  IADD3 R0, PT, PT, R8.reuse, 0x3, RZ ;  /* 0x0000000308007810 */ /* 0x040fe20007ffe0ff */
[----:B--2---:R-:W-:-:S04]  /*2e30*/  IMAD.WIDE.U32 R8, R8, 0x4, R6 ;  /* 0x0000000408087825 */ /* 0x004fc800078e0006 */
        /* <DEDUP_REMOVED lines=16> */
.L_x_69:
[----:B------:R-:W2:Y:S01]  /*2f40*/  LDL R0, [R1+0x4] ;  /* 0x0000040001007983 */ /* 0x000ea20000100800 */
[----:B------:R-:W-:Y:S01]  /*2f50*/  SYNCS.ARRIVE.TRANS64.A1T0 RZ, [UR24+0x38840], RZ ;  /* 0x038840ffffff79a7 */ /* 0x000fe20008100018 */
[----:B--2---:R-:W-:-:S13]  /*2f60*/  ISETP.NE.AND P0, PT, R0, 0x1, PT ;  /* 0x000000010000780c */ /* 0x004fda0003f05270 */
[----:B------:R-:W-:Y:S05]  /*2f70*/  @!P0 EXIT ;  /* 0x000000000000894d */ /* 0x000fea0003800000 */
[----:B------:R-:W2:Y:S01]  /*2f80*/  LDL R0, [R1] ;  /* 0x0000000001007983 */ /* 0x000ea20000100800 */
[----:B------:R-:W3:Y:S01]  /*2f90*/  LDC.64 R14, c[0x0][0x400] ;  /* 0x00010000ff0e7b82 */ /* 0x000ee20000000a00 */
[----:B------:R-:W-:Y:S01]  /*2fa0*/  IMAD.MOV.U32 R10, RZ, RZ, RZ ;  /* 0x000000ffff0a7224 */ /* 0x000fe200078e00ff */
[----:B-1----:R-:W-:Y:S01]  /*2fb0*/  CS2R R8, SRZ ;  /* 0x0000000000087805 */ /* 0x002fe2000001ff00 */
[----:B------:R-:W-:Y:S01]  /*2fc0*/  IMAD.MOV.U32 R7, RZ, RZ, 0x1 ;  /* 0x00000001ff077424 */ /* 0x000fe200078e00ff */
[----:B------:R-:W1:Y:S04]  /*2fd0*/  LDCU.64 UR28, c[0x0][0x348] ;  /* 0x00006900ff1c77ac */ /* 0x000e680008000a00 */
[----:B------:R-:W4:Y:S01]  /*2fe0*/  LDC.64 R12, c[0x0][0x418] ;  /* 0x00010600ff0c7b82 */ /* 0x000f220000000a00 */
[----:B------:R-:W1:Y:S01]  /*2ff0*/  LDCU UR7, c[0x0][0x408] ;  /* 0x00008100ff0777ac */ /* 0x000e620008000800 */
[----:B------:R-:W1:Y:S01]  /*3000*/  LDCU UR32, c[0x0][0x380] ;  /* 0x00007000ff2077ac */ /* 0x000e620008000800 */
[----:B------:R-:W1:Y:S01]  /*3010*/  LDCU UR15, c[0x0][0x420] ;  /* 0x00008400ff0f77ac */ /* 0x000e620008000800 */
[----:B------:R-:W-:Y:S01]  /*3020*/  UMOV UR23, 0x1 ;  /* 0x0000000100177882 */ /* 0x000fe20000000000 */
[----:B------:R-:W-:Y:S01]  /*3030*/  UMOV UR20, URZ ;  /* 0x000000ff00147c82 */ /* 0x000fe20008000000 */
[----:B-1234-:R-:W-:-:S15]  /*3040*/  R2UR UR25, R0 ;  /* 0x00000000001972ca */ /* 0x01efde00000e0000 */
.L_x_88:
[----:B------:R-:W-:Y:S01]  /*3050*/  UIADD3 UR8, UPT, UPT, UR25, 0x1, URZ ;  /* 0x0000000119087890 */ /* 0x000fe2000fffe0ff */
[----:B--2---:R-:W2:Y:S01]  /*3060*/  LDL R4, [R1+0x8] ;  /* 0x0000080001047983 */ /* 0x004ea20000100800 */
[----:B------:R-:W-:Y:S01]  /*3070*/  UIADD3 UR6, UPT, UPT, UR20, 0x1, URZ ;  /* 0x0000000114067890 */ /* 0x000fe2000fffe0ff */
[----:B------:R-:W-:Y:S01]  /*3080*/  BSSY.RECONVERGENT B0, `(.L_x_70) ;  /* 0x000000b000007945 */ /* 0x000fe20003800200 */
[----:B------:R-:W-:Y:S01]  /*3090*/  UISETP.NE.AND UP0, UPT, UR8, UR47, UPT ;  /* 0x0000002f0800728c */ /* 0x000fe2000bf05270 */
[----:B------:R-:W3:Y:S10]  /*30a0*/  LDL R0, [R1] ;  /* 0x0000000001007983 */ /* 0x000ef40000100800 */
[----:B------:R-:W-:Y:S07]  /*30b0*/  @UP0 UIADD3 UR6, UPT, UPT, UR20, URZ, URZ ;  /* 0x000000ff14060290 */ /* 0x000fee000fffe0ff */
[----:B------:R-:W-:Y:S01]  /*30c0*/  UMOV UR20, UR6 ;  /* 0x0000000600147c82 */ /* 0x000fe20008000000 */
[----:B--2---:R-:W-:Y:S02]  /*30d0*/  LOP3.LUT P0, RZ, R4, 0x2, RZ, 0xc0, !PT ;  /* 0x0000000204ff7812 */ /* 0x004fe4000780c0ff */
[----:B---3--:R-:W-:Y:S11]  /*30e0*/  R2UR UR9, R0 ;  /* 0x00000000000972ca */ /* 0x008ff600000e0000 */
[----:B------:R-:W-:Y:S02]  /*30f0*/  @!UPT UIADD3 URZ, UPT, UPT, URZ, URZ, URZ ;  /* 0x000000fffffff290 */ /* 0x000fe4000fffe0ff */
[----:B------:R-:W-:Y:S01]  /*3100*/  USEL UR25, UR9, UR8, !UP0 ;  /* 0x0000000809197287 */ /* 0x000fe2000c000000 */
[----:B-1----:R-:W-:Y:S11]  /*3110*/  @!P0 BRA `(.L_x_71) ;  /* 0x0000000000048947 */ /* 0x002ff60003800000 */
[----:B------:R-:W-:Y:S05]  /*3120*/  BPT.TRAP 0x1 ;  /* 0x000000040000795c */ /* 0x000fea0000300000 */
.L_x_71:
[----:B------:R-:W-:Y:S05]  /*3130*/  BSYNC.RECONVERGENT B0 ;  /* 0x0000000000007941 */ /* 0x000fea0003800200 */
.L_x_70:
[----:B------:R-:W-:Y:S01]  /*3140*/  ULEA UR17, UR23, UR24, 0x3 ;  /* 0x0000001817117291 */ /* 0x000fe2000f8e18ff */
[----:B------:R-:W-:Y:S02]  /*3150*/  SHF.L.U32 R5, R7, 0x1f, RZ ;  /* 0x0000001f07057819 */ /* 0x000fe400000006ff */
[----:B------:R-:W-:Y:S06]  /*3160*/  @!P6 MOV R4, 0x8000 ;  /* 0x000080000004e802 */ /* 0x000fec0000000f00 */
[----:B------:R-:W1:Y:S02]  /*3170*/  SYNCS.PHASECHK.TRANS64.TRYWAIT P0, [UR17+0x38810], R5 ;  /* 0x03881005ff0075a7 */ /* 0x000e640008001111 */
[----:B-1----:R-:W-:Y:S05]  /*3180*/  @!P0 BRA `(.L_x_72) ;  /* 0x0000010000088947 */ /* 0x002fea0003800000 */
.L_x_263:
[----:B------:R2:W-:Y:S01]  /*3190*/  @!P6 SYNCS.ARRIVE.TRANS64 RZ, [UR17+0x38800], R4 ;  /* 0x03880004ffffe9a7 */ /* 0x0005e20008000011 */
[----:B------:R-:W3:Y:S01]  /*31a0*/  LDL R6, [R1+0x8] ;  /* 0x0000080001067983 */ /* 0x000ee20000100800 */
[----:B------:R-:W-:Y:S01]  /*31b0*/  BSSY.RECONVERGENT B0, `(.L_x_73) ;  /* 0x0000005000007945 */ /* 0x000fe20003800200 */
[----:B---3--:R-:W-:Y:S11]  /*31c0*/  LOP3.LUT P0, RZ, R6, 0x1, RZ, 0xc0, !PT ;  /* 0x0000000106ff7812 */ /* 0x008ff6000780c0ff */
[----:B------:R-:W-:Y:S02]  /*31d0*/  @!UPT UIADD3 URZ, UPT, UPT, URZ, URZ, URZ ;  /* 0x000000fffffff290 */ /* 0x000fe4000fffe0ff */
[----:B--2---:R-:W-:Y:S05]  /*31e0*/  @!P0 BRA `(.L_x_74) ;  /* 0x0000000000048947 */ /* 0x004fea0003800000 */
[----:B------:R-:W-:Y:S05]  /*31f0*/  BPT.TRAP 0x1 ;  /* 0x000000040000795c */ /* 0x000fea0000300000 */
.L_x_74:
[----:B------:R-:W-:Y:S05]  /*3200*/  BSYNC.RECONVERGENT B0 ;  /* 0x0000000000007941 */ /* 0x000fea0003800200 */
.L_x_73:
[----:B------:R-:W-:Y:S01]  /*3210*/  ISETP.EQ.OR P2, PT, R11, RZ, P6 ;  /* 0x000000ff0b00720c */ /* 0x000fe20003742670 */
[----:B------:R-:W-:Y:S11]  /*3220*/  BSSY.RECONVERGENT B0, `(.L_x_75) ;  /* 0x0000004000007945 */ /* 0x000ff60003800200 */
[----:B------:R-:W-:Y:S01]  /*3230*/  @!UPT UIADD3 URZ, UPT, UPT, URZ, URZ, URZ ;  /* 0x000000fffffff290 */ /* 0x000fe2000fffe0ff */
[----:B------:R-:W-:Y:S05]  /*3240*/  @P2 BRA `(.L_x_76) ;  /* 0x0000000000042947 */ /* 0x000fea0003800000 */
[----:B------:R-:W-:Y:S05]  /*3250*/  BPT.TRAP 0x1 ;  /* 0x000000040000795c */ /* 0x000fea0000300000 */
.L_x_76:
[----:B------:R-:W-:Y:S05]  /*3260*/  BSYNC.RECONVERGENT B0 ;  /* 0x0000000000007941 */ /* 0x000fea0003800200 */
.L_x_75:
[----:B------:R-:W-:Y:S02]  /*3270*/  ULEA UR8, UR23, UR24, 0xf ;  /* 0x0000001817087291 */ /* 0x000fe4000f8e78ff */
[----:B------:R-:W-:Y:S02]  /*3280*/  UIADD3 UR26, UP0, UPT, UR28, 0x300, URZ ;  /* 0x000003001c1a7890 */ /* 0x000fe4000ff1e0ff */
[----:B------:R-:W-:Y:S02]  /*3290*/  UIADD3 UR17, UPT, UPT, UR17, 0x38800, URZ ;  /* 0x0003880011117890 */ /* 0x000fe4000fffe0ff */
[----:B------:R-:W-:Y:S02]  /*32a0*/  USHF.L.U32 UR19, UR25, 0x7, URZ ;  /* 0x0000000719137899 */ /* 0x000fe400080006ff */
[----:B------:R-:W-:Y:S02]  /*32b0*/  UIADD3 UR16, UPT, UPT, UR8, 0x10000, URZ ;  /* 0x0001000008107890 */ /* 0x000fe4000fffe0ff */
[----:B------:R-:W-:Y:S01]  /*32c0*/  UIADD3.X UR27, UPT, UPT, URZ, UR29, URZ, UP0, !UPT ;  /* 0x0000001dff1b7290 */ /* 0x000fe200087fe4ff */
[----:B------:R-:W-:Y:S01]  /*32d0*/  UMOV UR30, 0x0 ;  /* 0x00000000001e7882 */ /* 0x000fe20000000000 */
[----:B------:R-:W-:Y:S01]  /*32e0*/  UMOV UR31, 0x10000000 ;  /* 0x10000000001f7882 */ /* 0x000fe20000000000 */
[----:B------:R-:W-:Y:S01]  /*32f0*/  UMOV UR18, URZ ;  /* 0x000000ff00127c82 */ /* 0x000fe20008000000 */
[----:B------:R-:W-:Y:S01]  /*3300*/  UIADD3 UR8, UPT, UPT, UR8, 0x14000, URZ ;  /* 0x0001400008087890 */ /* 0x000fe2000fffe0ff */
[----:B------:R-:W-:Y:S01]  /*3310*/  UMOV UR10, 0x40 ;  /* 0x00000040000a7882 */ /* 0x000fe20000000000 */
[----:B------:R-:W-:Y:S03]  /*3320*/  UMOV UR12, UR20 ;  /* 0x00000014000c7c82 */ /* 0x000fe60008000000 */
[----:B------:R2:W-:Y:S01]  /*3330*/  UTMALDG.5D [UR16], [UR26], desc[UR30] ;  /* 0x00001e101a0075b4 */ /* 0x0005e20008021000 */
[----:B------:R-:W-:Y:S01]  /*3340*/  UISETP.NE.AND UP3, UPT, UR46, 0x1, UPT ;  /* 0x000000012e00788c */ /* 0x000fe2000bf65270 */
[----:B------:R-:W-:Y:S01]  /*3350*/  UMOV UR13, UR21 ;  /* 0x00000015000d7c82 */ /* 0x000fe20008000000 */
[----:B------:R-:W-:Y:S01]  /*3360*/  UMOV UR14, UR22 ;  /* 0x00000016000e7c82 */ /* 0x000fe20008000000 */
[----:B------:R-:W-:Y:S01]  /*3370*/  UMOV UR9, UR17 ;  /* 0x0000001100097c82 */ /* 0x000fe20008000000 */
[----:B------:R-:W-:Y:S01]  /*3380*/  UMOV UR11, UR19 ;  /* 0x00000013000b7c82 */ /* 0x000fe20008000000 */
[----:B------:R-:W-:Y:S01]  /*3390*/  UIADD3 UR23, UPT, UPT, UR23, 0x1, URZ ;  /* 0x0000000117177890 */ /* 0x000fe2000fffe0ff */
[----:B------:R2:W-:Y:S03]  /*33a0*/  UTMALDG.5D [UR8], [UR26], desc[UR30] ;  /* 0x00001e081a0075b4 */ /* 0x0005e60008021000 */
[----:B--2---:R-:W-:Y:S05]  /*33b0*/  BRA.U !UP3, `(.L_x_77) ;  /* 0x000000010b047547 */ /* 0x004fea000b800000 */
[----:B------:R-:W-:Y:S05]  /*33c0*/  BPT.TRAP 0x1 ;  /* 0x000000040000795c */ /* 0x000fea0000300000 */
.L_x_77:
[----:B------:R-:W-:Y:S04]  /*33d0*/  SHF.L.U32 R4, R9, 0x1f, RZ ;  /* 0x0000001f09047819 */ /* 0x000fe800000006ff */
[----:B------:R-:W2:Y:S02]  /*33e0*/  SYNCS.PHASECHK.TRANS64.TRYWAIT P0, [UR24+0x38838], R4 ;  /* 0x03883804ff0075a7 */ /* 0x000ea40008001118 */
[----:B--2---:R-:W-:Y:S05]  /*33f0*/  @!P0 BRA `(.L_x_78) ;  /* 0x000000fc00848947 */ /* 0x004fea0003800000 */
.L_x_265:
[----:B------:R-:W-:Y:S02]  /*3400*/  USHF.L.U32 UR19, UR25, 0x7, URZ ;  /* 0x0000000719137899 */ /* 0x000fe400080006ff */
[----:B------:R-:W-:Y:S04]  /*3410*/  UIMAD UR6, UR20, UR7, UR4 ;  /* 0x00000007140672a4 */ /* 0x000fe8000f8e0204 */
[----:B-1----:R-:W-:Y:S04]  /*3420*/  VIADD R0, R3, UR19 ;  /* 0x0000001303007c36 */ /* 0x002fe80008000000 */
[C---:B------:R-:W-:Y:S01]  /*3430*/  VIADD R4, R0.reuse, UR6 ;  /* 0x0000000600047c36 */ /* 0x040fe20008000000 */
[C---:B------:R-:W-:Y:S01]  /*3440*/  ISETP.GE.AND P4, PT, R0.reuse, UR32, PT ;  /* 0x0000002000007c0c */ /* 0x040fe2000bf86270 */
[----:B------:R-:W-:Y:S02]  /*3450*/  VIADD R16, R0, 0x1 ;  /* 0x0000000100107836 */ /* 0x000fe40000000000 */
[C---:B------:R-:W-:Y:S01]  /*3460*/  VIADD R5, R4.reuse, 0x2 ;  /* 0x0000000204057836 */ /* 0x040fe20000000000 */
[CC--:B------:R-:W-:Y:S01]  /*3470*/  LEA R20, P0, R4.reuse, R14.reuse, 0x2 ;  /* 0x0000000e04147211 */ /* 0x0c0fe200078010ff */
[----:B------:R-:W-:Y:S01]  /*3480*/  VIADD R6, R4, 0x1 ;  /* 0x0000000104067836 */ /* 0x000fe20000000000 */
[----:B------:R-:W-:Y:S02]  /*3490*/  ISETP.GE.AND P5, PT, R16, UR32, PT ;  /* 0x0000002010007c0c */ /* 0x000fe4000bfa6270 */
[CC--:B------:R-:W-:Y:S01]  /*34a0*/  LEA.HI.X R21, R4.reuse, R15.reuse, RZ, 0x2, P0 ;  /* 0x0000000f04157211 */ /* 0x0c0fe200000f14ff */
[----:B------:R-:W-:Y:S01]  /*34b0*/  VIADD R4, R4, 0x3 ;  /* 0x0000000304047836 */ /* 0x000fe20000000000 */
[CC--:B------:R-:W-:Y:S02]  /*34c0*/  LEA R16, P0, R5.reuse, R14.reuse, 0x2 ;  /* 0x0000000e05107211 */ /* 0x0c0fe400078010ff */
[-C--:B------:R-:W-:Y:S01]  /*34d0*/  LEA R18, P1, R6, R14.reuse, 0x2 ;  /* 0x0000000e06127211 */ /* 0x080fe200078210ff */
[----:B------:R-:W-:Y:S01]  /*34e0*/  @!PT LDS RZ, [RZ] ;  /* 0x00000000fffff984 */ /* 0x000fe20000000800 */
[----:B------:R-:W-:Y:S01]  /*34f0*/  @!PT LDS RZ, [RZ] ;  /* 0x00000000fffff984 */ /* 0x000fe20000000800 */
[----:B------:R-:W-:Y:S01]  /*3500*/  @!PT LDS RZ, [RZ] ;  /* 0x00000000fffff984 */ /* 0x000fe20000000800 */
[----:B------:R1:W-:Y:S01]  /*3510*/  LDGSTS.E.LTC128B [R2+0x38000], desc[UR38][R20.64], !P4 ;  /* 0x3800000014027fae */ /* 0x0003e2000e1a1226 */
[-C--:B------:R-:W-:Y:S01]  /*3520*/  LEA.HI.X R17, R5, R15.reuse, RZ, 0x2, P0 ;  /* 0x0000000f05117211 */ /* 0x080fe200000f14ff */
[----:B------:R-:W-:Y:S01]  /*3530*/  VIADD R5, R0, 0x2 ;  /* 0x0000000200057836 */ /* 0x000fe20000000000 */
[----:B------:R-:W-:Y:S02]  /*3540*/  LEA R22, P0, R4, R14, 0x2 ;  /* 0x0000000e04167211 */ /* 0x000fe400078010ff */
[-C--:B------:R-:W-:Y:S02]  /*3550*/  LEA.HI.X R19, R6, R15.reuse, RZ, 0x2, P1 ;  /* 0x0000000f06137211 */ /* 0x080fe400008f14ff */
[----:B------:R-:W-:Y:S01]  /*3560*/  LEA.HI.X R23, R4, R15, RZ, 0x2, P0 ;  /* 0x0000000f04177211 */ /* 0x000fe200000f14ff */
[----:B------:R-:W-:Y:S01]  /*3570*/  VIADD R4, R0, 0x3 ;  /* 0x0000000300047836 */ /* 0x000fe20000000000 */
[----:B------:R-:W-:Y:S01]  /*3580*/  ISETP.GE.AND P3, PT, R5, UR32, PT ;  /* 0x0000002005007c0c */ /* 0x000fe2000bf66270 */
[----:B------:R1:W-:Y:S03]  /*3590*/  LDGSTS.E.LTC128B [R2+0x38004], desc[UR38][R18.64], !P5 ;  /* 0x3800400012027fae */ /* 0x0003e6000e9a1226 */
[----:B------:R-:W-:Y:S09]  /*35a0*/  ISETP.GE.AND P1, PT, R4, UR32, PT ;  /* 0x0000002004007c0c */ /* 0x000ff2000bf26270 */
        /* <DEDUP_REMOVED lines=8> */
.L_x_79:
[----:B------:R-:W-:Y:S01]  /*3630*/  SYNCS.ARRIVE.TRANS64.A1T0 RZ, [UR24+0x38830], RZ ;  /* 0x038830ffffff79a7 */ /* 0x000fe20008100018 */
[----:B------:R-:W-:Y:S05]  /*3640*/  BRA.U !UP1, `(.L_x_80) ;  /* 0x0000000109047547 */ /* 0x000fea000b800000 */
[----:B------:R-:W-:Y:S05]  /*3650*/  BPT.TRAP 0x1 ;  /* 0x000000040000795c */ /* 0x000fea0000300000 */
.L_x_80:
[----:B------:R-:W-:Y:S02]  /*3660*/  SHF.L.U32 R6, R8, 0x1f, RZ ;  /* 0x0000001f08067819 */ /* 0x000fe400000006ff */
[----:B------:R-:W-:Y:S02]  /*3670*/  @!P6 MOV R5, 0x8000 ;  /* 0x000080000005e802 */ /* 0x000fe40000000f00 */
[----:B------:R-:W2:Y:S02]  /*3680*/  SYNCS.PHASECHK.TRANS64.TRYWAIT P0, [UR24+0x38828], R6 ;  /* 0x03882806ff0075a7 */ /* 0x000ea40008001118 */
[----:B--2---:R-:W-:Y:S05]  /*3690*/  @!P0 BRA `(.L_x_81) ;  /* 0x000000f800f48947 */ /* 0x004fea0003800000 */
.L_x_267:
[----:B------:R3:W-:Y:S01]  /*36a0*/  @!P6 SYNCS.ARRIVE.TRANS64 RZ, [UR24+0x38820], R5 ;  /* 0x03882005ffffe9a7 */ /* 0x0007e20008000018 */
[----:B------:R-:W-:Y:S05]  /*36b0*/  BRA.U !UP2, `(.L_x_82) ;  /* 0x000000010a047547 */ /* 0x000fea000b800000 */
[----:B------:R-:W-:Y:S05]  /*36c0*/  BPT.TRAP 0x1 ;  /* 0x000000040000795c */ /* 0x000fea0000300000 */
.L_x_82:
[----:B------:R-:W-:Y:S04]  /*36d0*/  BSSY.RECONVERGENT B0, `(.L_x_83) ;  /* 0x0000003000007945 */ /* 0x000fe80003800200 */
[----:B------:R-:W-:Y:S05]  /*36e0*/  @P2 BRA `(.L_x_84) ;  /* 0x0000000000042947 */ /* 0x000fea0003800000 */
[----:B------:R-:W-:Y:S05]  /*36f0*/  BPT.TRAP 0x1 ;  /* 0x000000040000795c */ /* 0x000fea0000300000 */
.L_x_84:
[----:B------:R-:W-:Y:S05]  /*3700*/  BSYNC.RECONVERGENT B0 ;  /* 0x0000000000007941 */ /* 0x000fea0003800200 */
.L_x_83:
[----:B------:R-:W-:Y:S02]  /*3710*/  UIADD3 UR26, UP0, UPT, UR28, 0x400, URZ ;  /* 0x000004001c1a7890 */ /* 0x000fe4000ff1e0ff */
[----:B------:R-:W-:Y:S02]  /*3720*/  UIADD3 UR17, UPT, UPT, UR24, 0x38820, URZ ;  /* 0x0003882018117890 */ /* 0x000fe4000fffe0ff */
        /* <DEDUP_REMOVED lines=9> */
[----:B------:R-:W-:Y:S01]  /*37c0*/  UMOV UR12, UR20 ;  /* 0x00000014000c7c82 */ /* 0x000fe20008000000 */
[----:B------:R-:W-:Y:S01]  /*37d0*/  UMOV UR13, UR21 ;  /* 0x00000015000d7c82 */ /* 0x000fe20008000000 */
[----:B------:R-:W-:Y:S01]  /*37e0*/  UMOV UR14, UR22 ;  /* 0x00000016000e7c82 */ /* 0x000fe20008000000 */
[----:B------:R-:W-:Y:S02]  /*37f0*/  UMOV UR9, UR17 ;  /* 0x0000001100097c82 */ /* 0x000fe40008000000 */
[----:B------:R4:W-:Y:S02]  /*3800*/  UTMALDG.5D [UR8], [UR26], desc[UR30] ;  /* 0x00001e081a0075b4 */ /* 0x0009e40008021000 */
[----:B----4-:R-:W-:Y:S05]  /*3810*/  BRA.U !UP3, `(.L_x_85) ;  /* 0x000000010b047547 */ /* 0x010fea000b800000 */
[----:B------:R-:W-:Y:S05]  /*3820*/  BPT.TRAP 0x1 ;  /* 0x000000040000795c */ /* 0x000fea0000300000 */
.L_x_85:
[----:B---3--:R-:W-:Y:S04]  /*3830*/  SHF.L.U32 R5, R10, 0x1f, RZ ;  /* 0x0000001f0a057819 */ /* 0x008fe800000006ff */
[----:B------:R-:W3:Y:S02]  /*3840*/  SYNCS.PHASECHK.TRANS64.TRYWAIT P0, [UR24+0x38848], R5 ;  /* 0x03884805ff0075a7 */ /* 0x000ee40008001118 */
[----:B---3--:R-:W-:Y:S05]  /*3850*/  @!P0 BRA `(.L_x_86) ;  /* 0x000000f8009c8947 */ /* 0x008fea0003800000 */
.L_x_269:
[----:B------:R-:W-:Y:S06]  /*3860*/  UIMAD UR6, UR20, UR15, UR5 ;  /* 0x0000000f140672a4 */ /* 0x000fec000f8e0205 */
[----:B--2---:R-:W-:Y:S04]  /*3870*/  VIADD R4, R0, UR6 ;  /* 0x0000000600047c36 */ /* 0x004fe80008000000 */
[C---:B------:R-:W-:Y:S01]  /*3880*/  VIADD R0, R4.reuse, 0x1 ;  /* 0x0000000104007836 */ /* 0x040fe20000000000 */
[CC--:B-1----:R-:W-:Y:S04]  /*3890*/  LEA R18, P0, R4.reuse, R12.reuse, 0x2 ;  /* 0x0000000c04127211 */ /* 0x0c2fe800078010ff */
[-C--:B------:R-:W-:Y:S02]  /*38a0*/  LEA.HI.X R19, R4, R13.reuse, RZ, 0x2, P0 ;  /* 0x0000000d04137211 */ /* 0x080fe400000f14ff */
[CC--:B------:R-:W-:Y:S03]  /*38b0*/  LEA R16, P0, R0.reuse, R12.reuse, 0x2 ;  /* 0x0000000c00107211 */ /* 0x0c0fe600078010ff */
[----:B------:R-:W-:Y:S01]  /*38c0*/  @!PT LDS RZ, [RZ] ;  /* 0x00000000fffff984 */ /* 0x000fe20000000800 */
[----:B------:R-:W-:Y:S01]  /*38d0*/  @!PT LDS RZ, [RZ] ;  /* 0x00000000fffff984 */ /* 0x000fe20000000800 */
[----:B------:R-:W-:Y:S01]  /*38e0*/  @!PT LDS RZ, [RZ] ;  /* 0x00000000fffff984 */ /* 0x000fe20000000800 */
[----:B------:R1:W-:Y:S01]  /*38f0*/  LDGSTS.E.LTC128B [R2+0x38200], desc[UR38][R18.64], !P4 ;  /* 0x3820000012027fae */ /* 0x0003e2000e1a1226 */
[-C--:B------:R-:W-:Y:S01]  /*3900*/  LEA.HI.X R17, R0, R13.reuse, RZ, 0x2, P0 ;  /* 0x0000000d00117211 */ /* 0x080fe200000f14ff */
[C---:B------:R-:W-:Y:S02]  /*3910*/  VIADD R0, R4.reuse, 0x2 ;  /* 0x0000000204007836 */ /* 0x040fe40000000000 */
[----:B------:R-:W-:Y:S02]  /*3920*/  VIADD R4, R4, 0x3 ;  /* 0x0000000304047836 */ /* 0x000fe40000000000 */
[----:B------:R1:W-:Y:S01]  /*3930*/  LDGSTS.E.LTC128B [R2+0x38204], desc[UR38][R16.64], !P5 ;  /* 0x3820400010027fae */ /* 0x0003e2000e9a1226 */
[CC--:B------:R-:W-:Y:S04]  /*3940*/  LEA R20, P0, R0.reuse, R12.reuse, 0x2 ;  /* 0x0000000c00147211 */ /* 0x0c0fe800078010ff */
[-C--:B------:R-:W-:Y:S02]  /*3950*/  LEA.HI.X R21, R0, R13.reuse, RZ, 0x2, P0 ;  /* 0x0000000d00157211 */ /* 0x080fe400000f14ff */
[C---:B------:R-:W-:Y:S03]  /*3960*/  LEA R22, P0, R4.reuse, R12, 0x2 ;  /* 0x0000000c04167211 */ /* 0x040fe600078010ff */
[----:B------:R1:W-:Y:S01]  /*3970*/  LDGSTS.E.LTC128B [R2+0x38208], desc[UR38][R20.64], !P3 ;  /* 0x3820800014027fae */ /* 0x0003e2000d9a1226 */
[----:B------:R-:W-:Y:S05]  /*3980*/  LEA.HI.X R23, R4, R13, RZ, 0x2, P0 ;  /* 0x0000000d04177211 */ /* 0x000fea00000f14ff */
[----:B------:R1:W-:Y:S01]  /*3990*/  LDGSTS.E.LTC128B [R2+0x3820c], desc[UR38][R22.64], !P1 ;  /* 0x3820c00016027fae */ /* 0x0003e2000c9a1226 */
[----:B------:R-:W-:Y:S01]  /*39a0*/  NOP ;  /* 0x0000000000007918 */ /* 0x000fe20000000000 */
[----:B------:R-:W-:Y:S02]  /*39b0*/  SYNCS.ARRIVE.TRANS64.RED.A0T1 RZ, [UR24+0x38840], RZ ;  /* 0x038840ffffff79a7 */ /* 0x000fe40008200418 */
[----:B------:R-:W-:Y:S01]  /*39c0*/  ARRIVES.LDGSTSBAR.64.TRANSCNT [UR24+0x38840] ;  /* 0x03884000ff0079b0 */ /* 0x000fe20008002a18 */
[----:B------:R-:W-:Y:S01]  /*39d0*/  NOP ;  /* 0x0000000000007918 */ /* 0x000fe20000000000 */
[----:B------:R-:W-:Y:S05]  /*39e0*/  BRA.U !UP3, `(.L_x_87) ;  /* 0x000000010b047547 */ /* 0x000fea000b800000 */
[----:B------:R-:W-:Y:S05]  /*39f0*/  BPT.TRAP 0x1 ;  /* 0x000000040000795c */ /* 0x000fea0000300000 */
.L_x_87:
[----:B------:R-:W-:Y:S01]  /*3a00*/  LOP3.LUT R10, R10, 0x1, RZ, 0x3c, !PT ;  /* 0x000000010a0a7812 */ /* 0x000fe200078e3cff */
[----:B------:R-:W-:Y:S01]  /*3a10*/  SYNCS.ARRIVE.TRANS64.A1T0 RZ, [UR24+0x38840], RZ ;  /* 0x038840ffffff79a7 */ /* 0x000fe20008100018 */
[----:B------:R-:W2:Y:S01]  /*3a20*/  LDL.LU R0, [R1+0x4] ;  /* 0x0000040001007983 */ /* 0x000ea20000300800 */
[----:B------:R-:W-:Y:S01]  /*3a30*/  LOP3.LUT R9, R9, 0x1, RZ, 0x3c, !PT ;  /* 0x0000000109097812 */ /* 0x000fe200078e3cff */
[----:B------:R-:W-:Y:S01]  /*3a40*/  UISETP.NE.AND UP0, UPT, UR23, 0x2, UPT ;  /* 0x000000021700788c */ /* 0x000fe2000bf05270 */
[----:B------:R-:W-:Y:S03]  /*3a50*/  LOP3.LUT R8, R8, 0x1, RZ, 0x3c, !PT ;  /* 0x0000000108087812 */ /* 0x000fe600078e3cff */
[----:B------:R-:W-:Y:S02]  /*3a60*/  USEL UR6, URZ, 0x1, UP0 ;  /* 0x00000001ff067887 */ /* 0x000fe40008000000 */
[----:B------:R-:W-:Y:S04]  /*3a70*/  USEL UR23, UR23, URZ, UP0 ;  /* 0x000000ff17177287 */ /* 0x000fe80008000000 */
[----:B------:R-:W-:Y:S02]  /*3a80*/  LOP3.LUT R7, R7, UR6, RZ, 0x3c, !PT ;  /* 0x0000000607077c12 */ /* 0x000fe4000f8e3cff */
[C---:B--2---:R-:W-:Y:S01]  /*3a90*/  ISETP.GT.U32.AND P0, PT, R0.reuse, 0x2, PT ;  /* 0x000000020000780c */ /* 0x044fe20003f04070 */
[----:B------:R-:W-:Y:S05]  /*3aa0*/  VIADD R0, R0, 0xffffffff ;  /* 0xffffffff00007836 */ /* 0x000fea0000000000 */
[----:B------:R2:W-:Y:S07]  /*3ab0*/  STL [R1+0x4], R0 ;  /* 0x0000040001007387 */ /* 0x0005ee0000100800 */
[----:B------:R-:W-:Y:S05]  /*3ac0*/  @P0 BRA `(.L_x_88) ;  /* 0xfffffff400600947 */ /* 0x000fea000383ffff */
[----:B------:R-:W-:Y:S05]  /*3ad0*/  EXIT ;  /* 0x000000000000794d */ /* 0x000fea0003800000 */
.L_x_319:
[----:B------:R-:W-:-:S08]  /*3ae0*/  NOP ;  /* 0x0000000000007918 */ /* 0x000fd00000000000 */
[----:B------:R-:W1:-:S00]  /*3af0*/  USETMAXREG.DEALLOC.CTAPOOL 0x60 ;  /* 0x00000060000079c8 */ /* 0x000e4000080e0500 */
[----:B------:R-:W2:Y:S01]  /*3b00*/  S2UR UR22, SR_CgaCtaId ;  /* 0x00000000001679c3 */ /* 0x000ea20000008800 */
[----:B------:R-:W-:Y:S01]  /*3b10*/  UMOV UR4, 0x40 ;  /* 0x0000004000047882 */ /* 0x000fe20000000000 */
[----:B------:R-:W-:Y:S01]  /*3b20*/  NOP ;  /* 0x0000000000007918 */ /* 0x000fe20000000000 */
[----:B--2---:R-:W-:-:S03]  /*3b30*/  ULEA UR5, UR22, UR4, 0x18 ;  /* 0x0000000416057291 */ /* 0x004fc6000f8ec0ff */
[----:B------:R-:W-:Y:S02]  /*3b40*/  UMOV UR4, 0x400 ;  /* 0x0000040000047882 */ /* 0x000fe40000000000 */
[----:B------:R-:W-:-:S04]  /*3b50*/  ULEA UR22, UR22, UR4, 0x18 ;  /* 0x0000000416167291 */ /* 0x000fc8000f8ec0ff */
[----:B-1----:R-:W1:Y:S02]  /*3b60*/  LDS.U8 R2, [UR5+0x1c] ;  /* 0x00001c05ff027984 */ /* 0x002e640008000000 */
[----:B-1----:R-:W-:-:S13]  /*3b70*/  ISETP.NE.AND P0, PT, R2, RZ, PT ;  /* 0x000000ff0200720c */ /* 0x002fda0003f05270 */
[----:B------:R-:W-:Y:S05]  /*3b80*/  @P0 BRA `(.L_x_89) ;  /* 0x0000000000580947 */ /* 0x000fea0003800000 */
[----:B------:R-:W-:-:S13]  /*3b90*/  ELECT P0, URZ, PT ;  /* 0x0000000000ff782f */ /* 0x000fda0003800000 */
[----:B------:R-:W-:Y:S05]  /*3ba0*/  @!P0 BRA `(.L_x_90) ;  /* 0x00000000005c8947 */ /* 0x000fea0003800000 */
[----:B------:R-:W-:Y:S01]  /*3bb0*/  UMOV UR4, 0x10 ;  /* 0x0000001000047882 */ /* 0x000fe20000000000 */
[----:B------:R-:W-:Y:S01]  /*3bc0*/  HFMA2 R0, -RZ, RZ, 0, 5.9604644775390625e-08 ;  /* 0x00000001ff007431 */ /* 0x000fe200000001ff */
[----:B------:R-:W-:-:S03]  /*3bd0*/  MOV R2, 0xffff ;  /* 0x0000ffff00027802 */ /* 0x000fc60000000f00 */
[----:B------:R-:W-:Y:S04]  /*3be0*/  DEPBAR.LE SB1, 0x36 ;  /* 0x00009d800000791a */ /* 0x000fe80000000000 */
[----:B------:R-:W1:Y:S02]  /*3bf0*/  UTCATOMSWS.FIND_AND_SET.ALIGN UP0, UR4, UR4 ;  /* 0x00000004000475e3 */ /* 0x000e640008000800 */
[----:B-1----:R-:W-:Y:S01]  /*3c00*/  MOV R3, UR4 ;  /* 0x0000000400037c02 */ /* 0x002fe20008000f00 */
[----:B------:R-:W-:Y:S06]  /*3c10*/  BRA.U UP0, `(.L_x_91) ;  /* 0x0000000100187547 */ /* 0x000fec000b800000 */
.L_x_92:
[----:B------:R-:W-:Y:S05]  /*3c20*/  NANOSLEEP 0x64 ;  /* 0x000000640000795d */ /* 0x000fea0003800000 */
[----:B------:R-:W-:-:S05]  /*3c30*/  UMOV UR4, 0x10 ;  /* 0x0000001000047882 */ /* 0x000fca0000000000 */
[----:B------:R-:W-:Y:S04]  /*3c40*/  DEPBAR.LE SB1, 0x36 ;  /* 0x00009d800000791a */ /* 0x000fe80000000000 */
[----:B------:R-:W1:Y:S02]  /*3c50*/  UTCATOMSWS.FIND_AND_SET.ALIGN UP0, UR4, UR4 ;  /* 0x00000004000475e3 */ /* 0x000e640008000800 */
[----:B-1----:R-:W-:Y:S01]  /*3c60*/  MOV R3, UR4 ;  /* 0x0000000400037c02 */ /* 0x002fe20008000f00 */
[----:B------:R-:W-:Y:S05]  /*3c70*/  BRA.U !UP0, `(.L_x_92) ;  /* 0xfffffffd08e87547 */ /* 0x000fea000b83ffff */
.L_x_91:
[-C--:B------:R-:W-:Y:S02]  /*3c80*/  SHF.L.U32 R2, R2, R3.reuse, RZ ;  /* 0x0000000302027219 */ /* 0x080fe400000006ff */
[----:B------:R-:W-:Y:S01]  /*3c90*/  SHF.L.U32 R0, R0, R3, RZ ;  /* 0x0000000300007219 */ /* 0x000fe200000006ff */
[----:B------:R-:W-:Y:S02]  /*3ca0*/  IMAD.SHL.U32 R3, R3, 0x20, RZ ;  /* 0x0000002003037824 */ /* 0x000fe400078e00ff */
[----:B------:R1:W-:Y:S04]  /*3cb0*/  ATOMS.OR RZ, [UR5+0x14], R2 ;  /* 0x00001402ffff798c */ /* 0x0003e8000b000005 */
[----:B------:R1:W-:Y:S04]  /*3cc0*/  ATOMS.OR RZ, [UR5+0x18], R0 ;  /* 0x00001800ffff798c */ /* 0x0003e8000b000005 */
[----:B------:R1:W-:Y:S01]  /*3cd0*/  STS [UR22+0x388c0], R3 ;  /* 0x0388c003ff007988 */ /* 0x0003e20008000816 */
[----:B------:R-:W-:Y:S05]  /*3ce0*/  BRA `(.L_x_90) ;  /* 0x00000000000c7947 */ /* 0x000fea0003800000 */
.L_x_89:
[----:B------:R1:W-:Y:S01]  /*3cf0*/  STS [UR22+0x388c0], R0 ;  /* 0x0388c000ff007988 */ /* 0x0003e20008000816 */
[----:B------:R-:W-:-:S03]  /*3d00*/  MOV R2, 0x3d20 ;  /* 0x00003d2000027802 */ /* 0x000fc60000000f00 */
[----:B-1----:R-:W-:Y:S05]  /*3d10*/  CALL.REL.NOINC `($__internal_1_$__cuda_sm10x_tcgen05_guardrail_trap_phase_invalid_during_alloc) ;  /* 0x000000fc00f47944 */ /* 0x002fea0003c00000 */
.L_x_90:
[----:B------:R-:W-:Y:S05]  /*3d20*/  WARPSYNC.ALL ;  /* 0x0000000000007948 */ /* 0x000fea0003800000 */
[----:B------:R-:W-:Y:S01]  /*3d30*/  USHF.R.U32.HI UR6, URZ, 0x4, UR22 ;  /* 0x00000004ff067899 */ /* 0x000fe20008011616 */
[----:B------:R-:W-:Y:S01]  /*3d40*/  NOP ;  /* 0x0000000000007918 */ /* 0x000fe20000000000 */
[----:B------:R-:W-:Y:S01]  /*3d50*/  UIADD3 UR4, UPT, UPT, UR22, 0x8000, URZ ;  /* 0x0000800016047890 */ /* 0x000fe2000fffe0ff */
[----:B------:R-:W-:Y:S01]  /*3d60*/  BSSY.RECONVERGENT B0, `(.L_x_93) ;  /* 0x000001f000007945 */ /* 0x000fe20003800200 */
[----:B------:R-:W-:Y:S02]  /*3d70*/  UIADD3 UR10, UPT, UPT, UR22, 0x28000, URZ ;  /* 0x00028000160a7890 */ /* 0x000fe4000fffe0ff */
[----:B------:R-:W-:-:S02]  /*3d80*/  UIADD3 UR5, UPT, UPT, UR22, 0x10000, URZ ;  /* 0x0001000016057890 */ /* 0x000fc4000fffe0ff */
[----:B------:R-:W-:Y:S02]  /*3d90*/  ULOP3.LUT UR9, UR6, 0x3fff, URZ, 0xc0, !UPT ;  /* 0x00003fff06097892 */ /* 0x000fe4000f8ec0ff */
[----:B------:R-:W-:Y:S02]  /*3da0*/  USHF.R.U32.HI UR6, URZ, 0x4, UR4 ;  /* 0x00000004ff067899 */ /* 0x000fe40008011604 */
[----:B------:R-:W-:Y:S02]  /*3db0*/  USHF.R.U32.HI UR4, URZ, 0x4, UR10 ;  /* 0x00000004ff047899 */ /* 0x000fe4000801160a */
[----:B------:R-:W-:Y:S02]  /*3dc0*/  USHF.R.U32.HI UR8, URZ, 0x4, UR5 ;  /* 0x00000004ff087899 */ /* 0x000fe40008011605 */
[----:B------:R-:W-:Y:S02]  /*3dd0*/  UIADD3 UR7, UPT, UPT, UR22, 0x20000, URZ ;  /* 0x0002000016077890 */ /* 0x000fe4000fffe0ff */
[----:B------:R-:W-:-:S02]  /*3de0*/  ULOP3.LUT UR6, UR6, 0x3fff, URZ, 0xc0, !UPT ;  /* 0x00003fff06067892 */ /* 0x000fc4000f8ec0ff */
[----:B------:R-:W-:Y:S02]  /*3df0*/  ULOP3.LUT UR4, UR4, 0x3fff, URZ, 0xc0, !UPT ;  /* 0x00003fff04047892 */ /* 0x000fe4000f8ec0ff */
[----:B------:R-:W-:Y:S02]  /*3e00*/  ULOP3.LUT UR8, UR8, 0x3fff, URZ, 0xc0, !UPT ;  /* 0x00003fff08087892 */ /* 0x000fe4000f8ec0ff */
[----:B------:R-:W-:Y:S02]  /*3e10*/  USHF.R.U32.HI UR5, URZ, 0x4, UR7 ;  /* 0x00000004ff057899 */ /* 0x000fe40008011607 */
[----:B------:R-:W-:Y:S02]  /*3e20*/  ULOP3.LUT UR26, UR6, 0x10000, URZ, 0xfc, !UPT ;  /* 0x00010000061a7892 */ /* 0x000fe4000f8efcff */
[----:B------:R-:W-:Y:S02]  /*3e30*/  ULOP3.LUT UR42, UR9, 0x10000, URZ, 0xfc, !UPT ;  /* 0x00010000092a7892 */ /* 0x000fe4000f8efcff */
[----:B------:R-:W-:-:S02]  /*3e40*/  ULOP3.LUT UR6, UR4, 0x4000000, URZ, 0xfc, !UPT ;  /* 0x0400000004067892 */ /* 0x000fc4000f8efcff */
[----:B------:R-:W-:Y:S02]  /*3e50*/  ULOP3.LUT UR24, UR4, 0x10000, URZ, 0xfc, !UPT ;  /* 0x0001000004187892 */ /* 0x000fe4000f8efcff */
[----:B------:R-:W-:Y:S02]  /*3e60*/  ULOP3.LUT UR9, UR9, 0x4000000, URZ, 0xfc, !UPT ;  /* 0x0400000009097892 */ /* 0x000fe4000f8efcff */
[----:B------:R-:W-:Y:S01]  /*3e70*/  ULOP3.LUT UR4, UR8, 0x4000000, URZ, 0xfc, !UPT ;  /* 0x0400000008047892 */ /* 0x000fe2000f8efcff */
[----:B------:R-:W-:Y:S01]  /*3e80*/  MOV R4, UR6 ;  /* 0x0000000600047c02 */ /* 0x000fe20008000f00 */
[----:B------:R-:W-:Y:S02]  /*3e90*/  ULOP3.LUT UR5, UR5, 0x3fff, URZ, 0xc0, !UPT ;  /* 0x00003fff05057892 */ /* 0x000fe4000f8ec0ff */
[----:B------:R-:W-:Y:S01]  /*3ea0*/  ULOP3.LUT UR47, UR8, 0x10000, URZ, 0xfc, !UPT ;  /* 0x00010000082f7892 */ /* 0x000fe2000f8efcff */
[----:B------:R-:W-:Y:S01]  /*3eb0*/  MOV R5, UR9 ;  /* 0x0000000900057c02 */ /* 0x000fe20008000f00 */
[----:B------:R-:W-:Y:S01]  /*3ec0*/  ULOP3.LUT UR30, UR5, 0x10000, URZ, 0xfc, !UPT ;  /* 0x00010000051e7892 */ /* 0x000fe2000f8efcff */
[----:B------:R-:W-:Y:S01]  /*3ed0*/  MOV R13, UR4 ;  /* 0x00000004000d7c02 */ /* 0x000fe20008000f00 */
[----:B------:R-:W-:Y:S01]  /*3ee0*/  ULOP3.LUT UR23, UR5, 0x4000000, URZ, 0xfc, !UPT ;  /* 0x0400000005177892 */ /* 0x000fe2000f8efcff */
[----:B------:R-:W-:Y:S01]  /*3ef0*/  UMOV UR43, 0x40004040 ;  /* 0x40004040002b7882 */ /* 0x000fe20000000000 */
[----:B------:R-:W-:Y:S01]  /*3f00*/  UMOV UR27, 0x40004040 ;  /* 0x40004040001b7882 */ /* 0x000fe20000000000 */
[----:B------:R-:W-:Y:S01]  /*3f10*/  UMOV UR31, 0x40004040 ;  /* 0x40004040001f7882 */ /* 0x000fe20000000000 */
[----:B------:R-:W-:Y:S01]  /*3f20*/  UMOV UR25, 0x40004040 ;  /* 0x4000404000197882 */ /* 0x000fe20000000000 */
[----:B------:R-:W-:Y:S06]  /*3f30*/  @!P4 BRA `(.L_x_94) ;  /* 0x000000000004c947 */ /* 0x000fec0003800000 */
[----:B------:R-:W-:Y:S05]  /*3f40*/  BPT.TRAP 0x1 ;  /* 0x000000040000795c */ /* 0x000fea0000300000 */
.L_x_94:
[----:B------:R-:W-:Y:S05]  /*3f50*/  BSYNC.RECONVERGENT B0 ;  /* 0x0000000000007941 */ /* 0x000fea0003800200 */
.L_x_93:
[----:B------:R-:W-:Y:S01]  /*3f60*/  SHF.L.U32 R6, RZ, 0x1f, RZ ;  /* 0x0000001fff067819 */ /* 0x000fe200000006ff */
[----:B-1----:R-:W-:-:S03]  /*3f70*/  IMAD.MOV.U32 R0, RZ, RZ, 0x1 ;  /* 0x00000001ff007424 */ /* 0x002fc600078e00ff */
[----:B------:R-:W1:Y:S02]  /*3f80*/  SYNCS.PHASECHK.TRANS64.TRYWAIT P0, [UR22+0x38800], R6 ;  /* 0x03880006ff0075a7 */ /* 0x000e640008001116 */
[----:B------:R-:W-:Y:S01]  /*3f90*/  SHF.L.U32 R0, R0, 0x1f, RZ ;  /* 0x0000001f00007819 */ /* 0x000fe200000006ff */
[----:B-1----:R-:W-:Y:S06]  /*3fa0*/  @!P0 BRA `(.L_x_95) ;  /* 0x000000f000e08947 */ /* 0x002fec0003800000 */
.L_x_271:
[----:B------:R-:W2:Y:S01]  /*3fb0*/  SYNCS.PHASECHK.TRANS64.TRYWAIT P0, [UR22+0x38858], R0 ;  /* 0x03885800ff0075a7 */ /* 0x000ea20008001116 */
[----:B------:R-:W-:Y:S01]  /*3fc0*/  HFMA2 R7, -RZ, RZ, 0, 2.288818359375e-05 ;  /* 0x00000180ff077431 */ /* 0x000fe200000001ff */
[----:B------:R-:W-:Y:S01]  /*3fd0*/  MOV R3, 0x180 ;  /* 0x0000018000037802 */ /* 0x000fe20000000f00 */
[----:B-1----:R-:W-:Y:S01]  /*3fe0*/  HFMA2 R2, -RZ, RZ, 0, 2.288818359375e-05 ;  /* 0x00000180ff027431 */ /* 0x002fe200000001ff */
[----:B--2---:R-:W-:Y:S06]  /*3ff0*/  @!P0 BRA `(.L_x_96) ;  /* 0x000000f000e48947 */ /* 0x004fec0003800000 */
.L_x_273:
[----:B------:R-:W-:Y:S01]  /*4000*/  R2UR UR35, R7 ;  /* 0x00000000072372ca */ /* 0x000fe200000e0000 */
[----:B------:R-:W-:Y:S01]  /*4010*/  IMAD.MOV.U32 R7, RZ, RZ, 0x180 ;  /* 0x00000180ff077424 */ /* 0x000fe200078e00ff */
[----:B------:R-:W-:Y:S01]  /*4020*/  R2UR UR33, R2 ;  /* 0x00000000022172ca */ /* 0x000fe200000e0000 */
[----:B------:R-:W-:Y:S01]  /*4030*/  IMAD.MOV.U32 R2, RZ, RZ, 0x180 ;  /* 0x00000180ff027424 */ /* 0x000fe200078e00ff */
[----:B------:R-:W-:Y:S01]  /*4040*/  R2UR UR34, R3 ;  /* 0x00000000032272ca */ /* 0x000fe200000e0000 */
[----:B------:R-:W-:Y:S01]  /*4050*/  IMAD.MOV.U32 R3, RZ, RZ, 0x180 ;  /* 0x00000180ff037424 */ /* 0x000fe200078e00ff */
[----:B------:R-:W-:Y:S01]  /*4060*/  R2UR UR32, R7 ;  /* 0x00000000072072ca */ /* 0x000fe200000e0000 */
[----:B------:R-:W-:Y:S01]  /*4070*/  UIADD3 UR56, UPT, UPT, UR42, 0x2, URZ ;  /* 0x000000022a387890 */ /* 0x000fe2000fffe0ff */
[C---:B------:R-:W-:Y:S01]  /*4080*/  R2UR UR29, R2.reuse ;  /* 0x00000000021d72ca */ /* 0x040fe200000e0000 */
[----:B------:R-:W-:Y:S01]  /*4090*/  UIADD3 UR16, UPT, UPT, UR47, 0x2, URZ ;  /* 0x000000022f107890 */ /* 0x000fe2000fffe0ff */
[C---:B------:R-:W-:Y:S01]  /*40a0*/  R2UR UR28, R3.reuse ;  /* 0x00000000031c72ca */ /* 0x040fe200000e0000 */
[----:B------:R-:W-:Y:S01]  /*40b0*/  UIADD3 UR54, UPT, UPT, UR42, 0x4, URZ ;  /* 0x000000042a367890 */ /* 0x000fe2000fffe0ff */
[----:B------:R-:W-:Y:S01]  /*40c0*/  R2UR UR21, R3 ;  /* 0x00000000031572ca */ /* 0x000fe200000e0000 */
[----:B------:R-:W-:Y:S01]  /*40d0*/  UIADD3 UR14, UPT, UPT, UR47, 0x4, URZ ;  /* 0x000000042f0e7890 */ /* 0x000fe2000fffe0ff */
[----:B------:R-:W-:Y:S01]  /*40e0*/  R2UR UR20, R2 ;  /* 0x00000000021472ca */ /* 0x000fe200000e0000 */
[----:B------:R-:W-:-:S02]  /*40f0*/  UIADD3 UR52, UPT, UPT, UR42, 0x6, URZ ;  /* 0x000000062a347890 */ /* 0x000fc4000fffe0ff */
[----:B------:R-:W-:Y:S02]  /*4100*/  UIADD3 UR12, UPT, UPT, UR47, 0x6, URZ ;  /* 0x000000062f0c7890 */ /* 0x000fe4000fffe0ff */
[----:B------:R-:W-:Y:S02]  /*4110*/  UIADD3 UR50, UPT, UPT, UR42, 0x400, URZ ;  /* 0x000004002a327890 */ /* 0x000fe4000fffe0ff */
[----:B------:R-:W-:Y:S02]  /*4120*/  UIADD3 UR10, UPT, UPT, UR47, 0x400, URZ ;  /* 0x000004002f0a7890 */ /* 0x000fe4000fffe0ff */
[----:B------:R-:W-:Y:S02]  /*4130*/  UIADD3 UR48, UPT, UPT, UR42, 0x402, URZ ;  /* 0x000004022a307890 */ /* 0x000fe4000fffe0ff */
[----:B------:R-:W-:Y:S02]  /*4140*/  UIADD3 UR8, UPT, UPT, UR47, 0x402, URZ ;  /* 0x000004022f087890 */ /* 0x000fe4000fffe0ff */
[----:B------:R-:W-:-:S02]  /*4150*/  UIADD3 UR44, UPT, UPT, UR42, 0x404, URZ ;  /* 0x000004042a2c7890 */ /* 0x000fc4000fffe0ff */
[----:B------:R-:W-:Y:S02]  /*4160*/  UIADD3 UR6, UPT, UPT, UR47, 0x404, URZ ;  /* 0x000004042f067890 */ /* 0x000fe4000fffe0ff */
[----:B------:R-:W-:Y:S01]  /*4170*/  UIADD3 UR72, UPT, UPT, UR42, 0x406, URZ ;  /* 0x000004062a487890 */ /* 0x000fe2000fffe0ff */
[----:B------:R-:W-:Y:S01]  /*4180*/  UMOV UR66, 0x0 ;  /* 0x0000000000427882 */ /* 0x000fe20000000000 */
[----:B------:R-:W-:Y:S01]  /*4190*/  UMOV UR67, 0x8200010 ;  /* 0x0820001000437882 */ /* 0x000fe20000000000 */
[----:B------:R-:W-:Y:S01]  /*41a0*/  UMOV UR18, UR47 ;  /* 0x0000002f00127c82 */ /* 0x000fe20008000000 */
[----:B------:R-:W-:Y:S01]  /*41b0*/  UMOV UR19, 0x40004040 ;  /* 0x4000404000137882 */ /* 0x000fe20000000000 */
[----:B------:R-:W-:Y:S01]  /*41c0*/  UIADD3 UR4, UPT, UPT, UR47, 0x406, URZ ;  /* 0x000004062f047890 */ /* 0x000fe2000fffe0ff */
[----:B------:R2:W-:Y:S01]  /*41d0*/  UTCHMMA gdesc[UR42], gdesc[UR18], tmem[UR35], tmem[UR66], idesc[UR67], !UPT ;  /* 0x00ff42122a0075ea */ /* 0x0005e2000f800023 */
[----:B------:R-:W-:Y:S01]  /*41e0*/  UMOV UR64, 0x0 ;  /* 0x0000000000407882 */ /* 0x000fe20000000000 */
        /* <DEDUP_REMOVED lines=11> */
[----:B------:R2:W-:Y:S01]  /*42a0*/  UTCHMMA gdesc[UR56], gdesc[UR16], tmem[UR34], tmem[UR64], idesc[UR65], UPT ;  /* 0x00ff4010380075ea */ /* 0x0005e2000b800022 */
        /* <DEDUP_REMOVED lines=20> */
[----:B------:R2:W-:Y:S01]  /*43f0*/  UTCHMMA gdesc[UR44], gdesc[UR6], tmem[UR21], tmem[UR38], idesc[UR39], UPT ;  /* 0x00ff26062c0075ea */ /* 0x0005e2000b800015 */
[----:B------:R2:W-:Y:S01]  /*4400*/  UTCHMMA gdesc[UR72], gdesc[UR4], tmem[UR20], tmem[UR36], idesc[UR37], UPT ;  /* 0x00ff2404480075ea */ /* 0x0005e2000b800014 */
[----:B------:R-:W-:-:S09]  /*4410*/  UISETP.NE.AND UP0, UPT, UR46, 0x2, UPT ;  /* 0x000000022e00788c */ /* 0x000fd2000bf05270 */
[----:B------:R-:W-:Y:S05]  /*4420*/  BRA.U !UP0, `(.L_x_97) ;  /* 0x0000000108047547 */ /* 0x000fea000b800000 */
[----:B--2---:R-:W-:Y:S05]  /*4430*/  BPT.TRAP 0x1 ;  /* 0x000000040000795c */ /* 0x004fea0000300000 */
.L_x_97:
[----:B--2---:R-:W-:-:S09]  /*4440*/  UIADD3 UR4, UPT, UPT, UR22, 0x38850, URZ ;  /* 0x0003885016047890 */ /* 0x004fd2000fffe0ff */
[----:B------:R2:W-:Y:S01]  /*4450*/  UTCBAR [UR4], URZ ;  /* 0x000000ff040073e9 */ /* 0x0005e200080000ff */
[----:B------:R-:W-:Y:S05]  /*4460*/  BRA.U !UP4, `(.L_x_98) ;  /* 0x000000010c047547 */ /* 0x000fea000b800000 */
[----:B--2---:R-:W-:Y:S05]  /*4470*/  BPT.TRAP 0x1 ;  /* 0x000000040000795c */ /* 0x004fea0000300000 */
.L_x_98:
[----:B------:R-:W3:Y:S02]  /*4480*/  SYNCS.PHASECHK.TRANS64.TRYWAIT P0, [UR22+0x38820], R6 ;  /* 0x03882006ff0075a7 */ /* 0x000ee40008001116 */
[----:B---3--:R-:W-:Y:S05]  /*4490*/  @!P0 BRA `(.L_x_99) ;  /* 0x000000ec00d48947 */ /* 0x008fea0003800000 */
.L_x_275:
[----:B------:R-:W-:Y:S05]  /*44a0*/  BRA.U !UP0, `(.L_x_100) ;  /* 0x0000000108047547 */ /* 0x000fea000b800000 */
[----:B--2---:R-:W-:Y:S05]  /*44b0*/  BPT.TRAP 0x1 ;  /* 0x000000040000795c */ /* 0x004fea0000300000 */
.L_x_100:
[----:B------:R-:W4:Y:S02]  /*44c0*/  SYNCS.PHASECHK.TRANS64.TRYWAIT P0, [UR22+0x38868], R0 ;  /* 0x03886800ff0075a7 */ /* 0x000f240008001116 */
[----:B----4-:R-:W-:Y:S05]  /*44d0*/  @!P0 BRA `(.L_x_101) ;  /* 0x000000ec00dc8947 */ /* 0x010fea0003800000 */
.L_x_277:
[----:B------:R-:W-:Y:S05]  /*44e0*/  BRA.U !UP0, `(.L_x_102) ;  /* 0x0000000108047547 */ /* 0x000fea000b800000 */
[----:B--2---:R-:W-:Y:S05]  /*44f0*/  BPT.TRAP 0x1 ;  /* 0x000000040000795c */ /* 0x004fea0000300000 */
.L_x_102:
[----:B------:R-:W4:Y:S01]  /*4500*/  SYNCS.PHASECHK.TRANS64.TRYWAIT P0, [UR22+0x38878], R0 ;  /* 0x03887800ff0075a7 */ /* 0x000f220008001116 */
[----:B---3--:R-:W-:Y:S01]  /*4510*/  HFMA2 R2, -RZ, RZ, 0, 1.52587890625e-05 ;  /* 0x00000100ff027431 */ /* 0x008fe200000001ff */
[----:B------:R-:W-:Y:S01]  /*4520*/  MOV R3, 0x100 ;  /* 0x0000010000037802 */ /* 0x000fe20000000f00 */
[----:B----4-:R-:W-:Y:S06]  /*4530*/  @!P0 BRA `(.L_x_103) ;  /* 0x000000ec00dc8947 */ /* 0x010fec0003800000 */
.L_x_279:
[----:B-1-3--:R-:W-:Y:S01]  /*4540*/  IMAD.MOV.U32 R0, RZ, RZ, 0x100 ;  /* 0x00000100ff007424 */ /* 0x00afe200078e00ff */
[----:B------:R-:W-:Y:S01]  /*4550*/  R2UR UR62, R2 ;  /* 0x00000000023e72ca */ /* 0x000fe200000e0000 */
[----:B------:R-:W-:Y:S01]  /*4560*/  IMAD.MOV.U32 R2, RZ, RZ, 0x100 ;  /* 0x00000100ff027424 */ /* 0x000fe200078e00ff */
[----:B------:R-:W-:Y:S01]  /*4570*/  R2UR UR63, R3 ;  /* 0x00000000033f72ca */ /* 0x000fe200000e0000 */
[----:B------:R-:W-:Y:S01]  /*4580*/  UIADD3 UR38, UPT, UPT, UR26, 0x2, URZ ;  /* 0x000000021a267890 */ /* 0x000fe2000fffe0ff */
[----:B------:R-:W-:Y:S01]  /*4590*/  R2UR UR61, R0 ;  /* 0x00000000003d72ca */ /* 0x000fe200000e0000 */
[----:B------:R-:W-:Y:S01]  /*45a0*/  UIADD3 UR40, UPT, UPT, UR30, 0x2, URZ ;  /* 0x000000021e287890 */ /* 0x000fe2000fffe0ff */
[C---:B------:R-:W-:Y:S01]  /*45b0*/  R2UR UR60, R2.reuse ;  /* 0x00000000023c72ca */ /* 0x040fe200000e0000 */
[----:B------:R-:W-:Y:S01]  /*45c0*/  UIADD3 UR36, UPT, UPT, UR30, 0x4, URZ ;  /* 0x000000041e247890 */ /* 0x000fe2000fffe0ff */
[----:B------:R-:W-:Y:S01]  /*45d0*/  R2UR UR59, R2 ;  /* 0x00000000023b72ca */ /* 0x000fe200000e0000 */
[----:B------:R-:W-:Y:S01]  /*45e0*/  UIADD3 UR28, UPT, UPT, UR26, 0x4, URZ ;  /* 0x000000041a1c7890 */ /* 0x000fe2000fffe0ff */
[----:B------:R-:W-:Y:S01]  /*45f0*/  R2UR UR58, R0 ;  /* 0x00000000003a72ca */ /* 0x000fe200000e0000 */
[----:B------:R-:W-:Y:S01]  /*4600*/  UIADD3 UR18, UPT, UPT, UR26, 0x6, URZ ;  /* 0x000000061a127890 */ /* 0x000fe2000fffe0ff */
[----:B------:R-:W-:Y:S01]  /*4610*/  R2UR UR33, R2 ;  /* 0x00000000022172ca */ /* 0x000fe200000e0000 */
[----:B------:R-:W-:Y:S01]  /*4620*/  UIADD3 UR20, UPT, UPT, UR30, 0x6, URZ ;  /* 0x000000061e147890 */ /* 0x000fe2000fffe0ff */
[----:B------:R-:W-:Y:S01]  /*4630*/  R2UR UR32, R0 ;  /* 0x00000000002072ca */ /* 0x000fe200000e0000 */
[----:B------:R-:W-:Y:S01]  /*4640*/  UIADD3 UR14, UPT, UPT, UR26, 0x400, URZ ;  /* 0x000004001a0e7890 */ /* 0x000fe2000fffe0ff */
[----:B------:R-:W-:Y:S01]  /*4650*/  MOV.SPILL R10, UR25 ;  /* 0x00000019000a7c02 */ /* 0x000fe20009000f00 */
[----:B------:R-:W-:Y:S01]  /*4660*/  UIADD3 UR16, UPT, UPT, UR30, 0x400, URZ ;  /* 0x000004001e107890 */ /* 0x000fe2000fffe0ff */
[----:B------:R-:W-:Y:S01]  /*4670*/  MOV.SPILL R9, UR24 ;  /* 0x0000001800097c02 */ /* 0x000fe20009000f00 */
[----:B------:R-:W-:Y:S01]  /*4680*/  UIADD3 UR10, UPT, UPT, UR26, 0x402, URZ ;  /* 0x000004021a0a7890 */ /* 0x000fe2000fffe0ff */
[----:B------:R-:W-:Y:S01]  /*4690*/  MOV.SPILL R8, UR23 ;  /* 0x0000001700087c02 */ /* 0x000fe20009000f00 */
[----:B------:R-:W-:Y:S01]  /*46a0*/  UIADD3 UR12, UPT, UPT, UR30, 0x402, URZ ;  /* 0x000004021e0c7890 */ /* 0x000fe2000fffe0ff */
[----:B------:R-:W-:Y:S01]  /*46b0*/  MOV.SPILL R7, UR22 ;  /* 0x0000001600077c02 */ /* 0x000fe20009000f00 */
[----:B------:R-:W-:-:S02]  /*46c0*/  UIADD3 UR6, UPT, UPT, UR26, 0x404, URZ ;  /* 0x000004041a067890 */ /* 0x000fc4000fffe0ff */
[----:B------:R-:W-:Y:S02]  /*46d0*/  UIADD3 UR8, UPT, UPT, UR30, 0x404, URZ ;  /* 0x000004041e087890 */ /* 0x000fe4000fffe0ff */
[----:B------:R-:W-:Y:S01]  /*46e0*/  UIADD3 UR34, UPT, UPT, UR30, 0x406, URZ ;  /* 0x000004061e227890 */ /* 0x000fe2000fffe0ff */
[----:B------:R-:W-:Y:S01]  /*46f0*/  UMOV UR24, 0x0 ;  /* 0x0000000000187882 */ /* 0x000fe20000000000 */
[----:B------:R-:W-:Y:S01]  /*4700*/  UMOV UR25, 0x8200010 ;  /* 0x0820001000197882 */ /* 0x000fe20000000000 */
[----:B--2---:R-:W-:Y:S01]  /*4710*/  UIADD3 UR4, UPT, UPT, UR26, 0x406, URZ ;  /* 0x000004061a047890 */ /* 0x004fe2000fffe0ff */
        /* <DEDUP_REMOVED lines=36> */
[----:B-1----:R-:W-:-:S02]  /*4960*/  R2UR.FILL UR25, R10 ;  /* 0x000000000a1972ca */ /* 0x002fc400004e0000 */
[----:B------:R-:W-:Y:S02]  /*4970*/  R2UR.FILL UR24, R9 ;  /* 0x00000000091872ca */ /* 0x000fe400004e0000 */
[----:B--2---:R-:W-:Y:S02]  /*4980*/  R2UR.FILL UR23, R8 ;  /* 0x00000000081772ca */ /* 0x004fe400004e0000 */
[----:B------:R-:W-:Y:S01]  /*4990*/  R2UR.FILL UR22, R7 ;  /* 0x00000000071672ca */ /* 0x000fe200004e0000 */
[----:B------:R-:W-:-:S14]  /*49a0*/  BRA.U !UP0, `(.L_x_104) ;  /* 0x0000000108047547 */ /* 0x000fdc000b800000 */
[----:B---3--:R-:W-:Y:S05]  /*49b0*/  BPT.TRAP 0x1 ;  /* 0x000000040000795c */ /* 0x008fea0000300000 */
.L_x_104:
[----:B---3--:R-:W-:-:S09]  /*49c0*/  UIADD3 UR4, UPT, UPT, UR22, 0x38860, URZ ;  /* 0x0003886016047890 */ /* 0x008fd2000fffe0ff */
[----:B------:R1:W-:Y:S01]  /*49d0*/  UTCBAR [UR4], URZ ;  /* 0x000000ff040073e9 */ /* 0x0003e200080000ff */
[----:B------:R-:W-:Y:S05]  /*49e0*/  BRA.U !UP0, `(.L_x_105) ;  /* 0x0000000108047547 */ /* 0x000fea000b800000 */
[----:B-1----:R-:W-:Y:S05]  /*49f0*/  BPT.TRAP 0x1 ;  /* 0x000000040000795c */ /* 0x002fea0000300000 */
.L_x_105:
[----:B------:R-:W2:Y:S01]  /*4a00*/  SYNCS.PHASECHK.TRANS64.TRYWAIT P0, [UR22+0x38880], R6 ;  /* 0x03888006ff0075a7 */ /* 0x000ea20008001116 */
[----:B------:R-:W-:Y:S01]  /*4a10*/  HFMA2 R0, -RZ, RZ, 0, 7.62939453125e-06 ;  /* 0x00000080ff007431 */ /* 0x000fe200000001ff */
[----:B------:R-:W-:Y:S01]  /*4a20*/  MOV R2, 0x180 ;  /* 0x0000018000027802 */ /* 0x000fe20000000f00 */
[----:B--2---:R-:W-:Y:S06]  /*4a30*/  @!P0 BRA `(.L_x_106) ;  /* 0x000000e800b48947 */ /* 0x004fec0003800000 */
.L_x_281:
[----:B------:R-:W-:Y:S01]  /*4a40*/  R2UR UR66, R2 ;  /* 0x00000000024272ca */ /* 0x000fe200000e0000 */
[----:B------:R-:W-:Y:S01]  /*4a50*/  IMAD.MOV.U32 R2, RZ, RZ, 0x80 ;  /* 0x00000080ff027424 */ /* 0x000fe200078e00ff */
[----:B------:R-:W-:Y:S01]  /*4a60*/  R2UR UR67, R0 ;  /* 0x00000000004372ca */ /* 0x000fe200000e0000 */
[----:B------:R-:W-:Y:S01]  /*4a70*/  IMAD.MOV.U32 R0, RZ, RZ, 0x190 ;  /* 0x00000190ff007424 */ /* 0x000fe200078e00ff */
[----:B------:R-:W-:Y:S01]  /*4a80*/  UIADD3 UR8, UPT, UPT, UR23, 0x80, URZ ;  /* 0x0000008017087890 */ /* 0x000fe2000fffe0ff */
[----:B--2---:R-:W-:Y:S01]  /*4a90*/  IMAD.MOV.U32 R3, RZ, RZ, 0x188 ;  /* 0x00000188ff037424 */ /* 0x004fe200078e00ff */
[----:B------:R-:W-:Y:S01]  /*4aa0*/  R2UR UR65, R2 ;  /* 0x00000000024172ca */ /* 0x000fe200000e0000 */
[----:B------:R-:W-:Y:S01]  /*4ab0*/  IMAD.MOV.U32 R2, RZ, RZ, 0x198 ;  /* 0x00000198ff027424 */ /* 0x000fe200078e00ff */
        /* <DEDUP_REMOVED lines=8> */
[C---:B------:R-:W-:Y:S01]  /*4b40*/  R2UR UR63, R3.reuse ;  /* 0x00000000033f72ca */ /* 0x040fe200000e0000 */
[----:B------:R-:W-:Y:S01]  /*4b50*/  UIADD3 UR6, UPT, UPT, UR23, 0x100, URZ ;  /* 0x0000010017067890 */ /* 0x000fe2000fffe0ff */
[----:B------:R-:W-:Y:S01]  /*4b60*/  R2UR UR58, R2 ;  /* 0x00000000023a72ca */ /* 0x000fe200000e0000 */
[----:B------:R-:W-:Y:S01]  /*4b70*/  IMAD.MOV.U32 R2, RZ, RZ, 0x80 ;  /* 0x00000080ff027424 */ /* 0x000fe200078e00ff */
[----:B------:R-:W-:Y:S01]  /*4b80*/  R2UR UR32, R0 ;  /* 0x00000000002072ca */ /* 0x000fe200000e0000 */
[----:B------:R-:W-:Y:S01]  /*4b90*/  IMAD.MOV.U32 R0, RZ, RZ, 0x1b0 ;  /* 0x000001b0ff007424 */ /* 0x000fe200078e00ff */
[----:B------:R-:W-:Y:S01]  /*4ba0*/  R2UR UR59, R3 ;  /* 0x00000000033b72ca */ /* 0x000fe200000e0000 */
[----:B-1----:R-:W-:Y:S01]  /*4bb0*/  UIADD3 UR4, UPT, UPT, UR23, 0x180, URZ ;  /* 0x0000018017047890 */ /* 0x002fe2000fffe0ff */
[----:B------:R-:W-:Y:S01]  /*4bc0*/  R2UR UR33, R2 ;  /* 0x00000000022172ca */ /* 0x000fe200000e0000 */
[----:B------:R-:W-:Y:S01]  /*4bd0*/  UIADD3 UR18, UPT, UPT, UR23, 0x200, URZ ;  /* 0x0000020017127890 */ /* 0x000fe2000fffe0ff */
[----:B------:R-:W-:Y:S01]  /*4be0*/  R2UR UR28, R0 ;  /* 0x00000000001c72ca */ /* 0x000fe200000e0000 */
[----:B------:R-:W-:Y:S01]  /*4bf0*/  IMAD.MOV.U32 R0, RZ, RZ, 0x80 ;  /* 0x00000080ff007424 */ /* 0x000fe200078e00ff */
[----:B------:R-:W-:Y:S01]  /*4c00*/  R2UR UR29, R2 ;  /* 0x00000000021d72ca */ /* 0x000fe200000e0000 */
[----:B------:R-:W-:Y:S01]  /*4c10*/  IMAD.MOV.U32 R2, RZ, RZ, 0x1b8 ;  /* 0x000001b8ff027424 */ /* 0x000fe200078e00ff */
[----:B------:R-:W-:-:S02]  /*4c20*/  UIADD3 UR14, UPT, UPT, UR23, 0x280, URZ ;  /* 0x00000280170e7890 */ /* 0x000fc4000fffe0ff */
[----:B------:R-:W-:Y:S01]  /*4c30*/  R2UR UR21, R0 ;  /* 0x00000000001572ca */ /* 0x000fe200000e0000 */
[----:B------:R-:W-:Y:S01]  /*4c40*/  UIADD3 UR12, UPT, UPT, UR23, 0x300, URZ ;  /* 0x00000300170c7890 */ /* 0x000fe2000fffe0ff */
[----:B------:R-:W-:Y:S01]  /*4c50*/  R2UR UR20, R2 ;  /* 0x00000000021472ca */ /* 0x000fe200000e0000 */
[----:B------:R-:W-:Y:S01]  /*4c60*/  UIADD3 UR10, UPT, UPT, UR23, 0x380, URZ ;  /* 0x00000380170a7890 */ /* 0x000fe2000fffe0ff */
[----:B------:R-:W-:Y:S01]  /*4c70*/  UMOV UR16, UR23 ;  /* 0x0000001700107c82 */ /* 0x000fe20008000000 */
[----:B------:R-:W-:Y:S01]  /*4c80*/  UMOV UR17, 0x40004040 ;  /* 0x4000404000117882 */ /* 0x000fe20000000000 */
[----:B------:R-:W-:Y:S01]  /*4c90*/  UMOV UR74, 0x0 ;  /* 0x00000000004a7882 */ /* 0x000fe20000000000 */
[----:B------:R-:W-:Y:S01]  /*4ca0*/  UMOV UR75, 0x8210010 ;  /* 0x08210010004b7882 */ /* 0x000fe20000000000 */
[----:B------:R-:W-:Y:S01]  /*4cb0*/  UMOV UR9, 0x40004040 ;  /* 0x4000404000097882 */ /* 0x000fe20000000000 */
[----:B------:R-:W-:Y:S01]  /*4cc0*/  UMOV UR76, 0x0 ;  /* 0x00000000004c7882 */ /* 0x000fe20000000000 */
[----:B------:R-:W-:Y:S01]  /*4cd0*/  UMOV UR77, 0x8210010 ;  /* 0x08210010004d7882 */ /* 0x000fe20000000000 */
[----:B------:R-:W-:Y:S01]  /*4ce0*/  UMOV UR7, 0x40004040 ;  /* 0x4000404000077882 */ /* 0x000fe20000000000 */
[----:B------:R1:W-:Y:S01]  /*4cf0*/  UTCHMMA tmem[UR66], gdesc[UR16], tmem[UR67], tmem[UR74], idesc[UR75], !UPT ;  /* 0x00ff4a10420079ea */ /* 0x0003e2000f800043 */
[----:B------:R-:W-:Y:S01]  /*4d00*/  UMOV UR5, 0x40004040 ;  /* 0x4000404000057882 */ /* 0x000fe20000000000 */
[----:B------:R2:W-:Y:S01]  /*4d10*/  UTCHMMA tmem[UR64], gdesc[UR8], tmem[UR65], tmem[UR76], idesc[UR77], UPT ;  /* 0x00ff4c08400079ea */ /* 0x0005e2000b800041 */
[----:B------:R-:W-:Y:S01]  /*4d20*/  UMOV UR19, 0x40004040 ;  /* 0x4000404000137882 */ /* 0x000fe20000000000 */
[----:B------:R2:W-:Y:S01]  /*4d30*/  UTCHMMA tmem[UR62], gdesc[UR6], tmem[UR63], tmem[UR76], idesc[UR77], UPT ;  /* 0x00ff4c063e0079ea */ /* 0x0005e2000b80003f */
[----:B------:R-:W-:Y:S01]  /*4d40*/  UMOV UR15, 0x40004040 ;  /* 0x40004040000f7882 */ /* 0x000fe20000000000 */
[----:B------:R-:W-:Y:S01]  /*4d50*/  UMOV UR13, 0x40004040 ;  /* 0x40004040000d7882 */ /* 0x000fe20000000000 */
[----:B------:R-:W-:Y:S01]  /*4d60*/  UMOV UR70, 0x0 ;  /* 0x0000000000467882 */ /* 0x000fe20000000000 */
[----:B------:R-:W-:Y:S01]  /*4d70*/  UMOV UR71, 0x8210010 ;  /* 0x0821001000477882 */ /* 0x000fe20000000000 */
[----:B------:R-:W-:Y:S01]  /*4d80*/  UMOV UR11, 0x40004040 ;  /* 0x40004040000b7882 */ /* 0x000fe20000000000 */
[----:B------:R-:W-:Y:S01]  /*4d90*/  UMOV UR68, 0x0 ;  /* 0x0000000000447882 */ /* 0x000fe20000000000 */
[----:B------:R-:W-:Y:S01]  /*4da0*/  UMOV UR69, 0x8210010 ;  /* 0x0821001000457882 */ /* 0x000fe20000000000 */
[----:B-1----:R-:W-:Y:S01]  /*4db0*/  UMOV UR66, 0x0 ;  /* 0x0000000000427882 */ /* 0x002fe20000000000 */
[----:B------:R-:W-:Y:S01]  /*4dc0*/  UMOV UR67, 0x8210010 ;  /* 0x0821001000437882 */ /* 0x000fe20000000000 */
[----:B------:R-:W-:Y:S01]  /*4dd0*/  UMOV UR16, 0x0 ;  /* 0x0000000000107882 */ /* 0x000fe20000000000 */
[----:B------:R-:W-:Y:S01]  /*4de0*/  UMOV UR17, 0x8210010 ;  /* 0x0821001000117882 */ /* 0x000fe20000000000 */
[----:B------:R2:W-:Y:S01]  /*4df0*/  UTCHMMA tmem[UR60], gdesc[UR4], tmem[UR61], tmem[UR66], idesc[UR67], UPT ;  /* 0x00ff42043c0079ea */ /* 0x0005e2000b80003d */
[----:B------:R2:W-:Y:S01]  /*4e00*/  UTCHMMA tmem[UR58], gdesc[UR18], tmem[UR59], tmem[UR16], idesc[UR17], UPT ;  /* 0x00ff10123a0079ea */ /* 0x0005e2000b80003b */
[----:B------:R2:W-:Y:S01]  /*4e10*/  UTCHMMA tmem[UR32], gdesc[UR14], tmem[UR33], tmem[UR74], idesc[UR75], UPT ;  /* 0x00ff4a0e200079ea */ /* 0x0005e2000b800021 */
[----:B------:R2:W-:Y:S01]  /*4e20*/  UTCHMMA tmem[UR28], gdesc[UR12], tmem[UR29], tmem[UR70], idesc[UR71], UPT ;  /* 0x00ff460c1c0079ea */ /* 0x0005e2000b80001d */
[----:B------:R2:W-:Y:S01]  /*4e30*/  UTCHMMA tmem[UR20], gdesc[UR10], tmem[UR21], tmem[UR68], idesc[UR69], UPT ;  /* 0x00ff440a140079ea */ /* 0x0005e2000b800015 */
[----:B------:R-:W-:Y:S05]  /*4e40*/  BRA.U !UP0, `(.L_x_107) ;  /* 0x0000000108047547 */ /* 0x000fea000b800000 */
[----:B--2---:R-:W-:Y:S05]  /*4e50*/  BPT.TRAP 0x1 ;  /* 0x000000040000795c */ /* 0x004fea0000300000 */
.L_x_107:
[----:B--2---:R-:W-:-:S09]  /*4e60*/  UIADD3 UR16, UPT, UPT, UR22, 0x38888, URZ ;  /* 0x0003888816107890 */ /* 0x004fd2000fffe0ff */
[----:B------:R1:W-:Y:S01]  /*4e70*/  UTCBAR [UR16], URZ ;  /* 0x000000ff100073e9 */ /* 0x0003e200080000ff */
[----:B------:R-:W-:Y:S05]  /*4e80*/  BRA.U !UP4, `(.L_x_108) ;  /* 0x000000010c047547 */ /* 0x000fea000b800000 */
[----:B-1----:R-:W-:Y:S05]  /*4e90*/  BPT.TRAP 0x1 ;  /* 0x000000040000795c */ /* 0x002fea0000300000 */
.L_x_108:
[----:B------:R-:W2:Y:S01]  /*4ea0*/  LDL R0, [R1+0x4] ;  /* 0x0000040001007983 */ /* 0x000ea20000100800 */
[----:B-1----:R-:W-:Y:S01]  /*4eb0*/  UIADD3 UR16, UPT, UPT, UR22, 0x38828, URZ ;  /* 0x0003882816107890 */ /* 0x002fe2000fffe0ff */
[----:B------:R-:W-:Y:S01]  /*4ec0*/  MOV R12, RZ ;  /* 0x000000ff000c7202 */ /* 0x000fe20000000f00 */
[----:B------:R-:W-:Y:S01]  /*4ed0*/  UMOV UR33, URZ ;  /* 0x000000ff00217c82 */ /* 0x000fe20008000000 */
[----:B------:R-:W-:-:S06]  /*4ee0*/  UMOV UR28, URZ ;  /* 0x000000ff001c7c82 */ /* 0x000fcc0008000000 */
[----:B------:R1:W-:Y:S01]  /*4ef0*/  UTCBAR [UR16], URZ ;  /* 0x000000ff100073e9 */ /* 0x0003e200080000ff */
[----:B--2---:R-:W-:-:S13]  /*4f00*/  ISETP.NE.AND P0, PT, R0, 0x1, PT ;  /* 0x000000010000780c */ /* 0x004fda0003f05270 */
[----:B-1----:R-:W-:Y:S05]  /*4f10*/  @!P0 BRA `(.L_x_109) ;  /* 0x0000001c00448947 */ /* 0x002fea0003800000 */
[----:B------:R-:W-:Y:S01]  /*4f20*/  UMOV UR20, UR52 ;  /* 0x0000003400147c82 */ /* 0x000fe20008000000 */
[----:B------:R-:W-:Y:S01]  /*4f30*/  R2UR UR52, R4 ;  /* 0x00000000043472ca */ /* 0x000fe200000e0000 */
[----:B------:R-:W-:Y:S01]  /*4f40*/  UMOV UR16, UR54 ;  /* 0x0000003600107c82 */ /* 0x000fe20008000000 */
[----:B------:R-:W-:Y:S01]  /*4f50*/  R2UR UR35, R5 ;  /* 0x00000000052372ca */ /* 0x000fe200000e0000 */
[----:B------:R-:W-:Y:S01]  /*4f60*/  UMOV UR29, 0x40004040 ;  /* 0x40004040001d7882 */ /* 0x000fe20000000000 */
[----:B------:R-:W-:Y:S01]  /*4f70*/  UMOV UR17, 0x40004040 ;  /* 0x4000404000117882 */ /* 0x000fe20000000000 */
[----:B------:R-:W-:Y:S01]  /*4f80*/  UMOV UR21, 0x40004040 ;  /* 0x4000404000157882 */ /* 0x000fe20000000000 */
[----:B------:R-:W-:Y:S02]  /*4f90*/  HFMA2 R10, -RZ, RZ, 0, 5.9604644775390625e-08 ;  /* 0x00000001ff0a7431 */ /* 0x000fe400000001ff */
[----:B------:R-:W-:Y:S02]  /*4fa0*/  IMAD.U32 R22, RZ, RZ, UR16 ;  /* 0x00000010ff167e24 */ /* 0x000fe4000f8e00ff */
[----:B------:R-:W-:Y:S01]  /*4fb0*/  HFMA2 R7, -RZ, RZ, 0, 5.9604644775390625e-08 ;  /* 0x00000001ff077431 */ /* 0x000fe200000001ff */
[----:B------:R-:W-:Y:S01]  /*4fc0*/  UMOV UR28, UR56 ;  /* 0x00000038001c7c82 */ /* 0x000fe20008000000 */
[----:B------:R-:W-:Y:S01]  /*4fd0*/  MOV R25, UR29 ;  /* 0x0000001d00197c02 */ /* 0x000fe20008000f00 */
[----:B------:R-:W-:Y:S01]  /*4fe0*/  UMOV UR16, UR50 ;  /* 0x0000003200107c82 */ /* 0x000fe20008000000 */
[----:B------:R-:W-:Y:S01]  /*4ff0*/  MOV R23, UR17 ;  /* 0x0000001100177c02 */ /* 0x000fe20008000f00 */
[----:B------:R-:W-:Y:S01]  /*5000*/  IMAD.U32 R20, RZ, RZ, UR20 ;  /* 0x00000014ff147e24 */ /* 0x000fe2000f8e00ff */
[----:B------:R-:W-:Y:S01]  /*5010*/  MOV R21, UR21 ;  /* 0x0000001500157c02 */ /* 0x000fe20008000f00 */
[----:B------:R-:W-:Y:S01]  /*5020*/  IMAD.MOV.U32 R11, RZ, RZ, RZ ;  /* 0x000000ffff0b7224 */ /* 0x000fe200078e00ff */
[----:B------:R-:W-:Y:S01]  /*5030*/  MOV R19, UR17 ;  /* 0x0000001100137c02 */ /* 0x000fe20008000f00 */
[----:B------:R-:W-:Y:S01]  /*5040*/  IMAD.MOV.U32 R9, RZ, RZ, RZ ;  /* 0x000000ffff097224 */ /* 0x000fe200078e00ff */
[----:B------:R-:W-:Y:S01]  /*5050*/  MOV R12, RZ ;  /* 0x000000ff000c7202 */ /* 0x000fe20000000f00 */
[----:B------:R-:W-:Y:S01]  /*5060*/  IMAD.MOV.U32 R8, RZ, RZ, 0x1 ;  /* 0x00000001ff087424 */ /* 0x000fe200078e00ff */
[----:B------:R-:W-:Y:S01]  /*5070*/  UMOV UR76, UR48 ;  /* 0x00000030004c7c82 */ /* 0x000fe20008000000 */
[----:B------:R-:W-:Y:S01]  /*5080*/  IMAD.MOV.U32 R6, RZ, RZ, RZ ;  /* 0x000000ffff067224 */ /* 0x000fe200078e00ff */
[----:B------:R-:W-:Y:S01]  /*5090*/  UMOV UR74, UR44 ;  /* 0x0000002c004a7c82 */ /* 0x000fe20008000000 */
[----:B------:R-:W-:Y:S01]  /*50a0*/  UMOV UR70, UR34 ;  /* 0x0000002200467c82 */ /* 0x000fe20008000000 */
[----:B------:R-:W-:Y:S01]  /*50b0*/  IMAD.U32 R24, RZ, RZ, UR28 ;  /* 0x0000001cff187e24 */ /* 0x000fe2000f8e00ff */
[----:B------:R-:W-:Y:S01]  /*50c0*/  UIADD3 UR54, UPT, UPT, UR52, 0x80, URZ ;  /* 0x0000008034367890 */ /* 0x000fe2000fffe0ff */
[----:B------:R-:W-:Y:S01]  /*50d0*/  IMAD.U32 R18, RZ, RZ, UR16 ;  /* 0x00000010ff127e24 */ /* 0x000fe2000f8e00ff */
[----:B------:R-:W-:-:S02]  /*50e0*/  UIADD3 UR50, UPT, UPT, UR35, 0x80, URZ ;  /* 0x0000008023327890 */ /* 0x000fc4000fffe0ff */
[----:B------:R-:W-:Y:S02]  /*50f0*/  UIADD3 UR48, UPT, UPT, UR35, 0x180, URZ ;  /* 0x0000018023307890 */ /* 0x000fe4000fffe0ff */
[----:B------:R-:W-:Y:S02]  /*5100*/  UIADD3 UR44, UPT, UPT, UR35, 0x200, URZ ;  /* 0x00000200232c7890 */ /* 0x000fe4000fffe0ff */
[----:B------:R-:W-:Y:S01]  /*5110*/  UIADD3 UR34, UPT, UPT, UR35, 0x280, URZ ;  /* 0x0000028023227890 */ /* 0x000fe2000fffe0ff */
[----:B------:R-:W-:Y:S01]  /*5120*/  UMOV UR77, 0x40004040 ;  /* 0x40004040004d7882 */ /* 0x000fe20000000000 */
[----:B------:R-:W-:Y:S01]  /*5130*/  UMOV UR75, 0x40004040 ;  /* 0x40004040004b7882 */ /* 0x000fe20000000000 */
[----:B------:R-:W-:Y:S01]  /*5140*/  UMOV UR73, 0x40004040 ;  /* 0x4000404000497882 */ /* 0x000fe20000000000 */
[----:B------:R-:W-:Y:S01]  /*5150*/  UMOV UR71, 0x40004040 ;  /* 0x4000404000477882 */ /* 0x000fe20000000000 */
[----:B------:R-:W-:Y:S01]  /*5160*/  UMOV UR68, UR8 ;  /* 0x0000000800447c82 */ /* 0x000fe20008000000 */
[----:B------:R-:W-:Y:S01]  /*5170*/  UMOV UR69, 0x40004040 ;  /* 0x4000404000457882 */ /* 0x000fe20000000000 */
[----:B------:R-:W-:Y:S01]  /*5180*/  UMOV UR66, UR6 ;  /* 0x0000000600427c82 */ /* 0x000fe20008000000 */
[----:B------:R-:W-:Y:S01]  /*5190*/  UMOV UR67, 0x40004040 ;  /* 0x4000404000437882 */ /* 0x000fe20000000000 */
[----:B------:R-:W-:Y:S01]  /*51a0*/  UMOV UR64, UR4 ;  /* 0x0000000400407c82 */ /* 0x000fe20008000000 */
[----:B------:R-:W-:Y:S01]  /*51b0*/  UMOV UR65, 0x40004040 ;  /* 0x4000404000417882 */ /* 0x000fe20000000000 */
[----:B------:R-:W-:Y:S01]  /*51c0*/  UMOV UR16, 0x1 ;  /* 0x0000000100107882 */ /* 0x000fe20000000000 */
[----:B------:R-:W-:Y:S01]  /*51d0*/  UMOV UR28, URZ ;  /* 0x000000ff001c7c82 */ /* 0x000fe20008000000 */
[----:B------:R-:W-:Y:S01]  /*51e0*/  UMOV UR62, UR18 ;  /* 0x00000012003e7c82 */ /* 0x000fe20008000000 */
[----:B------:R-:W-:Y:S01]  /*51f0*/  UMOV UR63, 0x40004040 ;  /* 0x40004040003f7882 */ /* 0x000fe20000000000 */
[----:B------:R-:W-:Y:S01]  /*5200*/  UMOV UR60, UR14 ;  /* 0x0000000e003c7c82 */ /* 0x000fe20008000000 */
[----:B------:R-:W-:Y:S01]  /*5210*/  UMOV UR61, 0x40004040 ;  /* 0x40004040003d7882 */ /* 0x000fe20000000000 */
[----:B------:R-:W-:Y:S01]  /*5220*/  UIADD3 UR52, UPT, UPT, UR52, 0x280, URZ ;  /* 0x0000028034347890 */ /* 0x000fe2000fffe0ff */
[----:B------:R-:W-:Y:S01]  /*5230*/  UMOV UR58, UR12 ;  /* 0x0000000c003a7c82 */ /* 0x000fe20008000000 */
[----:B------:R-:W-:Y:S01]  /*5240*/  UMOV UR59, 0x40004040 ;  /* 0x40004040003b7882 */ /* 0x000fe20000000000 */
[----:B------:R-:W-:Y:S01]  /*5250*/  UMOV UR56, UR10 ;  /* 0x0000000a00387c82 */ /* 0x000fe20008000000 */
[----:B------:R-:W-:Y:S01]  /*5260*/  UMOV UR57, 0x40004040 ;  /* 0x4000404000397882 */ /* 0x000fe20000000000 */
[----:B------:R-:W-:Y:S01]  /*5270*/  UMOV UR33, URZ ;  /* 0x000000ff00217c82 */ /* 0x000fe20008000000 */
[----:B------:R-:W-:Y:S01]  /*5280*/  UMOV UR55, 0x40004040 ;  /* 0x4000404000377882 */ /* 0x000fe20000000000 */
[----:B------:R-:W-:Y:S01]  /*5290*/  UMOV UR53, 0x40004040 ;  /* 0x4000404000357882 */ /* 0x000fe20000000000 */
[----:B------:R-:W-:Y:S01]  /*52a0*/  UMOV UR51, 0x40004040 ;  /* 0x4000404000337882 */ /* 0x000fe20000000000 */
[----:B------:R-:W-:Y:S01]  /*52b0*/  UMOV UR49, 0x40004040 ;  /* 0x4000404000317882 */ /* 0x000fe20000000000 */
[----:B------:R-:W-:Y:S01]  /*52c0*/  UMOV UR45, 0x40004040 ;  /* 0x40004040002d7882 */ /* 0x000fe20000000000 */
[----:B------:R-:W-:Y:S01]  /*52d0*/  UMOV UR35, 0x40004040 ;  /* 0x4000404000237882 */ /* 0x000fe20000000000 */
.L_x_133:
[----:B------:R-:W-:Y:S04]  /*52e0*/  BSSY.RECONVERGENT B0, `(.L_x_110) ;  /* 0x0000003000007945 */ /* 0x000fe80003800200 */
[----:B-1----:R-:W-:Y:S05]  /*52f0*/  @!P4 BRA `(.L_x_111) ;  /* 0x000000000004c947 */ /* 0x002fea0003800000 */
[----:B------:R-:W-:Y:S05]  /*5300*/  BPT.TRAP 0x1 ;  /* 0x000000040000795c */ /* 0x000fea0000300000 */
.L_x_111:
[----:B------:R-:W-:Y:S05]  /*5310*/  BSYNC.RECONVERGENT B0 ;  /* 0x0000000000007941 */ /* 0x000fea0003800200 */
.L_x_110:
[----:B------:R-:W-:Y:S01]  /*5320*/  ULEA UR4, UR16, UR22, 0x3 ;  /* 0x0000001610047291 */ /* 0x000fe2000f8e18ff */
[----:B------:R-:W-:Y:S01]  /*5330*/  SHF.L.U32 R2, R6, 0x1f, RZ ;  /* 0x0000001f06027819 */ /* 0x000fe200000006ff */
[----:B------:R-:W-:Y:S07]  /*5340*/  UISETP.NE.AND UP0, UPT, UR46, 0x2, UPT ;  /* 0x000000022e00788c */ /* 0x000fee000bf05270 */
[----:B------:R-:W1:Y:S02]  /*5350*/  SYNCS.PHASECHK.TRANS64.TRYWAIT P0, [UR4+0x38800], R2 ;  /* 0x03880002ff0075a7 */ /* 0x000e640008001104 */
[----:B-1----:R-:W-:Y:S05]  /*5360*/  @!P0 BRA `(.L_x_112) ;  /* 0x000000e000808947 */ /* 0x002fea0003800000 */
.L_x_283:
[----:B------:R-:W-:Y:S05]  /*5370*/  BRA.U !UP0, `(.L_x_113) ;  /* 0x0000000108047547 */ /* 0x000fea000b800000 */
[----:B------:R-:W-:Y:S05]  /*5380*/  BPT.TRAP 0x1 ;  /* 0x000000040000795c */ /* 0x000fea0000300000 */
.L_x_113:
[----:B------:R-:W-:Y:S01]  /*5390*/  SHF.L.U32 R14, R9, 0x1f, RZ ;  /* 0x0000001f090e7819 */ /* 0x000fe200000006ff */
[----:B-1----:R-:W-:Y:S02]  /*53a0*/  HFMA2 R0, -RZ, RZ, 0, 2.288818359375e-05 ;  /* 0x00000180ff007431 */ /* 0x002fe400000001ff */
[----:B------:R-:W-:Y:S01]  /*53b0*/  IMAD.MOV.U32 R2, RZ, RZ, 0x180 ;  /* 0x00000180ff027424 */ /* 0x000fe200078e00ff */
[----:B------:R-:W1:Y:S02]  /*53c0*/  SYNCS.PHASECHK.TRANS64.TRYWAIT P0, [UR22+0x38858], R14 ;  /* 0x0388580eff0075a7 */ /* 0x000e640008001116 */
[----:B-1----:R-:W-:Y:S05]  /*53d0*/  @!P0 BRA `(.L_x_114) ;  /* 0x000000e0007c8947 */ /* 0x002fea0003800000 */
.L_x_285:
[----:B------:R-:W-:Y:S01]  /*53e0*/  R2UR UR6, R2 ;  /* 0x00000000020672ca */ /* 0x000fe200000e0000 */
[----:B------:R-:W-:Y:S01]  /*53f0*/  ULEA UR4, UR16, UR47, 0xb ;  /* 0x0000002f10047291 */ /* 0x000fe2000f8e58ff */
[----:B------:R-:W-:Y:S01]  /*5400*/  MOV.SPILL R17, UR27 ;  /* 0x0000001b00117c02 */ /* 0x000fe20009000f00 */
[----:B------:R-:W-:Y:S01]  /*5410*/  UMOV UR10, 0x0 ;  /* 0x00000000000a7882 */ /* 0x000fe20000000000 */
[----:B------:R-:W-:Y:S01]  /*5420*/  MOV.SPILL R16, UR26 ;  /* 0x0000001a00107c02 */ /* 0x000fe20009000f00 */
[----:B------:R-:W-:Y:S01]  /*5430*/  UMOV UR11, 0x8200010 ;  /* 0x08200010000b7882 */ /* 0x000fe20000000000 */
[----:B------:R-:W-:Y:S01]  /*5440*/  R2UR UR26, R24 ;  /* 0x00000000181a72ca */ /* 0x000fe200000e0000 */
[----:B------:R-:W-:Y:S01]  /*5450*/  UMOV UR5, 0x40004040 ;  /* 0x4000404000057882 */ /* 0x000fe20000000000 */
[----:B------:R-:W-:Y:S01]  /*5460*/  R2UR UR27, R25 ;  /* 0x00000000191b72ca */ /* 0x000fe200000e0000 */
[----:B------:R-:W-:Y:S01]  /*5470*/  UIADD3 UR8, UPT, UPT, UR4, 0x2, URZ ;  /* 0x0000000204087890 */ /* 0x000fe2000fffe0ff */
[----:B------:R-:W-:Y:S01]  /*5480*/  R2UR UR14, R0 ;  /* 0x00000000000e72ca */ /* 0x000fe200000e0000 */
[----:B------:R-:W-:Y:S01]  /*5490*/  UMOV UR7, 0x8200010 ;  /* 0x0820001000077882 */ /* 0x000fe20000000000 */
[----:B------:R-:W-:Y:S01]  /*54a0*/  MOV.SPILL R15, UR25 ;  /* 0x00000019000f7c02 */ /* 0x000fe20009000f00 */
[----:B------:R2:W-:Y:S01]  /*54b0*/  UTCHMMA gdesc[UR42], gdesc[UR4], tmem[UR6], tmem[UR10], idesc[UR11], !UPT ;  /* 0x00ff0a042a0075ea */ /* 0x0005e2000f800006 */
[----:B-1----:R-:W-:Y:S01]  /*54c0*/  MOV.SPILL R14, UR24 ;  /* 0x00000018000e7c02 */ /* 0x002fe20009000f00 */
[----:B------:R-:W-:Y:S01]  /*54d0*/  UIADD3 UR12, UPT, UPT, UR4, 0x4, URZ ;  /* 0x00000004040c7890 */ /* 0x000fe2000fffe0ff */
[----:B------:R-:W-:Y:S01]  /*54e0*/  R2UR UR24, R22 ;  /* 0x00000000161872ca */ /* 0x000fe200000e0000 */
[----:B------:R-:W-:Y:S01]  /*54f0*/  UIADD3 UR32, UPT, UPT, UR16, 0x1, URZ ;  /* 0x0000000110207890 */ /* 0x000fe2000fffe0ff */
[----:B------:R-:W-:Y:S01]  /*5500*/  R2UR UR25, R23 ;  /* 0x00000000171972ca */ /* 0x000fe200000e0000 */
[----:B------:R-:W-:Y:S01]  /*5510*/  UMOV UR9, 0x40004040 ;  /* 0x4000404000097882 */ /* 0x000fe20000000000 */
[----:B------:R-:W-:Y:S01]  /*5520*/  UMOV UR15, 0x8200010 ;  /* 0x08200010000f7882 */ /* 0x000fe20000000000 */
[----:B------:R-:W-:Y:S01]  /*5530*/  IMAD.MOV.U32 R3, RZ, RZ, 0x180 ;  /* 0x00000180ff037424 */ /* 0x000fe200078e00ff */
[----:B------:R-:W-:Y:S01]  /*5540*/  UMOV UR13, 0x40004040 ;  /* 0x40004040000d7882 */ /* 0x000fe20000000000 */
[----:B------:R-:W-:Y:S02]  /*5550*/  IMAD.MOV.U32 R2, RZ, RZ, 0x180 ;  /* 0x00000180ff027424 */ /* 0x000fe400078e00ff */
[----:B------:R-:W-:Y:S01]  /*5560*/  IMAD.MOV.U32 R0, RZ, RZ, 0x180 ;  /* 0x00000180ff007424 */ /* 0x000fe200078e00ff */
[----:B------:R-:W-:Y:S02]  /*5570*/  R2UR UR18, R3 ;  /* 0x00000000031272ca */ /* 0x000fe400000e0000 */
[----:B------:R-:W-:Y:S02]  /*5580*/  R2UR UR19, R2 ;  /* 0x00000000021372ca */ /* 0x000fe400000e0000 */
[C---:B------:R-:W-:Y:S02]  /*5590*/  R2UR UR21, R0.reuse ;  /* 0x00000000001572ca */ /* 0x040fe400000e0000 */
[C---:B------:R-:W-:Y:S02]  /*55a0*/  R2UR UR23, R0.reuse ;  /* 0x00000000001772ca */ /* 0x040fe400000e0000 */
[C---:B------:R-:W-:Y:S02]  /*55b0*/  R2UR UR20, R0.reuse ;  /* 0x00000000001472ca */ /* 0x040fe400000e0000 */
[----:B------:R-:W-:Y:S01]  /*55c0*/  R2UR UR17, R0 ;  /* 0x00000000001172ca */ /* 0x000fe200000e0000 */
[----:B--2---:R-:W-:Y:S01]  /*55d0*/  UIADD3 UR10, UPT, UPT, UR4, 0x6, URZ ;  /* 0x00000006040a7890 */ /* 0x004fe2000fffe0ff */
[----:B------:R-:W-:Y:S01]  /*55e0*/  UMOV UR6, 0x0 ;  /* 0x0000000000067882 */ /* 0x000fe20000000000 */
[----:B------:R-:W-:Y:S01]  /*55f0*/  UMOV UR11, 0x40004040 ;  /* 0x40004040000b7882 */ /* 0x000fe20000000000 */
[----:B------:R1:W-:Y:S02]  /*5600*/  UTCHMMA gdesc[UR26], gdesc[UR8], tmem[UR14], tmem[UR6], idesc[UR7], UPT ;  /* 0x00ff06081a0075ea */ /* 0x0003e4000b80000e */
[----:B-1----:R-:W-:Y:S01]  /*5610*/  UIADD3 UR6, UPT, UPT, UR4, 0x400, URZ ;  /* 0x0000040004067890 */ /* 0x002fe2000fffe0ff */
[----:B------:R-:W-:Y:S01]  /*5620*/  R2UR UR8, R20 ;  /* 0x00000000140872ca */ /* 0x000fe200000e0000 */
[----:B------:R-:W-:Y:S01]  /*5630*/  UMOV UR14, 0x0 ;  /* 0x00000000000e7882 */ /* 0x000fe20000000000 */
[----:B------:R-:W-:Y:S01]  /*5640*/  R2UR UR9, R21 ;  /* 0x00000000150972ca */ /* 0x000fe200000e0000 */
[----:B------:R1:W-:Y:S01]  /*5650*/  UTCHMMA gdesc[UR24], gdesc[UR12], tmem[UR18], tmem[UR14], idesc[UR15], UPT ;  /* 0x00ff0e0c180075ea */ /* 0x0003e2000b800012 */
[----:B------:R-:W-:Y:S01]  /*5660*/  UMOV UR7, 0x40004040 ;  /* 0x4000404000077882 */ /* 0x000fe20000000000 */
[----:B------:R-:W-:Y:S02]  /*5670*/  R2UR.FILL UR27, R17 ;  /* 0x00000000111b72ca */ /* 0x000fe400004e0000 */
[----:B------:R-:W-:Y:S01]  /*5680*/  R2UR.FILL UR26, R16 ;  /* 0x00000000101a72ca */ /* 0x000fe200004e0000 */
[----:B-1----:R-:W-:Y:S01]  /*5690*/  UIADD3 UR14, UPT, UPT, UR4, 0x402, URZ ;  /* 0x00000402040e7890 */ /* 0x002fe2000fffe0ff */
[----:B------:R-:W-:Y:S01]  /*56a0*/  R2UR.FILL UR25, R15 ;  /* 0x000000000f1972ca */ /* 0x000fe200004e0000 */
[----:B------:R-:W-:Y:S01]  /*56b0*/  UMOV UR12, 0x0 ;  /* 0x00000000000c7882 */ /* 0x000fe20000000000 */
[----:B------:R-:W-:Y:S01]  /*56c0*/  UMOV UR13, 0x8200010 ;  /* 0x08200010000d7882 */ /* 0x000fe20000000000 */
[----:B------:R-:W-:Y:S03]  /*56d0*/  UMOV UR18, 0x0 ;  /* 0x0000000000127882 */ /* 0x000fe60000000000 */
[----:B------:R1:W-:Y:S01]  /*56e0*/  UTCHMMA gdesc[UR8], gdesc[UR10], tmem[UR19], tmem[UR12], idesc[UR13], UPT ;  /* 0x00ff0c0a080075ea */ /* 0x0003e2000b800013 */
[----:B------:R-:W-:Y:S01]  /*56f0*/  UMOV UR15, 0x40004040 ;  /* 0x40004040000f7882 */ /* 0x000fe20000000000 */
[----:B------:R-:W-:Y:S02]  /*5700*/  R2UR.FILL UR24, R14 ;  /* 0x000000000e1872ca */ /* 0x000fe400004e0000 */
[----:B-1----:R-:W-:Y:S01]  /*5710*/  R2UR UR12, R18 ;  /* 0x00000000120c72ca */ /* 0x002fe200000e0000 */
[----:B------:R-:W-:Y:S01]  /*5720*/  UMOV UR8, 0x0 ;  /* 0x0000000000087882 */ /* 0x000fe20000000000 */
[----:B------:R-:W-:Y:S01]  /*5730*/  R2UR UR13, R19 ;  /* 0x00000000130d72ca */ /* 0x000fe200000e0000 */
[----:B------:R-:W-:Y:S01]  /*5740*/  UMOV UR9, 0x8200010 ;  /* 0x0820001000097882 */ /* 0x000fe20000000000 */
[----:B------:R-:W-:Y:S01]  /*5750*/  UMOV UR19, 0x8200010 ;  /* 0x0820001000137882 */ /* 0x000fe20000000000 */
[----:B------:R-:W-:Y:S01]  /*5760*/  UMOV UR10, 0x0 ;  /* 0x00000000000a7882 */ /* 0x000fe20000000000 */
[----:B------:R-:W-:Y:S09]  /*5770*/  UMOV UR11, 0x8200010 ;  /* 0x08200010000b7882 */ /* 0x000ff20000000000 */
[----:B------:R1:W-:Y:S01]  /*5780*/  UTCHMMA gdesc[UR12], gdesc[UR6], tmem[UR21], tmem[UR8], idesc[UR9], UPT ;  /* 0x00ff08060c0075ea */ /* 0x0003e2000b800015 */
[----:B------:R2:W-:Y:S01]  /*5790*/  UTCHMMA gdesc[UR76], gdesc[UR14], tmem[UR23], tmem[UR18], idesc[UR19], UPT ;  /* 0x00ff120e4c0075ea */ /* 0x0005e2000b800017 */
[----:B-1----:R-:W-:Y:S02]  /*57a0*/  UIADD3 UR8, UPT, UPT, UR4, 0x404, URZ ;  /* 0x0000040404087890 */ /* 0x002fe4000fffe0ff */
[----:B------:R-:W-:Y:S01]  /*57b0*/  UIADD3 UR4, UPT, UPT, UR4, 0x406, URZ ;  /* 0x0000040604047890 */ /* 0x000fe2000fffe0ff */
[----:B------:R-:W-:Y:S01]  /*57c0*/  UMOV UR12, 0x0 ;  /* 0x00000000000c7882 */ /* 0x000fe20000000000 */
[----:B------:R-:W-:Y:S01]  /*57d0*/  UMOV UR13, 0x8200010 ;  /* 0x08200010000d7882 */ /* 0x000fe20000000000 */
[----:B------:R-:W-:Y:S04]  /*57e0*/  UMOV UR9, 0x40004040 ;  /* 0x4000404000097882 */ /* 0x000fe80000000000 */
[----:B------:R2:W-:Y:S02]  /*57f0*/  UTCHMMA gdesc[UR74], gdesc[UR8], tmem[UR20], tmem[UR12], idesc[UR13], UPT ;  /* 0x00ff0c084a0075ea */ /* 0x0005e4000b800014 */
[----:B------:R2:W-:Y:S01]  /*5800*/  UTCHMMA gdesc[UR72], gdesc[UR4], tmem[UR17], tmem[UR10], idesc[UR11], UPT ;  /* 0x00ff0a04480075ea */ /* 0x0005e2000b800011 */
[----:B------:R-:W-:Y:S05]  /*5810*/  BRA.U !UP0, `(.L_x_115) ;  /* 0x0000000108047547 */ /* 0x000fea000b800000 */
[----:B--2---:R-:W-:Y:S05]  /*5820*/  BPT.TRAP 0x1 ;  /* 0x000000040000795c */ /* 0x004fea0000300000 */
.L_x_115:
[----:B--2---:R-:W-:Y:S09]  /*5830*/  UIADD3 UR4, UPT, UPT, UR22, 0x38850, URZ ;  /* 0x0003885016047890 */ /* 0x004ff2000fffe0ff */
[----:B------:R1:W-:Y:S01]  /*5840*/  UTCBAR [UR4], URZ ;  /* 0x000000ff040073e9 */ /* 0x0003e200080000ff */
[----:B------:R-:W-:Y:S05]  /*5850*/  BRA.U !UP0, `(.L_x_116) ;  /* 0x0000000108047547 */ /* 0x000fea000b800000 */
[----:B-1----:R-:W-:Y:S05]  /*5860*/  BPT.TRAP 0x1 ;  /* 0x000000040000795c */ /* 0x002fea0000300000 */
.L_x_116:
[----:B------:R-:W-:Y:S04]  /*5870*/  SHF.L.U32 R2, R12, 0x1f, RZ ;  /* 0x0000001f0c027819 */ /* 0x000fe800000006ff */
[----:B------:R-:W2:Y:S02]  /*5880*/  SYNCS.PHASECHK.TRANS64.TRYWAIT P0, [UR22+0x38890], R2 ;  /* 0x03889002ff0075a7 */ /* 0x000ea40008001116 */
[----:B--2---:R-:W-:Y:S05]  /*5890*/  @!P0 BRA `(.L_x_117) ;  /* 0x000000dc00648947 */ /* 0x004fea0003800000 */
.L_x_287:
[----:B------:R-:W-:Y:S05]  /*58a0*/  BRA.U !UP0, `(.L_x_118) ;  /* 0x0000000108047547 */ /* 0x000fea000b800000 */
[----:B-1----:R-:W-:Y:S05]  /*58b0*/  BPT.TRAP 0x1 ;  /* 0x000000040000795c */ /* 0x002fea0000300000 */
.L_x_118:
[----:B--2---:R-:W-:Y:S04]  /*58c0*/  SHF.L.U32 R2, R11, 0x1f, RZ ;  /* 0x0000001f0b027819 */ /* 0x004fe800000006ff */
[----:B------:R-:W2:Y:S02]  /*58d0*/  SYNCS.PHASECHK.TRANS64.TRYWAIT P0, [UR22+0x38868], R2 ;  /* 0x03886802ff0075a7 */ /* 0x000ea40008001116 */
[----:B--2---:R-:W-:Y:S05]  /*58e0*/  @!P0 BRA `(.L_x_119) ;  /* 0x000000dc00688947 */ /* 0x004fea0003800000 */
.L_x_289:
[----:B------:R-:W-:Y:S01]  /*58f0*/  ELECT P0, URZ, PT ;  /* 0x0000000000ff782f */ /* 0x000fe20003800000 */
[----:B--2---:R-:W-:Y:S01]  /*5900*/  IMAD.MOV.U32 R0, RZ, RZ, 0x100 ;  /* 0x00000100ff007424 */ /* 0x004fe200078e00ff */
[----:B------:R-:W-:Y:S01]  /*5910*/  UMOV UR12, 0x0 ;  /* 0x00000000000c7882 */ /* 0x000fe20000000000 */
[----:B------:R-:W-:Y:S01]  /*5920*/  UMOV UR13, 0x8218010 ;  /* 0x08218010000d7882 */ /* 0x000fe20000000000 */
[----:B------:R-:W-:Y:S01]  /*5930*/  UMOV UR11, 0x40004040 ;  /* 0x40004040000b7882 */ /* 0x000fe20000000000 */
[----:B------:R-:W-:Y:S02]  /*5940*/  ELECT P2, URZ, PT ;  /* 0x0000000000ff782f */ /* 0x000fe40003840000 */
[C---:B------:R-:W-:Y:S02]  /*5950*/  R2UR UR7, R0.reuse ;  /* 0x00000000000772ca */ /* 0x040fe400000e0000 */
[----:B------:R-:W-:Y:S02]  /*5960*/  ELECT P3, URZ, PT ;  /* 0x0000000000ff782f */ /* 0x000fe40003860000 */
[C---:B------:R-:W-:Y:S02]  /*5970*/  R2UR UR21, R0.reuse ;  /* 0x00000000001572ca */ /* 0x040fe400000e0000 */
[----:B------:R-:W-:Y:S02]  /*5980*/  ELECT P1, URZ, PT ;  /* 0x0000000000ff782f */ /* 0x000fe40003820000 */
[C---:B------:R-:W-:Y:S02]  /*5990*/  R2UR UR20, R0.reuse ;  /* 0x00000000001472ca */ /* 0x040fe400000e0000 */
[----:B------:R-:W-:Y:S01]  /*59a0*/  R2UR UR18, R0 ;  /* 0x00000000001272ca */ /* 0x000fe200000e0000 */
[----:B------:R-:W-:Y:S01]  /*59b0*/  @P0 IMAD.MOV.U32 R15, RZ, RZ, 0x40004040 ;  /* 0x40004040ff0f0424 */ /* 0x000fe200078e00ff */
[C---:B------:R-:W-:Y:S01]  /*59c0*/  @P0 R2UR UR5, R4.reuse ;  /* 0x00000000040502ca */ /* 0x040fe200000e0000 */
[----:B------:R-:W-:Y:S01]  /*59d0*/  @P0 IMAD.MOV.U32 R3, RZ, RZ, 0x40004040 ;  /* 0x40004040ff030424 */ /* 0x000fe200078e00ff */
[----:B-1----:R-:W-:Y:S02]  /*59e0*/  @P0 R2UR UR4, R5 ;  /* 0x00000000050402ca */ /* 0x002fe400000e0000 */
[----:B------:R-:W-:Y:S09]  /*59f0*/  @P0 R2UR UR9, R15 ;  /* 0x000000000f0902ca */ /* 0x000ff200000e0000 */
[----:B------:R-:W-:Y:S01]  /*5a00*/  IMAD.U32 R14, RZ, RZ, UR5 ;  /* 0x00000005ff0e7e24 */ /* 0x000fe2000f8e00ff */
[----:B------:R-:W-:Y:S01]  /*5a10*/  @P0 R2UR UR5, R3 ;  /* 0x00000000030502ca */ /* 0x000fe200000e0000 */
[----:B------:R-:W-:Y:S02]  /*5a20*/  IMAD.U32 R2, RZ, RZ, UR4 ;  /* 0x00000004ff027e24 */ /* 0x000fe4000f8e00ff */
[----:B------:R-:W-:Y:S01]  /*5a30*/  @P2 VIADD R3, R4, 0x100 ;  /* 0x0000010004032836 */ /* 0x000fe20000000000 */
[----:B------:R-:W-:Y:S01]  /*5a40*/  @P0 R2UR UR8, R14 ;  /* 0x000000000e0802ca */ /* 0x000fe200000e0000 */
[----:B------:R-:W-:Y:S01]  /*5a50*/  IMAD.MOV.U32 R14, RZ, RZ, 0x100 ;  /* 0x00000100ff0e7424 */ /* 0x000fe200078e00ff */
[----:B------:R-:W-:Y:S02]  /*5a60*/  @P0 R2UR UR4, R2 ;  /* 0x00000000020402ca */ /* 0x000fe400000e0000 */
[----:B------:R-:W-:Y:S01]  /*5a70*/  ELECT P0, URZ, PT ;  /* 0x0000000000ff782f */ /* 0x000fe20003800000 */
[----:B------:R-:W-:Y:S01]  /*5a80*/  IMAD.MOV.U32 R2, RZ, RZ, 0x100 ;  /* 0x00000100ff027424 */ /* 0x000fe200078e00ff */
[----:B------:R-:W-:Y:S02]  /*5a90*/  @P2 R2UR UR10, R3 ;  /* 0x00000000030a22ca */ /* 0x000fe400000e0000 */
[----:B------:R-:W-:Y:S01]  /*5aa0*/  R2UR UR14, R14 ;  /* 0x000000000e0e72ca */ /* 0x000fe200000e0000 */
[C---:B------:R-:W-:Y:S01]  /*5ab0*/  @P2 VIADD R14, R5.reuse, 0x100 ;  /* 0x00000100050e2836 */ /* 0x040fe20000000000 */
[C---:B------:R-:W-:Y:S02]  /*5ac0*/  R2UR UR16, R2.reuse ;  /* 0x00000000021072ca */ /* 0x040fe400000e0000 */
[----:B------:R-:W-:Y:S01]  /*5ad0*/  R2UR UR19, R2 ;  /* 0x00000000021372ca */ /* 0x000fe200000e0000 */
[----:B------:R-:W-:Y:S01]  /*5ae0*/  @P1 VIADD R2, R5, 0x300 ;  /* 0x0000030005021836 */ /* 0x000fe20000000000 */
[----:B------:R-:W-:Y:S01]  /*5af0*/  @P2 R2UR UR6, R14 ;  /* 0x000000000e0622ca */ /* 0x000fe200000e0000 */
[C---:B------:R-:W-:Y:S01]  /*5b00*/  @P3 VIADD R14, R4.reuse, 0x200 ;  /* 0x00000200040e3836 */ /* 0x040fe20000000000 */
[----:B------:R1:W-:Y:S01]  /*5b10*/  UTCHMMA gdesc[UR8], gdesc[UR4], tmem[UR7], tmem[UR12], idesc[UR13], !UPT ;  /* 0x00ff0c04080075ea */ /* 0x0003e2000f800007 */
[----:B------:R-:W-:Y:S01]  /*5b20*/  @P0 VIADD R3, R4, 0x180 ;  /* 0x0000018004030836 */ /* 0x000fe20000000000 */
[----:B------:R-:W-:Y:S01]  /*5b30*/  @P1 R2UR UR15, R2 ;  /* 0x00000000020f12ca */ /* 0x000fe200000e0000 */
[----:B-1----:R-:W-:Y:S01]  /*5b40*/  UMOV UR4, 0x0 ;  /* 0x0000000000047882 */ /* 0x002fe20000000000 */
[----:B------:R-:W-:Y:S01]  /*5b50*/  UMOV UR5, 0x8218010 ;  /* 0x0821801000057882 */ /* 0x000fe20000000000 */
[----:B------:R-:W-:Y:S01]  /*5b60*/  UMOV UR8, 0x0 ;  /* 0x0000000000087882 */ /* 0x000fe20000000000 */
[----:B------:R1:W-:Y:S01]  /*5b70*/  UTCHMMA gdesc[UR54], gdesc[UR50], tmem[UR14], tmem[UR4], idesc[UR5], UPT ;  /* 0x00ff0432360075ea */ /* 0x0003e2000b80000e */
[----:B------:R-:W-:Y:S01]  /*5b80*/  UMOV UR9, 0x8218010 ;  /* 0x0821801000097882 */ /* 0x000fe20000000000 */
[----:B------:R-:W-:Y:S01]  /*5b90*/  UMOV UR7, 0x40004040 ;  /* 0x4000404000077882 */ /* 0x000fe20000000000 */
[----:B------:R-:W-:Y:S02]  /*5ba0*/  @P0 R2UR UR13, R3 ;  /* 0x00000000030d02ca */ /* 0x000fe400000e0000 */
[----:B------:R-:W-:Y:S01]  /*5bb0*/  ELECT P0, URZ, PT ;  /* 0x0000000000ff782f */ /* 0x000fe20003800000 */
[----:B------:R2:W-:Y:S01]  /*5bc0*/  UTCHMMA gdesc[UR10], gdesc[UR6], tmem[UR16], tmem[UR8], idesc[UR9], UPT ;  /* 0x00ff08060a0075ea */ /* 0x0005e2000b800010 */
[C---:B------:R-:W-:Y:S05]  /*5bd0*/  @P1 VIADD R3, R4.reuse, 0x300 ;  /* 0x0000030004031836 */ /* 0x040fea0000000000 */
[----:B------:R-:W-:Y:S06]  /*5be0*/  @P1 R2UR UR12, R3 ;  /* 0x00000000030c12ca */ /* 0x000fec00000e0000 */
[----:B------:R-:W-:Y:S02]  /*5bf0*/  @P0 VIADD R0, R5, 0x380 ;  /* 0x0000038005000836 */ /* 0x000fe40000000000 */
[----:B------:R-:W-:Y:S01]  /*5c00*/  @P0 VIADD R2, R4, 0x380 ;  /* 0x0000038004020836 */ /* 0x000fe20000000000 */
[----:B-1----:R-:W-:Y:S01]  /*5c10*/  UMOV UR4, UR13 ;  /* 0x0000000d00047c82 */ /* 0x002fe20008000000 */
[----:B------:R-:W-:Y:S01]  /*5c20*/  UMOV UR5, 0x40004040 ;  /* 0x4000404000057882 */ /* 0x000fe20000000000 */
[----:B------:R-:W-:Y:S02]  /*5c30*/  UMOV UR13, 0x40004040 ;  /* 0x40004040000d7882 */ /* 0x000fe40000000000 */
[----:B------:R-:W-:Y:S02]  /*5c40*/  @P0 R2UR UR14, R2 ;  /* 0x00000000020e02ca */ /* 0x000fe400000e0000 */
[----:B--2---:R-:W-:Y:S01]  /*5c50*/  @P3 R2UR UR8, R14 ;  /* 0x000000000e0832ca */ /* 0x004fe200000e0000 */
[----:B------:R-:W-:Y:S01]  /*5c60*/  UMOV UR6, 0x0 ;  /* 0x0000000000067882 */ /* 0x000fe20000000000 */
[----:B------:R-:W-:Y:S01]  /*5c70*/  UMOV UR7, 0x8218010 ;  /* 0x0821801000077882 */ /* 0x000fe20000000000 */
[----:B------:R-:W-:Y:S01]  /*5c80*/  UMOV UR10, 0x0 ;  /* 0x00000000000a7882 */ /* 0x000fe20000000000 */
[----:B------:R1:W-:Y:S01]  /*5c90*/  UTCHMMA gdesc[UR4], gdesc[UR48], tmem[UR21], tmem[UR6], idesc[UR7], UPT ;  /* 0x00ff0630040075ea */ /* 0x0003e2000b800015 */
[----:B------:R-:W-:Y:S01]  /*5ca0*/  UMOV UR11, 0x8218010 ;  /* 0x08218010000b7882 */ /* 0x000fe20000000000 */
[----:B------:R-:W-:Y:S01]  /*5cb0*/  UMOV UR9, 0x40004040 ;  /* 0x4000404000097882 */ /* 0x000fe20000000000 */
[----:B------:R-:W-:Y:S01]  /*5cc0*/  @P0 R2UR UR16, R0 ;  /* 0x00000000001002ca */ /* 0x000fe200000e0000 */
[----:B------:R-:W-:Y:S05]  /*5cd0*/  IMAD.MOV.U32 R0, RZ, RZ, 0x100 ;  /* 0x00000100ff007424 */ /* 0x000fea00078e00ff */
[----:B------:R2:W-:Y:S01]  /*5ce0*/  UTCHMMA gdesc[UR8], gdesc[UR44], tmem[UR19], tmem[UR10], idesc[UR11], UPT ;  /* 0x00ff0a2c080075ea */ /* 0x0005e2000b800013 */
[----:B------:R3:W-:Y:S01]  /*5cf0*/  UTCHMMA gdesc[UR52], gdesc[UR34], tmem[UR20], tmem[UR6], idesc[UR7], UPT ;  /* 0x00ff0622340075ea */ /* 0x0007e2000b800014 */
[----:B------:R-:W-:Y:S01]  /*5d00*/  R2UR UR17, R0 ;  /* 0x00000000001172ca */ /* 0x000fe200000e0000 */
[----:B-1----:R-:W-:Y:S01]  /*5d10*/  UMOV UR4, 0x0 ;  /* 0x0000000000047882 */ /* 0x002fe20000000000 */
[----:B------:R-:W-:Y:S01]  /*5d20*/  UMOV UR5, 0x8218010 ;  /* 0x0821801000057882 */ /* 0x000fe20000000000 */
[----:B--2---:R-:W-:Y:S01]  /*5d30*/  UMOV UR8, 0x0 ;  /* 0x0000000000087882 */ /* 0x004fe20000000000 */
[----:B---3--:R-:W-:Y:S01]  /*5d40*/  UMOV UR6, UR15 ;  /* 0x0000000f00067c82 */ /* 0x008fe20008000000 */
[----:B------:R-:W-:Y:S01]  /*5d50*/  UMOV UR7, 0x40004040 ;  /* 0x4000404000077882 */ /* 0x000fe20000000000 */
[----:B------:R-:W-:Y:S01]  /*5d60*/  UMOV UR9, 0x8218010 ;  /* 0x0821801000097882 */ /* 0x000fe20000000000 */
[----:B------:R1:W-:Y:S01]  /*5d70*/  UTCHMMA gdesc[UR12], gdesc[UR6], tmem[UR18], tmem[UR4], idesc[UR5], UPT ;  /* 0x00ff04060c0075ea */ /* 0x0003e2000b800012 */
[----:B------:R-:W-:Y:S01]  /*5d80*/  UMOV UR10, UR14 ;  /* 0x0000000e000a7c82 */ /* 0x000fe20008000000 */
[----:B------:R-:W-:Y:S01]  /*5d90*/  UMOV UR11, 0x40004040 ;  /* 0x40004040000b7882 */ /* 0x000fe20000000000 */
[----:B-1----:R-:W-:Y:S01]  /*5da0*/  UMOV UR4, UR16 ;  /* 0x0000001000047c82 */ /* 0x002fe20008000000 */
[----:B------:R-:W-:Y:S02]  /*5db0*/  UMOV UR5, 0x40004040 ;  /* 0x4000404000057882 */ /* 0x000fe40000000000 */
[----:B------:R1:W-:Y:S01]  /*5dc0*/  UTCHMMA gdesc[UR10], gdesc[UR4], tmem[UR17], tmem[UR8], idesc[UR9], UPT ;  /* 0x00ff08040a0075ea */ /* 0x0003e2000b800011 */
[----:B------:R-:W-:Y:S05]  /*5dd0*/  BRA.U !UP0, `(.L_x_120) ;  /* 0x0000000108047547 */ /* 0x000fea000b800000 */
[----:B-1----:R-:W-:Y:S05]  /*5de0*/  BPT.TRAP 0x1 ;  /* 0x000000040000795c */ /* 0x002fea0000300000 */
.L_x_120:
[----:B------:R-:W-:Y:S01]  /*5df0*/  UISETP.NE.U32.AND UP1, UPT, UR28, URZ, UPT ;  /* 0x000000ff1c00728c */ /* 0x000fe2000bf25070 */
[----:B------:R-:W-:Y:S01]  /*5e00*/  R2UR UR6, R13 ;  /* 0x000000000d0672ca */ /* 0x000fe200000e0000 */
[----:B-1----:R-:W-:Y:S01]  /*5e10*/  UIADD3 UR4, UPT, UPT, UR22, 0x38870, URZ ;  /* 0x0003887016047890 */ /* 0x002fe2000fffe0ff */
[----:B------:R-:W-:Y:S01]  /*5e20*/  IMAD.MOV.U32 R0, RZ, RZ, RZ ;  /* 0x000000ffff007224 */ /* 0x000fe200078e00ff */
[----:B------:R-:W-:Y:S01]  /*5e30*/  UIADD3 UR8, UPT, UPT, UR24, 0x2, URZ ;  /* 0x0000000218087890 */ /* 0x000fe2000fffe0ff */
[----:B------:R-:W-:Y:S01]  /*5e40*/  IMAD.MOV.U32 R2, RZ, RZ, RZ ;  /* 0x000000ffff027224 */ /* 0x000fe200078e00ff */
[----:B------:R-:W-:Y:S01]  /*5e50*/  UIADD3 UR14, UPT, UPT, UR24, 0x4, URZ ;  /* 0x00000004180e7890 */ /* 0x000fe2000fffe0ff */
[----:B------:R-:W-:Y:S01]  /*5e60*/  BSSY.RECONVERGENT B0, `(.L_x_121) ;  /* 0x0000037000007945 */ /* 0x000fe20003800200 */
[----:B------:R-:W-:Y:S01]  /*5e70*/  R2UR UR5, R0 ;  /* 0x00000000000572ca */ /* 0x000fe200000e0000 */
[----:B------:R-:W-:Y:S01]  /*5e80*/  UMOV UR20, 0x0 ;  /* 0x0000000000147882 */ /* 0x000fe20000000000 */
[----:B------:R-:W-:Y:S01]  /*5e90*/  R2UR UR18, R2 ;  /* 0x00000000021272ca */ /* 0x000fe200000e0000 */
[----:B------:R1:W-:Y:S01]  /*5ea0*/  UTCBAR [UR4], URZ ;  /* 0x000000ff040073e9 */ /* 0x0003e200080000ff */
[C---:B------:R-:W-:Y:S01]  /*5eb0*/  R2UR UR23, R0.reuse ;  /* 0x00000000001772ca */ /* 0x040fe200000e0000 */
[----:B------:R-:W-:Y:S01]  /*5ec0*/  UMOV UR21, 0x8210010 ;  /* 0x0821001000157882 */ /* 0x000fe20000000000 */
[----:B------:R-:W-:Y:S01]  /*5ed0*/  ULEA UR16, UR33, UR6, 0xb ;  /* 0x0000000621107291 */ /* 0x000fe2000f8e58ff */
[----:B------:R-:W-:Y:S01]  /*5ee0*/  R2UR UR19, R0 ;  /* 0x00000000001372ca */ /* 0x000fe200000e0000 */
[----:B------:R-:W-:Y:S01]  /*5ef0*/  UMOV UR17, 0x40004040 ;  /* 0x4000404000117882 */ /* 0x000fe20000000000 */
[----:B------:R-:W-:Y:S01]  /*5f00*/  UMOV UR12, 0x0 ;  /* 0x00000000000c7882 */ /* 0x000fe20000000000 */
[----:B------:R-:W-:Y:S01]  /*5f10*/  UIADD3 UR10, UPT, UPT, UR16, 0x80, URZ ;  /* 0x00000080100a7890 */ /* 0x000fe2000fffe0ff */
[----:B------:R-:W-:Y:S01]  /*5f20*/  LOP3.LUT R10, R10, 0x1, RZ, 0x3c, !PT ;  /* 0x000000010a0a7812 */ /* 0x000fe200078e3cff */
[----:B------:R-:W-:Y:S01]  /*5f30*/  UIADD3 UR6, UPT, UPT, UR16, 0x100, URZ ;  /* 0x0000010010067890 */ /* 0x000fe2000fffe0ff */
[----:B------:R-:W-:Y:S02]  /*5f40*/  UMOV UR13, 0x8210010 ;  /* 0x08210010000d7882 */ /* 0x000fe40000000000 */
[----:B------:R2:W-:Y:S01]  /*5f50*/  UTCHMMA gdesc[UR24], gdesc[UR16], tmem[UR5], tmem[UR20], idesc[UR21], UP1 ;  /* 0x00ff1410180075ea */ /* 0x0005e20008800005 */
[----:B------:R-:W-:Y:S01]  /*5f60*/  UMOV UR9, 0x40004040 ;  /* 0x4000404000097882 */ /* 0x000fe20000000000 */
[----:B------:R-:W-:Y:S01]  /*5f70*/  UMOV UR11, 0x40004040 ;  /* 0x40004040000b7882 */ /* 0x000fe20000000000 */
[----:B------:R-:W-:Y:S01]  /*5f80*/  UMOV UR28, 0x0 ;  /* 0x00000000001c7882 */ /* 0x000fe20000000000 */
[----:B------:R3:W-:Y:S01]  /*5f90*/  UTCHMMA gdesc[UR8], gdesc[UR10], tmem[UR18], tmem[UR12], idesc[UR13], UPT ;  /* 0x00ff0c0a080075ea */ /* 0x0007e2000b800012 */
[----:B------:R-:W-:Y:S01]  /*5fa0*/  UMOV UR29, 0x8210010 ;  /* 0x08210010001d7882 */ /* 0x000fe20000000000 */
[----:B------:R-:W-:Y:S01]  /*5fb0*/  UMOV UR15, 0x40004040 ;  /* 0x40004040000f7882 */ /* 0x000fe20000000000 */
[----:B------:R-:W-:Y:S02]  /*5fc0*/  UMOV UR7, 0x40004040 ;  /* 0x4000404000077882 */ /* 0x000fe40000000000 */
[----:B------:R4:W-:Y:S01]  /*5fd0*/  UTCHMMA gdesc[UR14], gdesc[UR6], tmem[UR23], tmem[UR28], idesc[UR29], UPT ;  /* 0x00ff1c060e0075ea */ /* 0x0009e2000b800017 */
[----:B-1----:R-:W-:Y:S02]  /*5fe0*/  UIADD3 UR4, UPT, UPT, UR16, 0x180, URZ ;  /* 0x0000018010047890 */ /* 0x002fe4000fffe0ff */
[----:B--2---:R-:W-:Y:S01]  /*5ff0*/  UIADD3 UR20, UPT, UPT, UR24, 0x400, URZ ;  /* 0x0000040018147890 */ /* 0x004fe2000fffe0ff */
[----:B------:R-:W-:Y:S01]  /*6000*/  R2UR UR17, R2 ;  /* 0x00000000021172ca */ /* 0x000fe200000e0000 */
[----:B------:R-:W-:Y:S01]  /*6010*/  UMOV UR5, 0x40004040 ;  /* 0x4000404000057882 */ /* 0x000fe20000000000 */
[----:B------:R-:W-:Y:S01]  /*6020*/  UMOV UR21, 0x40004040 ;  /* 0x4000404000157882 */ /* 0x000fe20000000000 */
[----:B---3--:R-:W-:Y:S02]  /*6030*/  UIADD3 UR12, UPT, UPT, UR24, 0x6, URZ ;  /* 0x00000006180c7890 */ /* 0x008fe4000fffe0ff */
[----:B------:R-:W-:Y:S02]  /*6040*/  UIADD3 UR10, UPT, UPT, UR16, 0x280, URZ ;  /* 0x00000280100a7890 */ /* 0x000fe4000fffe0ff */
[----:B------:R-:W-:Y:S01]  /*6050*/  UIADD3 UR18, UPT, UPT, UR24, 0x404, URZ ;  /* 0x0000040418127890 */ /* 0x000fe2000fffe0ff */
[C---:B----4-:R-:W-:Y:S01]  /*6060*/  R2UR UR28, R0.reuse ;  /* 0x00000000001c72ca */ /* 0x050fe200000e0000 */
[----:B------:R-:W-:Y:S01]  /*6070*/  UIADD3 UR14, UPT, UPT, UR16, 0x200, URZ ;  /* 0x00000200100e7890 */ /* 0x000fe2000fffe0ff */
[----:B------:R-:W-:Y:S01]  /*6080*/  R2UR UR29, R0 ;  /* 0x00000000001d72ca */ /* 0x000fe200000e0000 */
[----:B------:R-:W-:Y:S01]  /*6090*/  UIADD3 UR6, UPT, UPT, UR24, 0x402, URZ ;  /* 0x0000040218067890 */ /* 0x000fe2000fffe0ff */
[----:B------:R-:W-:Y:S01]  /*60a0*/  UMOV UR8, 0x0 ;  /* 0x0000000000087882 */ /* 0x000fe20000000000 */
[----:B------:R-:W-:Y:S01]  /*60b0*/  UMOV UR9, 0x8210010 ;  /* 0x0821001000097882 */ /* 0x000fe20000000000 */
[----:B------:R-:W-:Y:S02]  /*60c0*/  UMOV UR13, 0x40004040 ;  /* 0x40004040000d7882 */ /* 0x000fe40000000000 */
[----:B------:R1:W-:Y:S05]  /*60d0*/  UTCHMMA gdesc[UR12], gdesc[UR4], tmem[UR19], tmem[UR8], idesc[UR9], UPT ;  /* 0x00ff08040c0075ea */ /* 0x0003ea000b800013 */
[----:B------:R2:W-:Y:S01]  /*60e0*/  UTCHMMA gdesc[UR20], gdesc[UR14], tmem[UR28], tmem[UR8], idesc[UR9], UPT ;  /* 0x00ff080e140075ea */ /* 0x0005e2000b80001c */
[----:B------:R3:W-:Y:S01]  /*60f0*/  UTCHMMA gdesc[UR6], gdesc[UR10], tmem[UR17], tmem[UR8], idesc[UR9], UPT ;  /* 0x00ff080a060075ea */ /* 0x0007e2000b800011 */
[----:B-1----:R-:W-:Y:S02]  /*6100*/  UIADD3 UR12, UPT, UPT, UR16, 0x300, URZ ;  /* 0x00000300100c7890 */ /* 0x002fe4000fffe0ff */
[----:B------:R-:W-:Y:S01]  /*6110*/  UIADD3 UR4, UPT, UPT, UR24, 0x406, URZ ;  /* 0x0000040618047890 */ /* 0x000fe2000fffe0ff */
[----:B--2---:R-:W-:Y:S01]  /*6120*/  UMOV UR20, 0x0 ;  /* 0x0000000000147882 */ /* 0x004fe20000000000 */
[----:B---3--:R-:W-:Y:S01]  /*6130*/  UIADD3 UR8, UPT, UPT, UR16, 0x380, URZ ;  /* 0x0000038010087890 */ /* 0x008fe2000fffe0ff */
[----:B------:R-:W-:Y:S01]  /*6140*/  UMOV UR21, 0x8210010 ;  /* 0x0821001000157882 */ /* 0x000fe20000000000 */
[----:B------:R-:W-:Y:S01]  /*6150*/  UMOV UR19, 0x40004040 ;  /* 0x4000404000137882 */ /* 0x000fe20000000000 */
[----:B------:R-:W-:Y:S02]  /*6160*/  UMOV UR14, 0x0 ;  /* 0x00000000000e7882 */ /* 0x000fe40000000000 */
[----:B------:R1:W-:Y:S01]  /*6170*/  UTCHMMA gdesc[UR18], gdesc[UR12], tmem[UR29], tmem[UR20], idesc[UR21], UPT ;  /* 0x00ff140c120075ea */ /* 0x0003e2000b80001d */
[----:B------:R-:W-:Y:S01]  /*6180*/  UMOV UR15, 0x8210010 ;  /* 0x08210010000f7882 */ /* 0x000fe20000000000 */
[----:B------:R-:W-:Y:S02]  /*6190*/  UMOV UR9, 0x40004040 ;  /* 0x4000404000097882 */ /* 0x000fe40000000000 */
[----:B------:R1:W-:Y:S01]  /*61a0*/  UTCHMMA gdesc[UR4], gdesc[UR8], tmem[UR23], tmem[UR14], idesc[UR15], UPT ;  /* 0x00ff0e08040075ea */ /* 0x0003e2000b800017 */
[----:B------:R-:W-:Y:S05]  /*61b0*/  @!P4 BRA `(.L_x_122) ;  /* 0x000000000004c947 */ /* 0x000fea0003800000 */
[----:B-1----:R-:W-:Y:S05]  /*61c0*/  BPT.TRAP 0x1 ;  /* 0x000000040000795c */ /* 0x002fea0000300000 */
.L_x_122:
[----:B-1----:R-:W-:Y:S05]  /*61d0*/  BSYNC.RECONVERGENT B0 ;  /* 0x0000000000007941 */ /* 0x002fea0003800200 */
.L_x_121:
[----:B------:R-:W-:Y:S04]  /*61e0*/  ULEA UR4, UR33, UR22, 0x3 ;  /* 0x0000001621047291 */ /* 0x000fe8000f8e18ff */
[----:B------:R-:W-:Y:S02]  /*61f0*/  UIADD3 UR5, UPT, UPT, UR4, 0x38810, URZ ;  /* 0x0003881004057890 */ /* 0x000fe4000fffe0ff */
[----:B------:R-:W-:Y:S04]  /*6200*/  UIADD3 UR4, UPT, UPT, UR33, 0x1, URZ ;  /* 0x0000000121047890 */ /* 0x000fe8000fffe0ff */
[----:B------:R-:W-:Y:S03]  /*6210*/  UISETP.NE.AND UP1, UPT, UR4, 0x2, UPT ;  /* 0x000000020400788c */ /* 0x000fe6000bf25270 */
[----:B------:R1:W-:Y:S01]  /*6220*/  UTCBAR [UR5], URZ ;  /* 0x000000ff050073e9 */ /* 0x0003e200080000ff */
[----:B------:R-:W-:Y:S01]  /*6230*/  USEL UR33, UR4, URZ, UP1 ;  /* 0x000000ff04217287 */ /* 0x000fe20008800000 */
[----:B------:R-:W-:Y:S11]  /*6240*/  BRA.U !UP0, `(.L_x_123) ;  /* 0x0000000108047547 */ /* 0x000ff6000b800000 */
[----:B-1----:R-:W-:Y:S05]  /*6250*/  BPT.TRAP 0x1 ;  /* 0x000000040000795c */ /* 0x002fea0000300000 */
.L_x_123:
[----:B------:R-:W-:Y:S01]  /*6260*/  LOP3.LUT R12, R12, 0x1, RZ, 0x3c, !PT ;  /* 0x000000010c0c7812 */ /* 0x000fe200078e3cff */
[----:B------:R-:W-:Y:S09]  /*6270*/  UIADD3 UR4, UPT, UPT, UR22, 0x38898, URZ ;  /* 0x0003889816047890 */ /* 0x000ff2000fffe0ff */
[----:B------:R2:W-:Y:S01]  /*6280*/  UTCBAR [UR4], URZ ;  /* 0x000000ff040073e9 */ /* 0x0005e200080000ff */
[----:B------:R-:W-:Y:S05]  /*6290*/  BRA.U !UP0, `(.L_x_124) ;  /* 0x0000000108047547 */ /* 0x000fea000b800000 */
[----:B-12---:R-:W-:Y:S05]  /*62a0*/  BPT.TRAP 0x1 ;  /* 0x000000040000795c */ /* 0x006fea0000300000 */
.L_x_124:
[----:B------:R-:W-:Y:S04]  /*62b0*/  SHF.L.U32 R2, R10, 0x1f, RZ ;  /* 0x0000001f0a027819 */ /* 0x000fe800000006ff */
[----:B------:R-:W3:Y:S02]  /*62c0*/  SYNCS.PHASECHK.TRANS64.TRYWAIT P0, [UR22+0x38878], R2 ;  /* 0x03887802ff0075a7 */ /* 0x000ee40008001116 */
[----:B---3--:R-:W-:Y:S05]  /*62d0*/  @!P0 BRA `(.L_x_125) ;  /* 0x000000d400048947 */ /* 0x008fea0003800000 */
.L_x_291:
[----:B------:R-:W-:Y:S05]  /*62e0*/  BRA.U !UP4, `(.L_x_126) ;  /* 0x000000010c047547 */ /* 0x000fea000b800000 */
[----:B-12---:R-:W-:Y:S05]  /*62f0*/  BPT.TRAP 0x1 ;  /* 0x000000040000795c */ /* 0x006fea0000300000 */
.L_x_126:
[----:B------:R-:W-:Y:S01]  /*6300*/  SHF.L.U32 R14, R7, 0x1f, RZ ;  /* 0x0000001f070e7819 */ /* 0x000fe200000006ff */
[----:B---3--:R-:W-:Y:S02]  /*6310*/  HFMA2 R0, -RZ, RZ, 0, 1.52587890625e-05 ;  /* 0x00000100ff007431 */ /* 0x008fe400000001ff */
[----:B------:R-:W-:Y:S01]  /*6320*/  IMAD.MOV.U32 R2, RZ, RZ, 0x100 ;  /* 0x00000100ff027424 */ /* 0x000fe200078e00ff */
[----:B------:R-:W3:Y:S02]  /*6330*/  SYNCS.PHASECHK.TRANS64.TRYWAIT P0, [UR22+0x38820], R14 ;  /* 0x0388200eff0075a7 */ /* 0x000ee40008001116 */
[----:B---3--:R-:W-:Y:S05]  /*6340*/  @!P0 BRA `(.L_x_127) ;  /* 0x000000d400008947 */ /* 0x008fea0003800000 */
.L_x_293:
[----:B--2---:R-:W-:Y:S01]  /*6350*/  UIADD3 UR4, UPT, UPT, UR26, 0x4, URZ ;  /* 0x000000041a047890 */ /* 0x004fe2000fffe0ff */
[----:B------:R-:W-:Y:S01]  /*6360*/  R2UR UR10, R2 ;  /* 0x00000000020a72ca */ /* 0x000fe200000e0000 */
[----:B------:R-:W-:Y:S01]  /*6370*/  UMOV UR8, 0x0 ;  /* 0x0000000000087882 */ /* 0x000fe20000000000 */
[----:B------:R-:W-:Y:S01]  /*6380*/  UMOV UR9, 0x8200010 ;  /* 0x0820001000097882 */ /* 0x000fe20000000000 */
[----:B------:R-:W-:Y:S01]  /*6390*/  IMAD.MOV.U32 R2, RZ, RZ, 0x100 ;  /* 0x00000100ff027424 */ /* 0x000fe200078e00ff */
[----:B------:R-:W-:Y:S01]  /*63a0*/  R2UR UR18, R0 ;  /* 0x00000000001272ca */ /* 0x000fe200000e0000 */
[----:B------:R-:W-:Y:S01]  /*63b0*/  UMOV UR14, UR40 ;  /* 0x00000028000e7c82 */ /* 0x000fe20008000000 */
[----:B------:R-:W-:Y:S01]  /*63c0*/  UMOV UR15, 0x40004040 ;  /* 0x40004040000f7882 */ /* 0x000fe20000000000 */
[----:B------:R-:W-:Y:S01]  /*63d0*/  UMOV UR12, 0x0 ;  /* 0x00000000000c7882 */ /* 0x000fe20000000000 */
[----:B------:R-:W-:Y:S01]  /*63e0*/  R2UR UR19, R2 ;  /* 0x00000000021372ca */ /* 0x000fe200000e0000 */
[----:B------:R-:W-:Y:S01]  /*63f0*/  UMOV UR13, 0x8200010 ;  /* 0x08200010000d7882 */ /* 0x000fe20000000000 */
[----:B------:R-:W-:Y:S01]  /*6400*/  UMOV UR6, UR38 ;  /* 0x0000002600067c82 */ /* 0x000fe20008000000 */
[----:B------:R-:W-:Y:S01]  /*6410*/  UMOV UR7, 0x40004040 ;  /* 0x4000404000077882 */ /* 0x000fe20000000000 */
[----:B------:R-:W-:Y:S01]  /*6420*/  UMOV UR11, 0x8200010 ;  /* 0x08200010000b7882 */ /* 0x000fe20000000000 */
[----:B------:R2:W-:Y:S01]  /*6430*/  UTCHMMA gdesc[UR26], gdesc[UR30], tmem[UR10], tmem[UR8], idesc[UR9], !UPT ;  /* 0x00ff081e1a0075ea */ /* 0x0005e2000f80000a */
[----:B------:R-:W-:Y:S01]  /*6440*/  UMOV UR16, UR36 ;  /* 0x0000002400107c82 */ /* 0x000fe20008000000 */
[----:B------:R-:W-:Y:S01]  /*6450*/  UMOV UR17, 0x40004040 ;  /* 0x4000404000117882 */ /* 0x000fe20000000000 */
[----:B-1----:R-:W-:Y:S01]  /*6460*/  UMOV UR5, 0x40004040 ;  /* 0x4000404000057882 */ /* 0x002fe20000000000 */
[----:B------:R1:W-:Y:S01]  /*6470*/  UTCHMMA gdesc[UR6], gdesc[UR14], tmem[UR18], tmem[UR12], idesc[UR13], UPT ;  /* 0x00ff0c0e060075ea */ /* 0x0003e2000b800012 */
[----:B------:R-:W-:Y:S01]  /*6480*/  UMOV UR29, 0x8200010 ;  /* 0x08200010001d7882 */ /* 0x000fe20000000000 */
[----:B---3--:R-:W-:Y:S02]  /*6490*/  IMAD.MOV.U32 R3, RZ, RZ, 0x100 ;  /* 0x00000100ff037424 */ /* 0x008fe400078e00ff */
[----:B------:R-:W-:Y:S03]  /*64a0*/  IMAD.MOV.U32 R0, RZ, RZ, 0x100 ;  /* 0x00000100ff007424 */ /* 0x000fe600078e00ff */
[----:B------:R-:W-:Y:S02]  /*64b0*/  R2UR UR21, R3 ;  /* 0x00000000031572ca */ /* 0x000fe400000e0000 */
[C---:B------:R-:W-:Y:S02]  /*64c0*/  R2UR UR28, R0.reuse ;  /* 0x00000000001c72ca */ /* 0x040fe400000e0000 */
[C---:B------:R-:W-:Y:S02]  /*64d0*/  R2UR UR23, R0.reuse ;  /* 0x00000000001772ca */ /* 0x040fe400000e0000 */
[C---:B------:R-:W-:Y:S01]  /*64e0*/  R2UR UR20, R0.reuse ;  /* 0x00000000001472ca */ /* 0x040fe200000e0000 */
[----:B--2---:R-:W-:Y:S01]  /*64f0*/  UIADD3 UR8, UPT, UPT, UR26, 0x6, URZ ;  /* 0x000000061a087890 */ /* 0x004fe2000fffe0ff */
[----:B------:R-:W-:Y:S01]  /*6500*/  UMOV UR10, 0x0 ;  /* 0x00000000000a7882 */ /* 0x000fe20000000000 */
[----:B------:R-:W-:Y:S01]  /*6510*/  UMOV UR9, 0x40004040 ;  /* 0x4000404000097882 */ /* 0x000fe20000000000 */
[----:B-1----:R-:W-:Y:S01]  /*6520*/  UIADD3 UR12, UPT, UPT, UR30, 0x6, URZ ;  /* 0x000000061e0c7890 */ /* 0x002fe2000fffe0ff */
[----:B------:R1:W-:Y:S01]  /*6530*/  UTCHMMA gdesc[UR4], gdesc[UR16], tmem[UR19], tmem[UR10], idesc[UR11], UPT ;  /* 0x00ff0a10040075ea */ /* 0x0003e2000b800013 */
[----:B------:R-:W-:Y:S01]  /*6540*/  UIADD3 UR6, UPT, UPT, UR30, 0x400, URZ ;  /* 0x000004001e067890 */ /* 0x000fe2000fffe0ff */
[----:B------:R-:W-:Y:S01]  /*6550*/  R2UR UR18, R0 ;  /* 0x00000000001272ca */ /* 0x000fe200000e0000 */
[----:B------:R-:W-:Y:S01]  /*6560*/  UMOV UR14, 0x0 ;  /* 0x00000000000e7882 */ /* 0x000fe20000000000 */
[----:B------:R-:W-:Y:S01]  /*6570*/  UMOV UR15, 0x8200010 ;  /* 0x08200010000f7882 */ /* 0x000fe20000000000 */
[----:B------:R-:W-:Y:S03]  /*6580*/  UMOV UR13, 0x40004040 ;  /* 0x40004040000d7882 */ /* 0x000fe60000000000 */
[----:B------:R2:W-:Y:S01]  /*6590*/  UTCHMMA gdesc[UR8], gdesc[UR12], tmem[UR21], tmem[UR14], idesc[UR15], UPT ;  /* 0x00ff0e0c080075ea */ /* 0x0005e2000b800015 */
[----:B-1----:R-:W-:Y:S02]  /*65a0*/  UIADD3 UR10, UPT, UPT, UR26, 0x400, URZ ;  /* 0x000004001a0a7890 */ /* 0x002fe4000fffe0ff */
[----:B------:R-:W-:Y:S01]  /*65b0*/  UIADD3 UR16, UPT, UPT, UR30, 0x402, URZ ;  /* 0x000004021e107890 */ /* 0x000fe2000fffe0ff */
[----:B------:R-:W-:Y:S01]  /*65c0*/  UMOV UR4, 0x0 ;  /* 0x0000000000047882 */ /* 0x000fe20000000000 */
[----:B------:R-:W-:Y:S01]  /*65d0*/  UMOV UR5, 0x8200010 ;  /* 0x0820001000057882 */ /* 0x000fe20000000000 */
[----:B------:R-:W-:Y:S01]  /*65e0*/  UMOV UR11, 0x40004040 ;  /* 0x40004040000b7882 */ /* 0x000fe20000000000 */
[----:B--2---:R-:W-:Y:S03]  /*65f0*/  UIADD3 UR14, UPT, UPT, UR26, 0x402, URZ ;  /* 0x000004021a0e7890 */ /* 0x004fe6000fffe0ff */
[----:B------:R1:W-:Y:S01]  /*6600*/  UTCHMMA gdesc[UR10], gdesc[UR6], tmem[UR28], tmem[UR4], idesc[UR5], UPT ;  /* 0x00ff04060a0075ea */ /* 0x0003e2000b80001c */
[----:B------:R-:W-:Y:S02]  /*6610*/  UIADD3 UR12, UPT, UPT, UR30, 0x404, URZ ;  /* 0x000004041e0c7890 */ /* 0x000fe4000fffe0ff */
[----:B------:R-:W-:Y:S01]  /*6620*/  UIADD3 UR8, UPT, UPT, UR26, 0x404, URZ ;  /* 0x000004041a087890 */ /* 0x000fe2000fffe0ff */
[----:B------:R-:W-:Y:S01]  /*6630*/  UMOV UR15, 0x40004040 ;  /* 0x40004040000f7882 */ /* 0x000fe20000000000 */
[----:B-1----:R-:W-:Y:S01]  /*6640*/  UIADD3 UR4, UPT, UPT, UR26, 0x406, URZ ;  /* 0x000004061a047890 */ /* 0x002fe2000fffe0ff */
[----:B------:R-:W-:Y:S01]  /*6650*/  UMOV UR28, 0x0 ;  /* 0x00000000001c7882 */ /* 0x000fe20000000000 */
[----:B------:R-:W-:Y:S01]  /*6660*/  UMOV UR10, 0x0 ;  /* 0x00000000000a7882 */ /* 0x000fe20000000000 */
[----:B------:R1:W-:Y:S01]  /*6670*/  UTCHMMA gdesc[UR14], gdesc[UR16], tmem[UR23], tmem[UR28], idesc[UR29], UPT ;  /* 0x00ff1c100e0075ea */ /* 0x0003e2000b800017 */
[----:B------:R-:W-:Y:S01]  /*6680*/  UMOV UR11, 0x8200010 ;  /* 0x08200010000b7882 */ /* 0x000fe20000000000 */
[----:B------:R-:W-:Y:S02]  /*6690*/  UMOV UR6, 0x0 ;  /* 0x0000000000067882 */ /* 0x000fe40000000000 */
[----:B------:R1:W-:Y:S01]  /*66a0*/  UTCHMMA gdesc[UR8], gdesc[UR12], tmem[UR20], tmem[UR10], idesc[UR11], UPT ;  /* 0x00ff0a0c080075ea */ /* 0x0003e2000b800014 */
[----:B------:R-:W-:Y:S01]  /*66b0*/  UMOV UR7, 0x8200010 ;  /* 0x0820001000077882 */ /* 0x000fe20000000000 */
[----:B------:R-:W-:Y:S02]  /*66c0*/  UMOV UR5, 0x40004040 ;  /* 0x4000404000057882 */ /* 0x000fe40000000000 */
[----:B------:R1:W-:Y:S01]  /*66d0*/  UTCHMMA gdesc[UR4], gdesc[UR70], tmem[UR18], tmem[UR6], idesc[UR7], UPT ;  /* 0x00ff0646040075ea */ /* 0x0003e2000b800012 */
[----:B------:R-:W-:Y:S05]  /*66e0*/  BRA.U !UP0, `(.L_x_128) ;  /* 0x0000000108047547 */ /* 0x000fea000b800000 */
[----:B-1----:R-:W-:Y:S05]  /*66f0*/  BPT.TRAP 0x1 ;  /* 0x000000040000795c */ /* 0x002fea0000300000 */
.L_x_128:
[----:B-1----:R-:W-:Y:S09]  /*6700*/  UIADD3 UR4, UPT, UPT, UR22, 0x38860, URZ ;  /* 0x0003886016047890 */ /* 0x002ff2000fffe0ff */
[----:B------:R1:W-:Y:S01]  /*6710*/  UTCBAR [UR4], URZ ;  /* 0x000000ff040073e9 */ /* 0x0003e200080000ff */
[----:B------:R-:W-:Y:S05]  /*6720*/  BRA.U !UP0, `(.L_x_129) ;  /* 0x0000000108047547 */ /* 0x000fea000b800000 */
[----:B-1----:R-:W-:Y:S05]  /*6730*/  BPT.TRAP 0x1 ;  /* 0x000000040000795c */ /* 0x002fea0000300000 */
.L_x_129:
[----:B------:R-:W-:Y:S01]  /*6740*/  SHF.L.U32 R14, R8, 0x1f, RZ ;  /* 0x0000001f080e7819 */ /* 0x000fe200000006ff */
[----:B------:R-:W-:Y:S01]  /*6750*/  IMAD.MOV.U32 R2, RZ, RZ, 0x180 ;  /* 0x00000180ff027424 */ /* 0x000fe200078e00ff */
[----:B------:R-:W-:Y:S02]  /*6760*/  MOV R0, 0x80 ;  /* 0x0000008000007802 */ /* 0x000fe40000000f00 */
[----:B------:R-:W2:Y:S02]  /*6770*/  SYNCS.PHASECHK.TRANS64.TRYWAIT P0, [UR22+0x38880], R14 ;  /* 0x0388800eff0075a7 */ /* 0x000ea40008001116 */
[----:B--2---:R-:W-:Y:S05]  /*6780*/  @!P0 BRA `(.L_x_130) ;  /* 0x000000d000088947 */ /* 0x004fea0003800000 */
.L_x_295:
[----:B------:R-:W-:Y:S01]  /*6790*/  R2UR UR7, R2 ;  /* 0x00000000020772ca */ /* 0x000fe200000e0000 */
[----:B-1----:R-:W-:Y:S01]  /*67a0*/  UIADD3 UR4, UPT, UPT, UR22, 0x20000, URZ ;  /* 0x0002000016047890 */ /* 0x002fe2000fffe0ff */
[----:B------:R-:W-:Y:S01]  /*67b0*/  R2UR UR11, R0 ;  /* 0x00000000000b72ca */ /* 0x000fe200000e0000 */
[----:B------:R-:W-:Y:S01]  /*67c0*/  UMOV UR20, 0x0 ;  /* 0x0000000000147882 */ /* 0x000fe20000000000 */
[----:B------:R-:W-:Y:S01]  /*67d0*/  UMOV UR21, 0x8210010 ;  /* 0x0821001000157882 */ /* 0x000fe20000000000 */
[----:B------:R-:W-:Y:S01]  /*67e0*/  USHF.R.U32.HI UR4, URZ, 0x4, UR4 ;  /* 0x00000004ff047899 */ /* 0x000fe20008011604 */
[----:B--2---:R-:W-:Y:S01]  /*67f0*/  IMAD.MOV.U32 R3, RZ, RZ, 0x188 ;  /* 0x00000188ff037424 */ /* 0x004fe200078e00ff */
[----:B------:R-:W-:Y:S01]  /*6800*/  UMOV UR5, 0x40004040 ;  /* 0x4000404000057882 */ /* 0x000fe20000000000 */
[----:B------:R-:W-:Y:S01]  /*6810*/  UMOV UR28, 0x0 ;  /* 0x00000000001c7882 */ /* 0x000fe20000000000 */
[----:B------:R-:W-:Y:S01]  /*6820*/  ULOP3.LUT UR4, UR4, 0x3fff, URZ, 0xc0, !UPT ;  /* 0x00003fff04047892 */ /* 0x000fe2000f8ec0ff */
[----:B------:R-:W-:Y:S01]  /*6830*/  IMAD.MOV.U32 R2, RZ, RZ, 0x80 ;  /* 0x00000080ff027424 */ /* 0x000fe200078e00ff */
[----:B------:R-:W-:Y:S01]  /*6840*/  R2UR UR14, R3 ;  /* 0x00000000030e72ca */ /* 0x000fe200000e0000 */
[----:B------:R-:W-:Y:S01]  /*6850*/  IMAD.MOV.U32 R0, RZ, RZ, 0x190 ;  /* 0x00000190ff007424 */ /* 0x000fe200078e00ff */
[----:B------:R-:W-:Y:S01]  /*6860*/  ULOP3.LUT UR4, UR4, 0x4000000, URZ, 0xfc, !UPT ;  /* 0x0400000004047892 */ /* 0x000fe2000f8efcff */
[----:B------:R-:W-:Y:S01]  /*6870*/  IMAD.MOV.U32 R3, RZ, RZ, 0x80 ;  /* 0x00000080ff037424 */ /* 0x000fe200078e00ff */
[----:B------:R-:W-:Y:S01]  /*6880*/  R2UR UR15, R2 ;  /* 0x00000000020f72ca */ /* 0x000fe200000e0000 */
[----:B------:R-:W-:Y:S01]  /*6890*/  UMOV UR29, 0x8210010 ;  /* 0x08210010001d7882 */ /* 0x000fe20000000000 */
[----:B------:R-:W-:Y:S01]  /*68a0*/  R2UR UR17, R0 ;  /* 0x00000000001172ca */ /* 0x000fe200000e0000 */
[----:B------:R-:W-:Y:S01]  /*68b0*/  UMOV UR19, 0x8210010 ;  /* 0x0821001000137882 */ /* 0x000fe20000000000 */
[----:B------:R-:W-:Y:S01]  /*68c0*/  R2UR UR13, R3 ;  /* 0x00000000030d72ca */ /* 0x000fe200000e0000 */
[----:B------:R-:W-:Y:S02]  /*68d0*/  IMAD.MOV.U32 R2, RZ, RZ, 0x198 ;  /* 0x00000198ff027424 */ /* 0x000fe400078e00ff */
[----:B------:R1:W-:Y:S01]  /*68e0*/  UTCHMMA tmem[UR7], gdesc[UR4], tmem[UR11], tmem[UR20], idesc[UR21], UPT ;  /* 0x00ff1404070079ea */ /* 0x0003e2000b80000b */
[----:B------:R-:W-:Y:S02]  /*68f0*/  IMAD.MOV.U32 R0, RZ, RZ, 0x80 ;  /* 0x00000080ff007424 */ /* 0x000fe400078e00ff */
[----:B------:R-:W-:Y:S01]  /*6900*/  R2UR UR18, R2 ;  /* 0x00000000021272ca */ /* 0x000fe200000e0000 */
[----:B------:R-:W-:Y:S02]  /*6910*/  IMAD.MOV.U32 R3, RZ, RZ, 0x1a0 ;  /* 0x000001a0ff037424 */ /* 0x000fe400078e00ff */
[----:B------:R-:W-:Y:S01]  /*6920*/  R2UR UR16, R0 ;  /* 0x00000000001072ca */ /* 0x000fe200000e0000 */
[----:B------:R2:W-:Y:S01]  /*6930*/  UTCHMMA tmem[UR14], gdesc[UR68], tmem[UR15], tmem[UR28], idesc[UR29], UPT ;  /* 0x00ff1c440e0079ea */ /* 0x0005e2000b80000f */
[----:B------:R-:W-:Y:S01]  /*6940*/  IMAD.MOV.U32 R0, RZ, RZ, 0x1a8 ;  /* 0x000001a8ff007424 */ /* 0x000fe200078e00ff */
[----:B------:R-:W-:Y:S01]  /*6950*/  R2UR UR10, R3 ;  /* 0x00000000030a72ca */ /* 0x000fe200000e0000 */
[----:B------:R-:W-:Y:S02]  /*6960*/  IMAD.MOV.U32 R2, RZ, RZ, 0x80 ;  /* 0x00000080ff027424 */ /* 0x000fe400078e00ff */
[----:B------:R-:W-:Y:S01]  /*6970*/  IMAD.MOV.U32 R3, RZ, RZ, 0x80 ;  /* 0x00000080ff037424 */ /* 0x000fe200078e00ff */
[----:B------:R-:W-:Y:S01]  /*6980*/  R2UR UR8, R0 ;  /* 0x00000000000872ca */ /* 0x000fe200000e0000 */
[----:B------:R-:W-:Y:S01]  /*6990*/  IMAD.MOV.U32 R0, RZ, RZ, 0x1b0 ;  /* 0x000001b0ff007424 */ /* 0x000fe200078e00ff */
[C---:B------:R-:W-:Y:S02]  /*69a0*/  R2UR UR12, R2.reuse ;  /* 0x00000000020c72ca */ /* 0x040fe400000e0000 */
[----:B------:R-:W-:Y:S01]  /*69b0*/  R2UR UR9, R2 ;  /* 0x00000000020972ca */ /* 0x000fe200000e0000 */
[----:B------:R-:W-:Y:S01]  /*69c0*/  IMAD.MOV.U32 R2, RZ, RZ, 0x1b8 ;  /* 0x000001b8ff027424 */ /* 0x000fe200078e00ff */
[----:B------:R-:W-:Y:S01]  /*69d0*/  R2UR UR6, R0 ;  /* 0x00000000000672ca */ /* 0x000fe200000e0000 */
[----:B------:R-:W-:Y:S01]  /*69e0*/  IMAD.MOV.U32 R0, RZ, RZ, 0x80 ;  /* 0x00000080ff007424 */ /* 0x000fe200078e00ff */
[----:B-1----:R-:W-:Y:S01]  /*69f0*/  UMOV UR4, 0x0 ;  /* 0x0000000000047882 */ /* 0x002fe20000000000 */
[----:B------:R-:W-:Y:S01]  /*6a00*/  UMOV UR5, 0x8210010 ;  /* 0x0821001000057882 */ /* 0x000fe20000000000 */
[----:B------:R-:W-:Y:S01]  /*6a10*/  R2UR UR7, R3 ;  /* 0x00000000030772ca */ /* 0x000fe200000e0000 */
[----:B------:R1:W-:Y:S01]  /*6a20*/  UTCHMMA tmem[UR17], gdesc[UR66], tmem[UR13], tmem[UR4], idesc[UR5], UPT ;  /* 0x00ff0442110079ea */ /* 0x0003e2000b80000d */
[----:B------:R3:W-:Y:S03]  /*6a30*/  UTCHMMA tmem[UR18], gdesc[UR64], tmem[UR16], tmem[UR20], idesc[UR21], UPT ;  /* 0x00ff1440120079ea */ /* 0x0007e6000b800010 */
[----:B------:R4:W-:Y:S01]  /*6a40*/  UTCHMMA tmem[UR10], gdesc[UR62], tmem[UR12], tmem[UR28], idesc[UR29], UPT ;  /* 0x00ff1c3e0a0079ea */ /* 0x0009e2000b80000c */
[----:B--2---:R-:W-:Y:S01]  /*6a50*/  UMOV UR14, 0x0 ;  /* 0x00000000000e7882 */ /* 0x004fe20000000000 */
[----:B------:R-:W-:Y:S01]  /*6a60*/  UMOV UR15, 0x8210010 ;  /* 0x08210010000f7882 */ /* 0x000fe20000000000 */
[----:B-1----:R-:W-:Y:S01]  /*6a70*/  R2UR UR4, R2 ;  /* 0x00000000020472ca */ /* 0x002fe200000e0000 */
[----:B---3--:R-:W-:Y:S01]  /*6a80*/  UMOV UR18, 0x0 ;  /* 0x0000000000127882 */ /* 0x008fe20000000000 */
[----:B------:R-:W-:Y:S01]  /*6a90*/  R2UR UR5, R0 ;  /* 0x00000000000572ca */ /* 0x000fe200000e0000 */
[----:B------:R4:W-:Y:S02]  /*6aa0*/  UTCHMMA tmem[UR8], gdesc[UR60], tmem[UR9], tmem[UR18], idesc[UR19], UPT ;  /* 0x00ff123c080079ea */ /* 0x0009e4000b800009 */
[----:B------:R4:W-:Y:S10]  /*6ab0*/  UTCHMMA tmem[UR6], gdesc[UR58], tmem[UR7], tmem[UR20], idesc[UR21], UPT ;  /* 0x00ff143a060079ea */ /* 0x0009f4000b800007 */
[----:B------:R4:W-:Y:S01]  /*6ac0*/  UTCHMMA tmem[UR4], gdesc[UR56], tmem[UR5], tmem[UR14], idesc[UR15], UPT ;  /* 0x00ff0e38040079ea */ /* 0x0009e2000b800005 */
[----:B------:R-:W-:Y:S05]  /*6ad0*/  BRA.U !UP0, `(.L_x_131) ;  /* 0x0000000108047547 */ /* 0x000fea000b800000 */
[----:B----4-:R-:W-:Y:S05]  /*6ae0*/  BPT.TRAP 0x1 ;  /* 0x000000040000795c */ /* 0x010fea0000300000 */
.L_x_131:
[----:B----4-:R-:W-:Y:S09]  /*6af0*/  UIADD3 UR4, UPT, UPT, UR22, 0x38888, URZ ;  /* 0x0003888816047890 */ /* 0x010ff2000fffe0ff */
[----:B------:R1:W-:Y:S01]  /*6b00*/  UTCBAR [UR4], URZ ;  /* 0x000000ff040073e9 */ /* 0x0003e200080000ff */
[----:B------:R-:W-:Y:S05]  /*6b10*/  BRA.U !UP4, `(.L_x_132) ;  /* 0x000000010c047547 */ /* 0x000fea000b800000 */
[----:B-1----:R-:W-:Y:S05]  /*6b20*/  BPT.TRAP 0x1 ;  /* 0x000000040000795c */ /* 0x002fea0000300000 */
.L_x_132:
[----:B------:R-:W-:Y:S01]  /*6b30*/  LOP3.LUT R7, R7, 0x1, RZ, 0x3c, !PT ;  /* 0x0000000107077812 */ /* 0x000fe200078e3cff */
[----:B------:R-:W2:Y:S01]  /*6b40*/  LDL.LU R0, [R1+0x4] ;  /* 0x0000040001007983 */ /* 0x000ea20000300800 */
[----:B------:R-:W-:Y:S01]  /*6b50*/  LOP3.LUT R9, R9, 0x1, RZ, 0x3c, !PT ;  /* 0x0000000109097812 */ /* 0x000fe200078e3cff */
[----:B-1----:R-:W-:Y:S01]  /*6b60*/  UIADD3 UR4, UPT, UPT, UR22, 0x38828, URZ ;  /* 0x0003882816047890 */ /* 0x002fe2000fffe0ff */
[----:B------:R-:W-:Y:S01]  /*6b70*/  LOP3.LUT R11, R11, 0x1, RZ, 0x3c, !PT ;  /* 0x000000010b0b7812 */ /* 0x000fe200078e3cff */
[----:B------:R-:W-:Y:S01]  /*6b80*/  UISETP.NE.AND UP1, UPT, UR32, 0x2, UPT ;  /* 0x000000022000788c */ /* 0x000fe2000bf25270 */
[----:B------:R-:W-:Y:S01]  /*6b90*/  LOP3.LUT R8, R8, 0x1, RZ, 0x3c, !PT ;  /* 0x0000000108087812 */ /* 0x000fe200078e3cff */
[----:B------:R-:W-:Y:S02]  /*6ba0*/  UMOV UR28, 0x1 ;  /* 0x00000001001c7882 */ /* 0x000fe40000000000 */
[----:B------:R-:W-:Y:S02]  /*6bb0*/  USEL UR5, URZ, 0x1, UP1 ;  /* 0x00000001ff057887 */ /* 0x000fe40008800000 */
[----:B------:R-:W-:Y:S01]  /*6bc0*/  USEL UR16, UR32, URZ, UP1 ;  /* 0x000000ff20107287 */ /* 0x000fe20008800000 */
[----:B------:R1:W-:Y:S03]  /*6bd0*/  UTCBAR [UR4], URZ ;  /* 0x000000ff040073e9 */ /* 0x0003e600080000ff */
[----:B------:R-:W-:Y:S02]  /*6be0*/  LOP3.LUT R6, R6, UR5, RZ, 0x3c, !PT ;  /* 0x0000000506067c12 */ /* 0x000fe4000f8e3cff */
[C---:B--2---:R-:W-:Y:S01]  /*6bf0*/  ISETP.GT.U32.AND P0, PT, R0.reuse, 0x2, PT ;  /* 0x000000020000780c */ /* 0x044fe20003f04070 */
[----:B------:R-:W-:Y:S05]  /*6c00*/  VIADD R0, R0, 0xffffffff ;  /* 0xffffffff00007836 */ /* 0x000fea0000000000 */
[----:B------:R1:W-:Y:S07]  /*6c10*/  STL [R1+0x4], R0 ;  /* 0x0000040001007387 */ /* 0x0003ee0000100800 */
[----:B------:R-:W-:Y:S05]  /*6c20*/  @P0 BRA `(.L_x_133) ;  /* 0xffffffe400ac0947 */ /* 0x000fea000383ffff */
.L_x_109:
[----:B------:R-:W-:Y:S05]  /*6c30*/  BRA.U !UP0, `(.L_x_134) ;  /* 0x0000000108047547 */ /* 0x000fea000b800000 */
[----:B-1----:R-:W-:Y:S05]  /*6c40*/  BPT.TRAP 0x1 ;  /* 0x000000040000795c */ /* 0x002fea0000300000 */
.L_x_134:
[----:B------:R-:W-:-:S05]  /*6c50*/  HFMA2 R2, -RZ, RZ, 0, 5.9604644775390625e-08 ;  /* 0x00000001ff027431 */ /* 0x000fca00000001ff */
[----:B------:R-:W-:-:S04]  /*6c60*/  SHF.L.U32 R2, R2, 0x1f, RZ ;  /* 0x0000001f02027819 */ /* 0x000fc800000006ff */
[----:B------:R-:W2:Y:S02]  /*6c70*/  SYNCS.PHASECHK.TRANS64.TRYWAIT P0, [UR22+0x388b0], R2 ;  /* 0x0388b002ff0075a7 */ /* 0x000ea40008001116 */
[----:B--2---:R-:W-:Y:S05]  /*6c80*/  @!P0 BRA `(.L_x_135) ;  /* 0x000000c800e08947 */ /* 0x004fea0003800000 */
.L_x_297:
[----:B------:R-:W-:Y:S05]  /*6c90*/  BRA.U !UP0, `(.L_x_136) ;  /* 0x0000000108047547 */ /* 0x000fea000b800000 */
[----:B-1----:R-:W-:Y:S05]  /*6ca0*/  BPT.TRAP 0x1 ;  /* 0x000000040000795c */ /* 0x002fea0000300000 */
.L_x_136:
[----:B-1----:R-:W-:-:S09]  /*6cb0*/  UIADD3 UR4, UPT, UPT, UR22, 0x388a0, URZ ;  /* 0x000388a016047890 */ /* 0x002fd2000fffe0ff */
[----:B------:R1:W-:Y:S01]  /*6cc0*/  UTCBAR [UR4], URZ ;  /* 0x000000ff040073e9 */ /* 0x0003e200080000ff */
[----:B------:R-:W-:Y:S05]  /*6cd0*/  BRA.U !UP0, `(.L_x_137) ;  /* 0x0000000108047547 */ /* 0x000fea000b800000 */
[----:B-1----:R-:W-:Y:S05]  /*6ce0*/  BPT.TRAP 0x1 ;  /* 0x000000040000795c */ /* 0x002fea0000300000 */
.L_x_137:
[----:B------:R-:W2:Y:S02]  /*6cf0*/  SYNCS.PHASECHK.TRANS64.TRYWAIT P0, [UR22+0x388b8], R2 ;  /* 0x0388b802ff0075a7 */ /* 0x000ea40008001116 */
[----:B--2---:R-:W-:Y:S05]  /*6d00*/  @!P0 BRA `(.L_x_138) ;  /* 0x000000c800d88947 */ /* 0x004fea0003800000 */
.L_x_299:
[----:B------:R-:W-:Y:S05]  /*6d10*/  BRA.U !UP0, `(.L_x_139) ;  /* 0x0000000108047547 */ /* 0x000fea000b800000 */
[----:B-1----:R-:W-:Y:S05]  /*6d20*/  BPT.TRAP 0x1 ;  /* 0x000000040000795c */ /* 0x002fea0000300000 */
.L_x_139:
[----:B------:R-:W-:Y:S01]  /*6d30*/  SHF.L.U32 R12, R12, 0x1f, RZ ;  /* 0x0000001f0c0c7819 */ /* 0x000fe200000006ff */
[----:B--2---:R-:W-:Y:S01]  /*6d40*/  IMAD.MOV.U32 R2, RZ, RZ, RZ ;  /* 0x000000ffff027224 */ /* 0x004fe200078e00ff */
[----:B------:R-:W-:Y:S02]  /*6d50*/  MOV R0, RZ ;  /* 0x000000ff00007202 */ /* 0x000fe40000000f00 */
[----:B------:R-:W2:Y:S02]  /*6d60*/  SYNCS.PHASECHK.TRANS64.TRYWAIT P0, [UR22+0x38890], R12 ;  /* 0x0388900cff0075a7 */ /* 0x000ea40008001116 */
[----:B--2---:R-:W-:Y:S05]  /*6d70*/  @!P0 BRA `(.L_x_140) ;  /* 0x000000c800d48947 */ /* 0x004fea0003800000 */
.L_x_301:
[----:B-1----:R-:W-:Y:S01]  /*6d80*/  R2UR UR4, R13 ;  /* 0x000000000d0472ca */ /* 0x002fe200000e0000 */
[----:B------:R-:W-:Y:S01]  /*6d90*/  IMAD.MOV.U32 R6, RZ, RZ, RZ ;  /* 0x000000ffff067224 */ /* 0x000fe200078e00ff */
[----:B------:R-:W-:Y:S01]  /*6da0*/  R2UR UR45, R2 ;  /* 0x00000000022d72ca */ /* 0x000fe200000e0000 */
[----:B--2---:R-:W-:Y:S01]  /*6db0*/  IMAD.MOV.U32 R3, RZ, RZ, RZ ;  /* 0x000000ffff037224 */ /* 0x004fe200078e00ff */
[----:B------:R-:W-:Y:S01]  /*6dc0*/  R2UR UR44, R0 ;  /* 0x00000000002c72ca */ /* 0x000fe200000e0000 */
[----:B------:R-:W-:Y:S01]  /*6dd0*/  IMAD.MOV.U32 R2, RZ, RZ, RZ ;  /* 0x000000ffff027224 */ /* 0x000fe200078e00ff */
[----:B------:R-:W-:Y:S01]  /*6de0*/  R2UR UR43, R6 ;  /* 0x00000000062b72ca */ /* 0x000fe200000e0000 */
[----:B------:R-:W-:Y:S01]  /*6df0*/  IMAD.MOV.U32 R0, RZ, RZ, RZ ;  /* 0x000000ffff007224 */ /* 0x000fe200078e00ff */
[----:B------:R-:W-:Y:S01]  /*6e00*/  UISETP.NE.U32.AND UP1, UPT, UR28, URZ, UPT ;  /* 0x000000ff1c00728c */ /* 0x000fe2000bf25070 */
[----:B------:R-:W-:Y:S01]  /*6e10*/  R2UR UR42, R3 ;  /* 0x00000000032a72ca */ /* 0x000fe200000e0000 */
[----:B------:R-:W-:Y:S01]  /*6e20*/  UIADD3 UR18, UPT, UPT, UR24, 0x2, URZ ;  /* 0x0000000218127890 */ /* 0x000fe2000fffe0ff */
[----:B------:R-:W-:Y:S01]  /*6e30*/  R2UR UR41, R2 ;  /* 0x00000000022972ca */ /* 0x000fe200000e0000 */
[----:B------:R-:W-:Y:S01]  /*6e40*/  UIADD3 UR16, UPT, UPT, UR24, 0x4, URZ ;  /* 0x0000000418107890 */ /* 0x000fe2000fffe0ff */
[----:B------:R-:W-:Y:S01]  /*6e50*/  R2UR UR40, R0 ;  /* 0x00000000002872ca */ /* 0x000fe200000e0000 */
[----:B------:R-:W-:Y:S01]  /*6e60*/  ULEA UR4, UR33, UR4, 0xb ;  /* 0x0000000421047291 */ /* 0x000fe2000f8e58ff */
        /* <DEDUP_REMOVED lines=14> */
[----:B------:R-:W-:Y:S01]  /*6f50*/  UIADD3 UR6, UPT, UPT, UR24, 0x406, URZ ;  /* 0x0000040618067890 */ /* 0x000fe2000fffe0ff */
[----:B------:R-:W-:Y:S01]  /*6f60*/  UMOV UR5, 0x40004040 ;  /* 0x4000404000057882 */ /* 0x000fe20000000000 */
[----:B------:R-:W-:Y:S01]  /*6f70*/  UIADD3 UR20, UPT, UPT, UR4, 0x380, URZ ;  /* 0x0000038004147890 */ /* 0x000fe2000fffe0ff */
[----:B------:R1:W-:Y:S01]  /*6f80*/  UTCHMMA gdesc[UR24], gdesc[UR4], tmem[UR45], tmem[UR60], idesc[UR61], UP1 ;  /* 0x00ff3c04180075ea */ /* 0x0003e2000880002d */
        /* <DEDUP_REMOVED lines=35> */
[----:B------:R-:W-:Y:S05]  /*71c0*/  BRA.U !UP0, `(.L_x_141) ;  /* 0x0000000108047547 */ /* 0x000fea000b800000 */
[----:B-1----:R-:W-:Y:S05]  /*71d0*/  BPT.TRAP 0x1 ;  /* 0x000000040000795c */ /* 0x002fea0000300000 */
.L_x_141:
[----:B-1----:R-:W-:Y:S01]  /*71e0*/  USHF.R.U32.HI UR5, URZ, 0x4, UR22 ;  /* 0x00000004ff057899 */ /* 0x002fe20008011616 */
[----:B------:R-:W-:Y:S01]  /*71f0*/  IMAD.MOV.U32 R0, RZ, RZ, 0x100 ;  /* 0x00000100ff007424 */ /* 0x000fe200078e00ff */
[----:B------:R-:W-:Y:S01]  /*7200*/  ELECT P0, URZ, PT ;  /* 0x0000000000ff782f */ /* 0x000fe20003800000 */
[----:B------:R-:W-:Y:S02]  /*7210*/  UIADD3 UR4, UPT, UPT, UR22, 0x28000, URZ ;  /* 0x0002800016047890 */ /* 0x000fe4000fffe0ff */
[----:B------:R-:W-:Y:S02]  /*7220*/  ULOP3.LUT UR5, UR5, 0x3fff, URZ, 0xc0, !UPT ;  /* 0x00003fff05057892 */ /* 0x000fe4000f8ec0ff */
[----:B------:R-:W-:Y:S02]  /*7230*/  USHF.R.U32.HI UR4, URZ, 0x4, UR4 ;  /* 0x00000004ff047899 */ /* 0x000fe40008011604 */
[----:B------:R-:W-:Y:S02]  /*7240*/  ULOP3.LUT UR5, UR5, 0x4000000, URZ, 0xfc, !UPT ;  /* 0x0400000005057892 */ /* 0x000fe4000f8efcff */
[----:B------:R-:W-:Y:S01]  /*7250*/  ULOP3.LUT UR4, UR4, 0x3fff, URZ, 0xc0, !UPT ;  /* 0x00003fff04047892 */ /* 0x000fe2000f8ec0ff */
[----:B------:R-:W-:-:S03]  /*7260*/  UMOV UR14, 0x0 ;  /* 0x00000000000e7882 */ /* 0x000fc60000000000 */
[----:B------:R-:W-:Y:S01]  /*7270*/  @P0 IMAD.MOV.U32 R3, RZ, RZ, 0x40004040 ;  /* 0x40004040ff030424 */ /* 0x000fe200078e00ff */
[----:B------:R-:W-:Y:S01]  /*7280*/  ULOP3.LUT UR4, UR4, 0x4000000, URZ, 0xfc, !UPT ;  /* 0x0400000004047892 */ /* 0x000fe2000f8efcff */
[----:B------:R-:W-:Y:S01]  /*7290*/  @P0 IMAD.U32 R5, RZ, RZ, UR5 ;  /* 0x00000005ff050e24 */ /* 0x000fe2000f8e00ff */
[----:B------:R-:W-:Y:S01]  /*72a0*/  @P0 R2UR UR13, R0 ;  /* 0x00000000000d02ca */ /* 0x000fe200000e0000 */
[----:B------:R-:W-:Y:S01]  /*72b0*/  UMOV UR15, 0x8218010 ;  /* 0x08218010000f7882 */ /* 0x000fe20000000000 */
[C---:B------:R-:W-:Y:S01]  /*72c0*/  @P0 R2UR.BROADCAST UR11, R3.reuse ;  /* 0x00000000030b02ca */ /* 0x040fe200008e0000 */
[----:B------:R-:W-:Y:S01]  /*72d0*/  @P0 IMAD.MOV.U32 R2, RZ, RZ, R5 ;  /* 0x000000ffff020224 */ /* 0x000fe200078e0005 */
[----:B------:R-:W-:Y:S01]  /*72e0*/  @P0 R2UR.BROADCAST UR7, R3 ;  /* 0x00000000030702ca */ /* 0x000fe200008e0000 */
[----:B------:R-:W-:Y:S01]  /*72f0*/  @P0 IMAD.U32 R4, RZ, RZ, UR4 ;  /* 0x00000004ff040e24 */ /* 0x000fe2000f8e00ff */
[----:B------:R-:W-:Y:S02]  /*7300*/  UIADD3 UR4, UPT, UPT, UR22, 0x388a8, URZ ;  /* 0x000388a816047890 */ /* 0x000fe4000fffe0ff */
[----:B------:R-:W-:Y:S01]  /*7310*/  @P0 R2UR.BROADCAST UR10, R2 ;  /* 0x00000000020a02ca */ /* 0x000fe200008e0000 */
[----:B------:R-:W-:-:S05]  /*7320*/  @P0 IMAD.MOV.U32 R2, RZ, RZ, R4 ;  /* 0x000000ffff020224 */ /* 0x000fca00078e0004 */
[----:B------:R-:W-:Y:S02]  /*7330*/  @P0 R2UR.BROADCAST UR6, R2 ;  /* 0x00000000020602ca */ /* 0x000fe400008e0000 */
[----:B------:R-:W-:Y:S01]  /*7340*/  ELECT P0, URZ, PT ;  /* 0x0000000000ff782f */ /* 0x000fe20003800000 */
[----:B------:R1:W-:Y:S10]  /*7350*/  UTCBAR [UR4], URZ ;  /* 0x000000ff040073e9 */ /* 0x0003f400080000ff */
[----:B------:R2:W-:Y:S02]  /*7360*/  UTCHMMA gdesc[UR6], gdesc[UR10], tmem[UR13], tmem[UR14], idesc[UR15], !UPT ;  /* 0x00ff0e0a060075ea */ /* 0x0005e4000f80000d */
[----:B------:R-:W-:Y:S01]  /*7370*/  @P0 VIADD R6, R5, 0x80 ;  /* 0x0000008005060836 */ /* 0x000fe20000000000 */
[----:B------:R-:W-:Y:S01]  /*7380*/  @P0 R2UR UR12, R0 ;  /* 0x00000000000c02ca */ /* 0x000fe200000e0000 */
[----:B------:R-:W-:-:S02]  /*7390*/  @P0 VIADD R2, R4, 0x80 ;  /* 0x0000008004020836 */ /* 0x000fc40000000000 */
[----:B------:R-:W-:Y:S01]  /*73a0*/  @P0 IMAD.MOV.U32 R7, RZ, RZ, 0x40004040 ;  /* 0x40004040ff070424 */ /* 0x000fe200078e00ff */
[----:B------:R-:W-:Y:S01]  /*73b0*/  @P0 R2UR.BROADCAST UR8, R6 ;  /* 0x00000000060802ca */ /* 0x000fe200008e0000 */
[----:B------:R-:W-:-:S03]  /*73c0*/  @P0 IMAD.MOV.U32 R3, RZ, RZ, 0x40004040 ;  /* 0x40004040ff030424 */ /* 0x000fc600078e00ff */
[----:B------:R-:W-:Y:S02]  /*73d0*/  @P0 R2UR.BROADCAST UR9, R7 ;  /* 0x00000000070902ca */ /* 0x000fe400008e0000 */
[----:B------:R-:W-:Y:S02]  /*73e0*/  @P0 R2UR.BROADCAST UR5, R3 ;  /* 0x00000000030502ca */ /* 0x000fe400008e0000 */
[----:B-1----:R-:W-:Y:S02]  /*73f0*/  @P0 R2UR.BROADCAST UR4, R2 ;  /* 0x00000000020402ca */ /* 0x002fe400008e0000 */
[----:B------:R-:W-:-:S11]  /*7400*/  ELECT P0, URZ, PT ;  /* 0x0000000000ff782f */ /* 0x000fd60003800000 */
[----:B------:R1:W-:Y:S02]  /*7410*/  UTCHMMA gdesc[UR4], gdesc[UR8], tmem[UR12], tmem[UR14], idesc[UR15], UPT ;  /* 0x00ff0e08040075ea */ /* 0x0003e4000b80000c */
[----:B------:R-:W-:Y:S01]  /*7420*/  @P0 VIADD R6, R5, 0x100 ;  /* 0x0000010005060836 */ /* 0x000fe20000000000 */
[----:B--2---:R-:W-:Y:S01]  /*7430*/  @P0 R2UR UR13, R0 ;  /* 0x00000000000d02ca */ /* 0x004fe200000e0000 */
[----:B------:R-:W-:Y:S02]  /*7440*/  @P0 VIADD R2, R4, 0x100 ;  /* 0x0000010004020836 */ /* 0x000fe40000000000 */
[----:B------:R-:W-:Y:S01]  /*7450*/  @P0 IMAD.MOV.U32 R7, RZ, RZ, 0x40004040 ;  /* 0x40004040ff070424 */ /* 0x000fe200078e00ff */
[----:B------:R-:W-:Y:S01]  /*7460*/  @P0 R2UR.BROADCAST UR10, R6 ;  /* 0x00000000060a02ca */ /* 0x000fe200008e0000 */
[----:B------:R-:W-:Y:S01]  /*7470*/  @P0 IMAD.MOV.U32 R3, RZ, RZ, 0x40004040 ;  /* 0x40004040ff030424 */ /* 0x000fe200078e00ff */
[----:B------:R-:W-:Y:S02]  /*7480*/  @P0 R2UR.BROADCAST UR6, R2 ;  /* 0x00000000020602ca */ /* 0x000fe400008e0000 */
[----:B------:R-:W-:-:S02]  /*7490*/  @P0 R2UR.BROADCAST UR11, R7 ;  /* 0x00000000070b02ca */ /* 0x000fc400008e0000 */
[----:B------:R-:W-:Y:S02]  /*74a0*/  @P0 R2UR.BROADCAST UR7, R3 ;  /* 0x00000000030702ca */ /* 0x000fe400008e0000 */
[----:B------:R-:W-:-:S11]  /*74b0*/  ELECT P0, URZ, PT ;  /* 0x0000000000ff782f */ /* 0x000fd60003800000 */
[----:B------:R2:W-:Y:S02]  /*74c0*/  UTCHMMA gdesc[UR6], gdesc[UR10], tmem[UR13], tmem[UR14], idesc[UR15], UPT ;  /* 0x00ff0e0a060075ea */ /* 0x0005e4000b80000d */
[----:B------:R-:W-:Y:S01]  /*74d0*/  @P0 VIADD R6, R5, 0x180 ;  /* 0x0000018005060836 */ /* 0x000fe20000000000 */
[----:B-1----:R-:W-:Y:S01]  /*74e0*/  @P0 R2UR UR12, R0 ;  /* 0x00000000000c02ca */ /* 0x002fe200000e0000 */
        /* <DEDUP_REMOVED lines=31> */
[C---:B------:R-:W-:Y:S01]  /*76e0*/  @P0 VIADD R6, R5.reuse, 0x300 ;  /* 0x0000030005060836 */ /* 0x040fe20000000000 */
[----:B--2---:R-:W-:Y:S01]  /*76f0*/  @P0 R2UR UR13, R0 ;  /* 0x00000000000d02ca */ /* 0x004fe200000e0000 */
[----:B------:R-:W-:Y:S02]  /*7700*/  @P0 VIADD R2, R4, 0x300 ;  /* 0x0000030004020836 */ /* 0x000fe40000000000 */
[----:B------:R-:W-:Y:S01]  /*7710*/  @P0 IMAD.MOV.U32 R7, RZ, RZ, 0x40004040 ;  /* 0x40004040ff070424 */ /* 0x000fe200078e00ff */
[----:B------:R-:W-:Y:S01]  /*7720*/  @P0 R2UR.BROADCAST UR10, R6 ;  /* 0x00000000060a02ca */ /* 0x000fe200008e0000 */
[----:B------:R-:W-:Y:S01]  /*7730*/  @P0 IMAD.MOV.U32 R3, RZ, RZ, 0x40004040 ;  /* 0x40004040ff030424 */ /* 0x000fe200078e00ff */
[----:B------:R-:W-:Y:S01]  /*7740*/  @P0 R2UR.BROADCAST UR6, R2 ;  /* 0x00000000020602ca */ /* 0x000fe200008e0000 */
[----:B------:R-:W-:Y:S01]  /*7750*/  VIADD R2, R5, 0x380 ;  /* 0x0000038005027836 */ /* 0x000fe20000000000 */
[----:B------:R-:W-:Y:S01]  /*7760*/  @P0 R2UR.BROADCAST UR11, R7 ;  /* 0x00000000070b02ca */ /* 0x000fe200008e0000 */
[----:B------:R-:W-:Y:S01]  /*7770*/  VIADD R4, R4, 0x380 ;  /* 0x0000038004047836 */ /* 0x000fe20000000000 */
[----:B------:R-:W-:-:S02]  /*7780*/  @P0 R2UR.BROADCAST UR7, R3 ;  /* 0x00000000030702ca */ /* 0x000fc400008e0000 */
[----:B------:R-:W-:-:S13]  /*7790*/  ELECT P0, URZ, PT ;  /* 0x0000000000ff782f */ /* 0x000fda0003800000 */
[----:B-1----:R-:W-:Y:S01]  /*77a0*/  @P0 R2UR.BROADCAST UR8, R2 ;  /* 0x00000000020802ca */ /* 0x002fe200008e0000 */
[----:B------:R-:W-:Y:S01]  /*77b0*/  @P0 IMAD.MOV.U32 R3, RZ, RZ, 0x40004040 ;  /* 0x40004040ff030424 */ /* 0x000fe200078e00ff */
[----:B------:R-:W-:Y:S01]  /*77c0*/  @P0 R2UR UR12, R0 ;  /* 0x00000000000c02ca */ /* 0x000fe200000e0000 */
[----:B------:R-:W-:Y:S01]  /*77d0*/  @P0 IMAD.MOV.U32 R5, RZ, RZ, 0x40004040 ;  /* 0x40004040ff050424 */ /* 0x000fe200078e00ff */
[----:B------:R-:W-:Y:S01]  /*77e0*/  @P0 R2UR.BROADCAST UR4, R4 ;  /* 0x00000000040402ca */ /* 0x000fe200008e0000 */
[----:B------:R1:W-:Y:S01]  /*77f0*/  UTCHMMA gdesc[UR6], gdesc[UR10], tmem[UR13], tmem[UR14], idesc[UR15], UPT ;  /* 0x00ff0e0a060075ea */ /* 0x0003e2000b80000d */
[----:B------:R-:W-:Y:S02]  /*7800*/  @P0 R2UR.BROADCAST UR9, R3 ;  /* 0x00000000030902ca */ /* 0x000fe400008e0000 */
[----:B------:R-:W-:Y:S01]  /*7810*/  @P0 R2UR.BROADCAST UR5, R5 ;  /* 0x00000000050502ca */ /* 0x000fe200008e0000 */
[----:B-1----:R-:W-:Y:S01]  /*7820*/  UMOV UR6, 0x0 ;  /* 0x0000000000067882 */ /* 0x002fe20000000000 */
[----:B------:R-:W-:-:S11]  /*7830*/  UMOV UR7, 0x8218010 ;  /* 0x0821801000077882 */ /* 0x000fd60000000000 */
[----:B------:R1:W-:Y:S01]  /*7840*/  UTCHMMA gdesc[UR4], gdesc[UR8], tmem[UR12], tmem[UR6], idesc[UR7], UPT ;  /* 0x00ff0608040075ea */ /* 0x0003e2000b80000c */
[----:B------:R-:W-:Y:S05]  /*7850*/  BRA.U !UP0, `(.L_x_142) ;  /* 0x0000000108047547 */ /* 0x000fea000b800000 */
[----:B-1----:R-:W-:Y:S05]  /*7860*/  BPT.TRAP 0x1 ;  /* 0x000000040000795c */ /* 0x002fea0000300000 */
.L_x_142:
[----:B-1----:R-:W-:Y:S01]  /*7870*/  UIADD3 UR4, UPT, UPT, UR22, 0x38870, URZ ;  /* 0x0003887016047890 */ /* 0x002fe2000fffe0ff */
[----:B------:R-:W-:Y:S08]  /*7880*/  BSSY.RECONVERGENT B0, `(.L_x_143) ;  /* 0x0000004000007945 */ /* 0x000ff00003800200 */
[----:B------:R1:W-:Y:S01]  /*7890*/  UTCBAR [UR4], URZ ;  /* 0x000000ff040073e9 */ /* 0x0003e200080000ff */
[----:B------:R-:W-:Y:S05]  /*78a0*/  @!P4 BRA `(.L_x_144) ;  /* 0x000000000004c947 */ /* 0x000fea0003800000 */
[----:B-1----:R-:W-:Y:S05]  /*78b0*/  BPT.TRAP 0x1 ;  /* 0x000000040000795c */ /* 0x002fea0000300000 */
.L_x_144:
[----:B-1----:R-:W-:Y:S05]  /*78c0*/  BSYNC.RECONVERGENT B0 ;  /* 0x0000000000007941 */ /* 0x002fea0003800200 */
.L_x_143:
[----:B------:R-:W-:-:S04]  /*78d0*/  ULEA UR4, UR33, UR22, 0x3 ;  /* 0x0000001621047291 */ /* 0x000fc8000f8e18ff */
[----:B------:R-:W-:-:S09]  /*78e0*/  UIADD3 UR4, UPT, UPT, UR4, 0x38810, URZ ;  /* 0x0003881004047890 */ /* 0x000fd2000fffe0ff */
[----:B------:R1:W-:Y:S01]  /*78f0*/  UTCBAR [UR4], URZ ;  /* 0x000000ff040073e9 */ /* 0x0003e200080000ff */
[----:B------:R-:W-:Y:S05]  /*7900*/  BRA.U !UP0, `(.L_x_145) ;  /* 0x0000000108047547 */ /* 0x000fea000b800000 */
[----:B-1----:R-:W-:Y:S05]  /*7910*/  BPT.TRAP 0x1 ;  /* 0x000000040000795c */ /* 0x002fea0000300000 */
.L_x_145:
[----:B------:R-:W-:-:S13]  /*7920*/  ELECT P0, URZ, PT ;  /* 0x0000000000ff782f */ /* 0x000fda0003800000 */
[----:B-1----:R-:W-:Y:S05]  /*7930*/  @!P0 EXIT ;  /* 0x000000000000894d */ /* 0x002fea0003800000 */
[----:B------:R-:W-:-:S09]  /*7940*/  UIADD3 UR4, UPT, UPT, UR22, 0x38898, URZ ;  /* 0x0003889816047890 */ /* 0x000fd2000fffe0ff */
[----:B------:R1:W-:Y:S01]  /*7950*/  UTCBAR [UR4], URZ ;  /* 0x000000ff040073e9 */ /* 0x0003e200080000ff */
[----:B------:R-:W-:Y:S01]  /*7960*/  NOP ;  /* 0x0000000000007918 */ /* 0x000fe20000000000 */
[----:B-1----:R-:W-:Y:S05]  /*7970*/  EXIT ;  /* 0x000000000000794d */ /* 0x002fea0003800000 */
.L_x_48:
[----:B------:R-:W-:Y:S01]  /*7980*/  IMAD.MOV.U32 R2, RZ, RZ, -0x3 ;  /* 0xfffffffdff027424 */ /* 0x000fe200078e00ff */
[----:B------:R-:W-:-:S04]  /*7990*/  MOV R0, UR46 ;  /* 0x0000002e00007c02 */ /* 0x000fc80008000f00 */
[----:B------:R-:W-:-:S05]  /*79a0*/  VIADDMNMX.U32 R2, R2, R0, 0x2, PT ;  /* 0x0000000202027446 */ /* 0x000fca0003800000 */
[----:B------:R-:W-:-:S06]  /*79b0*/  IMAD.SHL.U32 R2, R2, 0x4, RZ ;  /* 0x0000000402027824 */ /* 0x000fcc00078e00ff */
[----:B------:R-:W2:Y:S02]  /*79c0*/  LDC R2, c[0x2][R2+0xc] ;  /* 0x0080030002027b82 */ /* 0x000ea40000000800 */
[----:B--2---:R-:W-:-:S04]  /*79d0*/  SHF.R.S32.HI R3, RZ, 0x1f, R2 ;  /* 0x0000001fff037819 */ /* 0x004fc80000011402 */
.L_x_321:
[----:B------:R-:W-:Y:S05]  /*79e0*/  BRX R2 -0x79f0                                                                                                                                                                                                                                    (*"BRANCH_TARGETS .L_x_167,.L_x_146,.L_x_320"*) ;  /* 0xffffff8402847949 */ /* 0x000fea000383ffff */
.L_x_146:
[----:B------:R-:W-:-:S08]  /*79f0*/  NOP ;  /* 0x0000000000007918 */ /* 0x000fd00000000000 */
[----:B------:R-:W1:Y:S02]  /*7a00*/  USETMAXREG.TRY_ALLOC.CTAPOOL UP0, 0x98 ;  /* 0x00000098000079c8 */ /* 0x000e640008000600 */
[----:B-1----:R-:W-:Y:S05]  /*7a10*/  BRA.U !UP0, `(.L_x_146) ;  /* 0xfffffffd08f47547 */ /* 0x002fea000b83ffff */
[----:B------:R-:W-:Y:S01]  /*7a20*/  HFMA2 R132, -RZ, RZ, 0, 0 ;  /* 0x00000000ff847431 */ /* 0x000fe200000001ff */
[----:B------:R-:W-:Y:S01]  /*7a30*/  UMOV UR15, 0xfffffffc ;  /* 0xfffffffc000f7882 */ /* 0x000fe20000000000 */
[----:B------:R-:W-:Y:S01]  /*7a40*/  UMOV UR11, URZ ;  /* 0x000000ff000b7c82 */ /* 0x000fe20008000000 */
.L_x_166:
[----:B------:R-:W-:-:S09]  /*7a50*/  UISETP.NE.AND UP0, UPT, UR46, 0x4, UPT ;  /* 0x000000042e00788c */ /* 0x000fd2000bf05270 */
[----:B-123--:R-:W-:Y:S05]  /*7a60*/  BRA.U !UP0, `(.L_x_147) ;  /* 0x0000000108047547 */ /* 0x00efea000b800000 */
[----:B------:R-:W-:Y:S05]  /*7a70*/  BPT.TRAP 0x1 ;  /* 0x000000040000795c */ /* 0x000fea0000300000 */
.L_x_147:
[----:B------:R-:W1:Y:S01]  /*7a80*/  S2UR UR8, SR_CgaCtaId ;  /* 0x00000000000879c3 */ /* 0x000e620000008800 */
[----:B------:R-:W-:Y:S01]  /*7a90*/  UMOV UR14, 0x400 ;  /* 0x00000400000e7882 */ /* 0x000fe20000000000 */
[----:B------:R-:W-:Y:S01]  /*7aa0*/  SHF.L.U32 R3, R132, 0x1f, RZ ;  /* 0x0000001f84037819 */ /* 0x000fe200000006ff */
[----:B------:R-:W2:Y:S01]  /*7ab0*/  S2R R0, SR_TID.X ;  /* 0x0000000000007919 */ /* 0x000ea20000002100 */
[----:B-1----:R-:W-:-:S09]  /*7ac0*/  ULEA UR14, UR8, UR14, 0x18 ;  /* 0x0000000e080e7291 */ /* 0x002fd2000f8ec0ff */
[----:B------:R-:W1:Y:S01]  /*7ad0*/  SYNCS.PHASECHK.TRANS64.TRYWAIT P0, [UR14+0x38870], R3 ;  /* 0x03887003ff0075a7 */ /* 0x000e62000800110e */
[----:B--2---:R-:W-:-:S05]  /*7ae0*/  IMAD.U32 R6, R0, 0x10000, RZ ;  /* 0x0001000000067824 */ /* 0x004fca00078e00ff */
[----:B------:R-:W-:-:S04]  /*7af0*/  LOP3.LUT R6, R6, 0xe00000, RZ, 0xc0, !PT ;  /* 0x00e0000006067812 */ /* 0x000fc800078ec0ff */
[C---:B------:R-:W-:Y:S02]  /*7b00*/  LOP3.LUT R5, R6.reuse, 0x100, RZ, 0xfc, !PT ;  /* 0x0000010006057812 */ /* 0x040fe400078efcff */
[----:B------:R-:W-:Y:S01]  /*7b10*/  LOP3.LUT R4, R6, 0x120, RZ, 0xfc, !PT ;  /* 0x0000012006047812 */ /* 0x000fe200078efcff */
[----:B-1----:R-:W-:Y:S06]  /*7b20*/  @!P0 BRA `(.L_x_148) ;  /* 0x000000bc00808947 */ /* 0x002fec0003800000 */
.L_x_303:
[C---:B-1----:R-:W-:Y:S02]  /*7b30*/  LOP3.LUT R2, R6.reuse, 0x140, RZ, 0xfc, !PT ;  /* 0x0000014006027812 */ /* 0x042fe400078efcff */
[----:B------:R-:W-:Y:S02]  /*7b40*/  LOP3.LUT R6, R6, 0x160, RZ, 0xfc, !PT ;  /* 0x0000016006067812 */ /* 0x000fe400078efcff */
[----:B------:R-:W-:Y:S02]  /*7b50*/  R2UR UR7, R5 ;  /* 0x00000000050772ca */ /* 0x000fe400000e0000 */
[----:B------:R-:W-:Y:S02]  /*7b60*/  R2UR UR6, R4 ;  /* 0x00000000040672ca */ /* 0x000fe400000e0000 */
[----:B------:R-:W-:Y:S02]  /*7b70*/  R2UR UR5, R2 ;  /* 0x00000000020572ca */ /* 0x000fe400000e0000 */
[----:B------:R-:W-:-:S07]  /*7b80*/  R2UR UR4, R6 ;  /* 0x00000000060472ca */ /* 0x000fce00000e0000 */
[----:B------:R-:W1:Y:S02]  /*7b90*/  LDTM.x32 R100, tmem[UR7] ;  /* 0x00000007006479ee */ /* 0x000e6400082c0000 */
[----:B------:R-:W2:Y:S02]  /*7ba0*/  LDTM.x32 R68, tmem[UR6] ;  /* 0x00000006004479ee */ /* 0x000ea400082c0000 */
[----:B------:R-:W3:Y:S02]  /*7bb0*/  LDTM.x32 R36, tmem[UR5] ;  /* 0x00000005002479ee */ /* 0x000ee400082c0000 */
[----:B------:R-:W4:Y:S01]  /*7bc0*/  LDTM.x32 R4, tmem[UR4] ;  /* 0x00000004000479ee */ /* 0x000f2200082c0000 */
[----:B------:R-:W-:Y:S01]  /*7bd0*/  NOP ;  /* 0x0000000000007918 */ /* 0x000fe20000000000 */
[----:B------:R-:W-:Y:S05]  /*7be0*/  BRA.U !UP0, `(.L_x_149) ;  /* 0x0000000108087547 */ /* 0x000fea000b800000 */
[----:B------:R-:W-:Y:S05]  /*7bf0*/  BPT.TRAP 0x1 ;  /* 0x000000040000795c */ /* 0x000fea0000300000 */
[----:B------:R-:W-:Y:S05]  /*7c00*/  BPT.TRAP 0x1 ;  /* 0x000000040000795c */ /* 0x000fea0000300000 */
.L_x_149:
[----:B------:R-:W-:Y:S01]  /*7c10*/  UIADD3 UR15, UPT, UPT, UR15, 0x4, URZ ;  /* 0x000000040f0f7890 */ /* 0x000fe2000fffe0ff */
[----:B------:R-:W-:Y:S01]  /*7c20*/  LOP3.LUT P0, RZ, R0, 0x7f, RZ, 0xc0, !PT ;  /* 0x0000007f00ff7812 */ /* 0x000fe2000780c0ff */
[----:B------:R-:W-:Y:S01]  /*7c30*/  UIADD3 UR4, UPT, UPT, UR14, 0x38878, URZ ;  /* 0x000388780e047890 */ /* 0x000fe2000fffe0ff */
[----:B------:R-:W-:Y:S03]  /*7c40*/  BSSY.RECONVERGENT B0, `(.L_x_150) ;  /* 0x0000007000007945 */ /* 0x000fe60003800200 */
[----:B------:R-:W-:Y:S01]  /*7c50*/  ISETP.NE.AND P1, PT, RZ, UR15, !P0 ;  /* 0x0000000fff007c0c */ /* 0x000fe2000c725270 */
[----:B------:R-:W-:-:S03]  /*7c60*/  UPRMT UR4, UR8, 0x654, UR4 ;  /* 0x0000065408047896 */ /* 0x000fc60008000004 */
[----:B------:R-:W-:-:S06]  /*7c70*/  P2R R133, PR, RZ, 0x2 ;  /* 0x00000002ff857803 */ /* 0x000fcc0000000000 */
[----:B----4-:R-:W-:Y:S03]  /*7c80*/  SYNCS.ARRIVE.TRANS64.RED.A1T0 RZ, [UR4], RZ ;  /* 0x000000ffffff79a7 */ /* 0x010fe60008100404 */
[----:B------:R-:W-:Y:S05]  /*7c90*/  @!P1 BRA `(.L_x_151) ;  /* 0x0000000000049947 */ /* 0x000fea0003800000 */
[----:B------:R-:W-:-:S04]  /*7ca0*/  DEPBAR.LE SB0, 0x1 ;  /* 0x000080400000791a */ /* 0x000fc80000000000 */
.L_x_151:
[----:B------:R-:W-:Y:S05]  /*7cb0*/  BSYNC.RECONVERGENT B0 ;  /* 0x0000000000007941 */ /* 0x000fea0003800200 */
.L_x_150:
[----:B------:R-:W4:Y:S01]  /*7cc0*/  S2UR UR6, SR_SWINHI ;  /* 0x00000000000679c3 */ /* 0x000f220000002f00 */
[----:B------:R-:W-:-:S07]  /*7cd0*/  IMAD.SHL.U32 R136, R0, 0x20, RZ ;  /* 0x0000002000887824 */ /* 0x000fce00078e00ff */
[----:B------:R-:W-:Y:S01]  /*7ce0*/  BAR.SYNC.DEFER_BLOCKING 0x2, 0x80 ;  /* 0x0082000000007b1d */ /* 0x000fe20000010000 */
[----:B------:R-:W-:-:S07]  /*7cf0*/  LOP3.LUT R136, R136, 0x1fe0, RZ, 0xc0, !PT ;  /* 0x00001fe088887812 */ /* 0x000fce00078ec0ff */
[----:B------:R-:W1:Y:S01]  /*7d00*/  S2UR UR13, SR_CTAID.Z ;  /* 0x00000000000d79c3 */ /* 0x000e620000002700 */
[----:B------:R-:W-:Y:S07]  /*7d10*/  BSSY.RECONVERGENT B0, `(.L_x_152) ;  /* 0x0000047000007945 */ /* 0x000fee0003800200 */
[----:B------:R-:W1:Y:S01]  /*7d20*/  S2UR UR12, SR_CTAID.Y ;  /* 0x00000000000c79c3 */ /* 0x000e620000002600 */
[----:B------:R-:W-:Y:S01]  /*7d30*/  UMOV UR4, UR14 ;  /* 0x0000000e00047c82 */ /* 0x000fe20008000000 */
[----:B----4-:R-:W-:Y:S01]  /*7d40*/  UMOV UR5, UR6 ;  /* 0x0000000600057c82 */ /* 0x010fe20008000000 */
[----:B------:R-:W4:Y:S01]  /*7d50*/  LDCU.64 UR6, c[0x0][0x348] ;  /* 0x00006900ff0677ac */ /* 0x000f220008000a00 */
[----:B------:R-:W-:-:S02]  /*7d60*/  IMAD.U32 R2, RZ, RZ, UR4 ;  /* 0x00000004ff027e24 */ /* 0x000fc4000f8e00ff */
[----:B------:R-:W-:Y:S02]  /*7d70*/  IMAD.U32 R3, RZ, RZ, UR5 ;  /* 0x00000005ff037e24 */ /* 0x000fe4000f8e00ff */
[----:B------:R-:W-:-:S03]  /*7d80*/  IMAD.WIDE.U32 R136, R136, 0x4, R2 ;  /* 0x0000000488887825 */ /* 0x000fc600078e0002 */
[----:B------:R-:W-:-:S05]  /*7d90*/  IADD3 R2, P0, PT, R136, 0x30000, RZ ;  /* 0x0003000088027810 */ /* 0x000fca0007f1e0ff */
[----:B------:R-:W-:-:S05]  /*7da0*/  IMAD.X R135, RZ, RZ, R137, P0 ;  /* 0x000000ffff877224 */ /* 0x000fca00000e0689 */
[----:B------:R-:W-:-:S04]  /*7db0*/  SHF.R.U64 R3, R2, 0x3, R135 ;  /* 0x0000000302037819 */ /* 0x000fc80000001287 */
[----:B------:R-:W-:Y:S02]  /*7dc0*/  LOP3.LUT R134, R2, 0x70, R3, 0x78, !PT ;  /* 0x0000007002867812 */ /* 0x000fe400078e7803 */
[----:B------:R-:W-:-:S03]  /*7dd0*/  IADD3 R2, P0, PT, R136, 0x30010, RZ ;  /* 0x0003001088027810 */ /* 0x000fc60007f1e0ff */
[----:B-1----:R1:W-:Y:S02]  /*7de0*/  ST.E.128 desc[UR38][R134.64], R100 ;  /* 0x0000006486007985 */ /* 0x0023e4000c101d26 */
[----:B-1----:R-:W-:Y:S01]  /*7df0*/  IMAD.X R103, RZ, RZ, R137, P0 ;  /* 0x000000ffff677224 */ /* 0x002fe200000e0689 */
[----:B------:R-:W-:-:S04]  /*7e00*/  IADD3 R100, P1, PT, R136, 0x30020, RZ ;  /* 0x0003002088647810 */ /* 0x000fc80007f3e0ff */
[----:B------:R-:W-:Y:S01]  /*7e10*/  SHF.R.U64 R3, R2, 0x3, R103 ;  /* 0x0000000302037819 */ /* 0x000fe20000001267 */
[----:B------:R-:W-:-:S03]  /*7e20*/  IMAD.X R139, RZ, RZ, R137, P1 ;  /* 0x000000ffff8b7224 */ /* 0x000fc600008e0689 */
[----:B------:R-:W-:Y:S02]  /*7e30*/  LOP3.LUT R102, R2, 0x70, R3, 0x78, !PT ;  /* 0x0000007002667812 */ /* 0x000fe400078e7803 */
[----:B------:R-:W-:Y:S02]  /*7e40*/  IADD3 R2, P0, PT, R136, 0x30030, RZ ;  /* 0x0003003088027810 */ /* 0x000fe40007f1e0ff */
[C---:B------:R-:W-:Y:S01]  /*7e50*/  SHF.R.U64 R3, R100.reuse, 0x3, R139 ;  /* 0x0000000364037819 */ /* 0x040fe2000000128b */
[----:B------:R1:W-:Y:S03]  /*7e60*/  ST.E.128 desc[UR38][R102.64], R104 ;  /* 0x0000006866007985 */ /* 0x0003e6000c101d26 */
[----:B------:R-:W-:Y:S02]  /*7e70*/  LOP3.LUT R138, R100, 0x70, R3, 0x78, !PT ;  /* 0x00000070648a7812 */ /* 0x000fe400078e7803 */
[----:B------:R-:W-:-:S02]  /*7e80*/  IADD3 R3, P2, PT, R136, 0x30050, RZ ;  /* 0x0003005088037810 */ /* 0x000fc40007f5e0ff */
[----:B------:R-:W-:Y:S01]  /*7e90*/  IADD3 R100, P1, PT, R136, 0x30060, RZ ;  /* 0x0003006088647810 */ /* 0x000fe20007f3e0ff */
[----:B------:R5:W-:Y:S01]  /*7ea0*/  ST.E.128 desc[UR38][R138.64], R108 ;  /* 0x0000006c8a007985 */ /* 0x000be2000c101d26 */
[----:B-1----:R-:W-:-:S05]  /*7eb0*/  IMAD.X R105, RZ, RZ, R137, P0 ;  /* 0x000000ffff697224 */ /* 0x002fca00000e0689 */
[----:B------:R-:W-:-:S04]  /*7ec0*/  SHF.R.U64 R101, R2, 0x3, R105 ;  /* 0x0000000302657819 */ /* 0x000fc80000001269 */
[----:B------:R-:W-:Y:S02]  /*7ed0*/  LOP3.LUT R104, R2, 0x70, R101, 0x78, !PT ;  /* 0x0000007002687812 */ /* 0x000fe400078e7865 */
[----:B------:R-:W-:-:S03]  /*7ee0*/  IADD3 R2, P0, PT, R136, 0x30040, RZ ;  /* 0x0003004088027810 */ /* 0x000fc60007f1e0ff */
[----:B------:R1:W-:Y:S02]  /*7ef0*/  ST.E.128 desc[UR38][R104.64], R112 ;  /* 0x0000007068007985 */ /* 0x0003e4000c101d26 */
[----:B-----5:R-:W-:Y:S01]  /*7f00*/  IMAD.X R109, RZ, RZ, R137, P0 ;  /* 0x000000ffff6d7224 */ /* 0x020fe200000e0689 */
[----:B------:R-:W-:-:S04]  /*7f10*/  IADD3 R101, P0, PT, R136, 0x30070, RZ ;  /* 0x0003007088657810 */ /* 0x000fc80007f1e0ff */
[----:B------:R-:W-:Y:S01]  /*7f20*/  SHF.R.U64 R106, R2, 0x3, R109 ;  /* 0x00000003026a7819 */ /* 0x000fe2000000126d */
[----:B------:R-:W-:-:S03]  /*7f30*/  IMAD.X R111, RZ, RZ, R137, P0 ;  /* 0x000000ffff6f7224 */ /* 0x000fc600000e0689 */
[----:B------:R-:W-:Y:S02]  /*7f40*/  LOP3.LUT R108, R2, 0x70, R106, 0x78, !PT ;  /* 0x00000070026c7812 */ /* 0x000fe400078e786a */
[----:B------:R-:W-:-:S03]  /*7f50*/  SHF.R.U64 R107, R101, 0x3, R111 ;  /* 0x00000003656b7819 */ /* 0x000fc6000000126f */
[----:B------:R5:W-:Y:S01]  /*7f60*/  ST.E.128 desc[UR38][R108.64], R116 ;  /* 0x000000746c007985 */ /* 0x000be2000c101d26 */
[----:B------:R-:W-:Y:S01]  /*7f70*/  LOP3.LUT R110, R101, 0x70, R107, 0x78, !PT ;  /* 0x00000070656e7812 */ /* 0x000fe200078e786b */
[--C-:B-1----:R-:W-:Y:S02]  /*7f80*/  IMAD.X R115, RZ, RZ, R137.reuse, P2 ;  /* 0x000000ffff737224 */ /* 0x102fe400010e0689 */
[----:B------:R-:W-:-:S03]  /*7f90*/  IMAD.X R113, RZ, RZ, R137, P1 ;  /* 0x000000ffff717224 */ /* 0x000fc600008e0689 */
[C---:B------:R-:W-:Y:S02]  /*7fa0*/  SHF.R.U64 R2, R3.reuse, 0x3, R115 ;  /* 0x0000000303027819 */ /* 0x040fe40000001273 */
[C---:B------:R-:W-:Y:S02]  /*7fb0*/  SHF.R.U64 R106, R100.reuse, 0x3, R113 ;  /* 0x00000003646a7819 */ /* 0x040fe40000001271 */
[----:B------:R-:W-:Y:S02]  /*7fc0*/  LOP3.LUT R114, R3, 0x70, R2, 0x78, !PT ;  /* 0x0000007003727812 */ /* 0x000fe400078e7802 */
[----:B------:R-:W-:-:S03]  /*7fd0*/  LOP3.LUT R112, R100, 0x70, R106, 0x78, !PT ;  /* 0x0000007064707812 */ /* 0x000fc600078e786a */
[----:B------:R1:W-:Y:S01]  /*7fe0*/  ST.E.128 desc[UR38][R114.64], R120 ;  /* 0x0000007872007985 */ /* 0x0003e2000c101d26 */
[----:B-----5:R-:W-:-:S03]  /*7ff0*/  LOP3.LUT P4, R116, R0, 0x7f, RZ, 0xc0, !PT ;  /* 0x0000007f00747812 */ /* 0x020fc6000788c0ff */
[----:B------:R1:W-:Y:S04]  /*8000*/  ST.E.128 desc[UR38][R112.64], R124 ;  /* 0x0000007c70007985 */ /* 0x0003e8000c101d26 */
[----:B------:R1:W-:Y:S01]  /*8010*/  ST.E.128 desc[UR38][R110.64], R128 ;  /* 0x000000806e007985 */ /* 0x0003e2000c101d26 */
[----:B------:R-:W-:Y:S01]  /*8020*/  @!PT LDS RZ, [RZ] ;  /* 0x00000000fffff984 */ /* 0x000fe20000000800 */
[----:B------:R-:W-:Y:S01]  /*8030*/  @!PT LDS RZ, [RZ] ;  /* 0x00000000fffff984 */ /* 0x000fe20000000800 */
[----:B------:R-:W-:Y:S01]  /*8040*/  @!PT LDS RZ, [RZ] ;  /* 0x00000000fffff984 */ /* 0x000fe20000000800 */
[----:B------:R-:W-:Y:S01]  /*8050*/  @!PT LDS RZ, [RZ] ;  /* 0x00000000fffff984 */ /* 0x000fe20000000800 */
[----:B------:R5:W-:Y:S06]  /*8060*/  MEMBAR.ALL.CTA ;  /* 0x0000000000007992 */ /* 0x000bec0000008000 */
[----:B-----5:R-:W5:Y:S02]  /*8070*/  FENCE.VIEW.ASYNC.S ;  /* 0x00000000000073c6 */ /* 0x020f640000000000 */
[----:B-----5:R-:W-:Y:S06]  /*8080*/  BAR.SYNC.DEFER_BLOCKING 0x2, 0x80 ;  /* 0x0082000000007b1d */ /* 0x020fec0000010000 */
[----:B----4-:R-:W-:Y:S05]  /*8090*/  @P4 BRA `(.L_x_153) ;  /* 0x0000000000384947 */ /* 0x010fea0003800000 */
[----:B------:R-:W4:Y:S01]  /*80a0*/  LDL R140, [R1] ;  /* 0x00000000018c7983 */ /* 0x000f220000100800 */
[----:B------:R-:W-:Y:S01]  /*80b0*/  UIADD3 UR4, UP0, UPT, UR6, 0x500, URZ ;  /* 0x0000050006047890 */ /* 0x000fe2000ff1e0ff */
[----:B------:R-:W-:Y:S01]  /*80c0*/  PLOP3.LUT P0, PT, PT, PT, PT, 0x80, 0x8 ;  /* 0x000000000008781c */ /* 0x000fe20003f0f070 */
[----:B------:R-:W-:Y:S02]  /*80d0*/  UIADD3 UR8, UPT, UPT, UR14, 0x30000, URZ ;  /* 0x000300000e087890 */ /* 0x000fe4000fffe0ff */
[----:B------:R-:W-:Y:S01]  /*80e0*/  UIADD3.X UR5, UPT, UPT, URZ, UR7, URZ, UP0, !UPT ;  /* 0x00000007ff057290 */ /* 0x000fe200087fe4ff */
[----:B------:R-:W-:Y:S01]  /*80f0*/  UMOV UR9, URZ ;  /* 0x000000ff00097c82 */ /* 0x000fe20008000000 */
[----:B----4-:R-:W-:-:S13]  /*8100*/  R2UR UR10, R140 ;  /* 0x000000008c0a72ca */ /* 0x010fda00000e0000 */
[----:B------:R-:W-:-:S12]  /*8110*/  USHF.L.U32 UR10, UR10, 0x7, URZ ;  /* 0x000000070a0a7899 */ /* 0x000fd800080006ff */
.L_x_154:
[----:B------:R-:W-:Y:S01]  /*8120*/  @P0 ELECT P1, URZ, PT ;  /* 0x0000000000ff082f */ /* 0x000fe20003820000 */
[----:B------:R4:W-:-:S12]  /*8130*/  UTMAREDG.5D.ADD [UR8], [UR4] ;  /* 0x00000008040073b6 */ /* 0x0009d80008020000 */
[----:B------:R-:W-:Y:S02]  /*8140*/  @P1 PLOP3.LUT P0, PT, P1, PT, PT, 0x8, 0x80 ;  /* 0x000000000080181c */ /* 0x000fe40000f0e170 */
[----:B------:R-:W-:-:S11]  /*8150*/  PLOP3.LUT P1, PT, PT, PT, PT, 0x8, 0x80 ;  /* 0x000000000080781c */ /* 0x000fd60003f2e170 */
[----:B----4-:R-:W-:Y:S05]  /*8160*/  @P0 BRA.U.ANY `(.L_x_154) ;  /* 0xfffffffd00ec0947 */ /* 0x010fea000393ffff */
[----:B------:R0:W-:Y:S02]  /*8170*/  UTMACMDFLUSH ;  /* 0x00000000000079b7 */ /* 0x0001e40000000000 */
.L_x_153:
[----:B------:R-:W-:Y:S05]  /*8180*/  BSYNC.RECONVERGENT B0 ;  /* 0x0000000000007941 */ /* 0x000fea0003800200 */
.L_x_152:
[C---:B------:R-:W-:Y:S01]  /*8190*/  IADD3 R0, P1, PT, R136.reuse, 0x34000, RZ ;  /* 0x0003400088007810 */ /* 0x040fe20007f3e0ff */
[----:B------:R-:W-:Y:S01]  /*81a0*/  BSSY.RECONVERGENT B0, `(.L_x_155) ;  /* 0x0000023000007945 */ /* 0x000fe20003800200 */
[C---:B------:R-:W-:Y:S02]  /*81b0*/  IADD3 R3, P3, PT, R136.reuse, 0x34020, RZ ;  /* 0x0003402088037810 */ /* 0x040fe40007f7e0ff */
[C---:B------:R-:W-:Y:S01]  /*81c0*/  IADD3 R2, P0, PT, R136.reuse, 0x34010, RZ ;  /* 0x0003401088027810 */ /* 0x040fe20007f1e0ff */
[--C-:B-1----:R-:W-:Y:S01]  /*81d0*/  IMAD.X R127, RZ, RZ, R137.reuse, P1 ;  /* 0x000000ffff7f7224 */ /* 0x102fe200008e0689 */
[C---:B------:R-:W-:Y:S01]  /*81e0*/  IADD3 R100, P6, PT, R136.reuse, 0x34030, RZ ;  /* 0x0003403088647810 */ /* 0x040fe20007fde0ff */
[--C-:B------:R-:W-:Y:S01]  /*81f0*/  IMAD.X R123, RZ, RZ, R137.reuse, P3 ;  /* 0x000000ffff7b7224 */ /* 0x100fe200018e0689 */
[C---:B------:R-:W-:Y:S01]  /*8200*/  IADD3 R101, P5, PT, R136.reuse, 0x34040, RZ ;  /* 0x0003404088657810 */ /* 0x040fe20007fbe0ff */
[--C-:B------:R-:W-:Y:S01]  /*8210*/  IMAD.X R125, RZ, RZ, R137.reuse, P0 ;  /* 0x000000ffff7d7224 */ /* 0x100fe200000e0689 */
[C---:B------:R-:W-:Y:S01]  /*8220*/  IADD3 R106, P2, PT, R136.reuse, 0x34050, RZ ;  /* 0x00034050886a7810 */ /* 0x040fe20007f5e0ff */
[--C-:B------:R-:W-:Y:S01]  /*8230*/  IMAD.X R143, RZ, RZ, R137.reuse, P6 ;  /* 0x000000ffff8f7224 */ /* 0x100fe200030e0689 */
[C---:B------:R-:W-:Y:S01]  /*8240*/  IADD3 R107, P1, PT, R136.reuse, 0x34060, RZ ;  /* 0x00034060886b7810 */ /* 0x040fe20007f3e0ff */
[--C-:B------:R-:W-:Y:S01]  /*8250*/  IMAD.X R141, RZ, RZ, R137.reuse, P5 ;  /* 0x000000ffff8d7224 */ /* 0x100fe200028e0689 */
[----:B------:R-:W-:Y:S01]  /*8260*/  ISETP.NE.AND P3, PT, R133, RZ, PT ;  /* 0x000000ff8500720c */ /* 0x000fe20003f65270 */
[--C-:B------:R-:W-:Y:S01]  /*8270*/  IMAD.X R131, RZ, RZ, R137.reuse, P2 ;  /* 0x000000ffff837224 */ /* 0x100fe200010e0689 */
[----:B------:R-:W-:Y:S01]  /*8280*/  IADD3 R117, P0, PT, R136, 0x34070, RZ ;  /* 0x0003407088757810 */ /* 0x000fe20007f1e0ff */
[----:B------:R-:W-:Y:S01]  /*8290*/  IMAD.X R129, RZ, RZ, R137, P1 ;  /* 0x000000ffff817224 */ /* 0x000fe200008e0689 */
[----:B------:R-:W-:-:S02]  /*82a0*/  SHF.R.U64 R118, R0, 0x3, R127 ;  /* 0x0000000300767819 */ /* 0x000fc4000000127f */
[----:B------:R-:W-:Y:S01]  /*82b0*/  SHF.R.U64 R119, R2, 0x3, R125 ;  /* 0x0000000302777819 */ /* 0x000fe2000000127d */
[----:B------:R-:W-:Y:S01]  /*82c0*/  IMAD.X R137, RZ, RZ, R137, P0 ;  /* 0x000000ffff897224 */ /* 0x000fe200000e0689 */
[C---:B------:R-:W-:Y:S02]  /*82d0*/  SHF.R.U64 R120, R3.reuse, 0x3, R123 ;  /* 0x0000000303787819 */ /* 0x040fe4000000127b */
[----:B------:R-:W-:Y:S02]  /*82e0*/  SHF.R.U64 R121, R100, 0x3, R143 ;  /* 0x0000000364797819 */ /* 0x000fe4000000128f */
[----:B------:R-:W-:Y:S02]  /*82f0*/  LOP3.LUT R126, R0, 0x70, R118, 0x78, !PT ;  /* 0x00000070007e7812 */ /* 0x000fe400078e7876 */
[----:B------:R-:W-:Y:S02]  /*8300*/  LOP3.LUT R124, R2, 0x70, R119, 0x78, !PT ;  /* 0x00000070027c7812 */ /* 0x000fe400078e7877 */
[----:B------:R-:W-:-:S02]  /*8310*/  LOP3.LUT R122, R3, 0x70, R120, 0x78, !PT ;  /* 0x00000070037a7812 */ /* 0x000fc400078e7878 */
[----:B------:R-:W-:Y:S02]  /*8320*/  LOP3.LUT R142, R100, 0x70, R121, 0x78, !PT ;  /* 0x00000070648e7812 */ /* 0x000fe400078e7879 */
[----:B------:R-:W-:Y:S02]  /*8330*/  SHF.R.U64 R0, R101, 0x3, R141 ;  /* 0x0000000365007819 */ /* 0x000fe4000000128d */
[----:B------:R-:W-:Y:S02]  /*8340*/  SHF.R.U64 R2, R106, 0x3, R131 ;  /* 0x000000036a027819 */ /* 0x000fe40000001283 */
[----:B------:R-:W-:Y:S02]  /*8350*/  SHF.R.U64 R3, R107, 0x3, R129 ;  /* 0x000000036b037819 */ /* 0x000fe40000001281 */
[----:B------:R-:W-:Y:S02]  /*8360*/  SHF.R.U64 R100, R117, 0x3, R137 ;  /* 0x0000000375647819 */ /* 0x000fe40000001289 */
[----:B------:R-:W-:-:S02]  /*8370*/  LOP3.LUT R140, R101, 0x70, R0, 0x78, !PT ;  /* 0x00000070658c7812 */ /* 0x000fc400078e7800 */
[----:B------:R-:W-:Y:S02]  /*8380*/  LOP3.LUT R130, R106, 0x70, R2, 0x78, !PT ;  /* 0x000000706a827812 */ /* 0x000fe400078e7802 */
[----:B------:R-:W-:Y:S02]  /*8390*/  LOP3.LUT R128, R107, 0x70, R3, 0x78, !PT ;  /* 0x000000706b807812 */ /* 0x000fe400078e7803 */
[----:B------:R-:W-:Y:S01]  /*83a0*/  LOP3.LUT R136, R117, 0x70, R100, 0x78, !PT ;  /* 0x0000007075887812 */ /* 0x000fe200078e7864 */
[----:B------:R-:W-:Y:S05]  /*83b0*/  @!P3 BRA `(.L_x_156) ;  /* 0x000000000004b947 */ /* 0x000fea0003800000 */
[----:B------:R-:W-:-:S04]  /*83c0*/  DEPBAR.LE SB0, 0x1 ;  /* 0x000080400000791a */ /* 0x000fc80000000000 */
.L_x_156:
[----:B------:R-:W-:Y:S05]  /*83d0*/  BSYNC.RECONVERGENT B0 ;  /* 0x0000000000007941 */ /* 0x000fea0003800200 */
.L_x_155:
[----:B------:R-:W4:Y:S01]  /*83e0*/  LDL R0, [R1] ;  /* 0x0000000001007983 */ /* 0x000f220000100800 */
[----:B------:R-:W-:Y:S01]  /*83f0*/  BSSY.RECONVERGENT B0, `(.L_x_157) ;  /* 0x0000020000007945 */ /* 0x000fe20003800200 */
[----:B------:R-:W-:Y:S06]  /*8400*/  BAR.SYNC.DEFER_BLOCKING 0x2, 0x80 ;  /* 0x0082000000007b1d */ /* 0x000fec0000010000 */
[----:B--2---:R1:W-:Y:S04]  /*8410*/  ST.E.128 desc[UR38][R126.64], R68 ;  /* 0x000000447e007985 */ /* 0x0043e8000c101d26 */
[----:B------:R1:W-:Y:S04]  /*8420*/  ST.E.128 desc[UR38][R124.64], R72 ;  /* 0x000000487c007985 */ /* 0x0003e8000c101d26 */
[----:B------:R1:W-:Y:S04]  /*8430*/  ST.E.128 desc[UR38][R122.64], R76 ;  /* 0x0000004c7a007985 */ /* 0x0003e8000c101d26 */
[----:B------:R1:W-:Y:S04]  /*8440*/  ST.E.128 desc[UR38][R142.64], R80 ;  /* 0x000000508e007985 */ /* 0x0003e8000c101d26 */
[----:B------:R1:W-:Y:S04]  /*8450*/  ST.E.128 desc[UR38][R140.64], R84 ;  /* 0x000000548c007985 */ /* 0x0003e8000c101d26 */
[----:B------:R1:W-:Y:S04]  /*8460*/  ST.E.128 desc[UR38][R130.64], R88 ;  /* 0x0000005882007985 */ /* 0x0003e8000c101d26 */
[----:B------:R1:W-:Y:S04]  /*8470*/  ST.E.128 desc[UR38][R128.64], R92 ;  /* 0x0000005c80007985 */ /* 0x0003e8000c101d26 */
[----:B------:R1:W-:Y:S01]  /*8480*/  ST.E.128 desc[UR38][R136.64], R96 ;  /* 0x0000006088007985 */ /* 0x0003e2000c101d26 */
[----:B------:R-:W-:Y:S01]  /*8490*/  @!PT LDS RZ, [RZ] ;  /* 0x00000000fffff984 */ /* 0x000fe20000000800 */
[----:B------:R-:W-:Y:S01]  /*84a0*/  @!PT LDS RZ, [RZ] ;  /* 0x00000000fffff984 */ /* 0x000fe20000000800 */
[----:B------:R-:W-:Y:S01]  /*84b0*/  @!PT LDS RZ, [RZ] ;  /* 0x00000000fffff984 */ /* 0x000fe20000000800 */
[----:B------:R-:W-:Y:S01]  /*84c0*/  @!PT LDS RZ, [RZ] ;  /* 0x00000000fffff984 */ /* 0x000fe20000000800 */
[----:B------:R2:W-:Y:S06]  /*84d0*/  MEMBAR.ALL.CTA ;  /* 0x0000000000007992 */ /* 0x0005ec0000008000 */
[----:B--2---:R-:W2:Y:S02]  /*84e0*/  FENCE.VIEW.ASYNC.S ;  /* 0x00000000000073c6 */ /* 0x004ea40000000000 */
[----:B--2---:R-:W-:Y:S01]  /*84f0*/  BAR.SYNC.DEFER_BLOCKING 0x2, 0x80 ;  /* 0x0082000000007b1d */ /* 0x004fe20000010000 */
[----:B----4-:R-:W-:-:S13]  /*8500*/  R2UR UR10, R0 ;  /* 0x00000000000a72ca */ /* 0x010fda00000e0000 */
[----:B------:R-:W-:Y:S01]  /*8510*/  USHF.L.U32 UR10, UR10, 0x7, URZ ;  /* 0x000000070a0a7899 */ /* 0x000fe200080006ff */
[----:B-1----:R-:W-:Y:S11]  /*8520*/  @P4 BRA `(.L_x_158) ;  /* 0x0000000000304947 */ /* 0x002ff60003800000 */
[----:B------:R-:W-:Y:S01]  /*8530*/  UIADD3 UR4, UP0, UPT, UR6, 0x500, URZ ;  /* 0x0000050006047890 */ /* 0x000fe2000ff1e0ff */
[----:B------:R-:W-:Y:S01]  /*8540*/  PLOP3.LUT P0, PT, PT, PT, PT, 0x80, 0x8 ;  /* 0x000000000008781c */ /* 0x000fe20003f0f070 */
[----:B------:R-:W-:Y:S02]  /*8550*/  UIADD3 UR8, UPT, UPT, UR14, 0x34000, URZ ;  /* 0x000340000e087890 */ /* 0x000fe4000fffe0ff */
[----:B------:R-:W-:Y:S01]  /*8560*/  UIADD3.X UR5, UPT, UPT, URZ, UR7, URZ, UP0, !UPT ;  /* 0x00000007ff057290 */ /* 0x000fe200087fe4ff */
[----:B------:R-:W-:-:S11]  /*8570*/  UMOV UR9, 0x20 ;  /* 0x0000002000097882 */ /* 0x000fd60000000000 */
.L_x_159:
[----:B------:R-:W-:Y:S01]  /*8580*/  @P0 ELECT P1, URZ, PT ;  /* 0x0000000000ff082f */ /* 0x000fe20003820000 */
[----:B------:R1:W-:-:S12]  /*8590*/  UTMAREDG.5D.ADD [UR8], [UR4] ;  /* 0x00000008040073b6 */ /* 0x0003d80008020000 */
[----:B------:R-:W-:Y:S02]  /*85a0*/  @P1 PLOP3.LUT P0, PT, P1, PT, PT, 0x8, 0x80 ;  /* 0x000000000080181c */ /* 0x000fe40000f0e170 */
[----:B------:R-:W-:-:S11]  /*85b0*/  PLOP3.LUT P1, PT, PT, PT, PT, 0x8, 0x80 ;  /* 0x000000000080781c */ /* 0x000fd60003f2e170 */
[----:B-1----:R-:W-:Y:S05]  /*85c0*/  @P0 BRA.U.ANY `(.L_x_159) ;  /* 0xfffffffd00ec0947 */ /* 0x002fea000393ffff */
[----:B------:R0:W-:Y:S01]  /*85d0*/  UTMACMDFLUSH ;  /* 0x00000000000079b7 */ /* 0x0001e20000000000 */
[----:B------:R-:W-:-:S04]  /*85e0*/  DEPBAR.LE SB0, 0x1 ;  /* 0x000080400000791a */ /* 0x000fc80000000000 */
.L_x_158:
[----:B------:R-:W-:Y:S05]  /*85f0*/  BSYNC.RECONVERGENT B0 ;  /* 0x0000000000007941 */ /* 0x000fea0003800200 */
.L_x_157:
[----:B------:R-:W-:Y:S01]  /*8600*/  BAR.SYNC.DEFER_BLOCKING 0x2, 0x80 ;  /* 0x0082000000007b1d */ /* 0x000fe20000010000 */
[----:B------:R-:W-:-:S05]  /*8610*/  ISETP.NE.AND P2, PT, R116, RZ, PT ;  /* 0x000000ff7400720c */ /* 0x000fca0003f45270 */
[----:B------:R-:W-:Y:S01]  /*8620*/  BSSY.RECONVERGENT B0, `(.L_x_160) ;  /* 0x000001d000007945 */ /* 0x000fe20003800200 */
[----:B---3--:R1:W-:Y:S04]  /*8630*/  ST.E.128 desc[UR38][R134.64], R36 ;  /* 0x0000002486007985 */ /* 0x0083e8000c101d26 */
        /* <DEDUP_REMOVED lines=13> */
[----:B--2---:R-:W-:Y:S06]  /*8710*/  BAR.SYNC.DEFER_BLOCKING 0x2, 0x80 ;  /* 0x0082000000007b1d */ /* 0x004fec0000010000 */
[----:B------:R-:W-:Y:S05]  /*8720*/  @P2 BRA `(.L_x_161) ;  /* 0x0000000000302947 */ /* 0x000fea0003800000 */
[----:B------:R-:W-:Y:S01]  /*8730*/  UIADD3 UR4, UP0, UPT, UR6, 0x500, URZ ;  /* 0x0000050006047890 */ /* 0x000fe2000ff1e0ff */
[----:B------:R-:W-:Y:S01]  /*8740*/  PLOP3.LUT P0, PT, PT, PT, PT, 0x80, 0x8 ;  /* 0x000000000008781c */ /* 0x000fe20003f0f070 */
[----:B------:R-:W-:Y:S02]  /*8750*/  UIADD3 UR8, UPT, UPT, UR14, 0x30000, URZ ;  /* 0x000300000e087890 */ /* 0x000fe4000fffe0ff */
[----:B------:R-:W-:Y:S01]  /*8760*/  UIADD3.X UR5, UPT, UPT, URZ, UR7, URZ, UP0, !UPT ;  /* 0x00000007ff057290 */ /* 0x000fe200087fe4ff */
[----:B------:R-:W-:-:S11]  /*8770*/  UMOV UR9, 0x40 ;  /* 0x0000004000097882 */ /* 0x000fd60000000000 */
.L_x_162:
[----:B------:R-:W-:Y:S01]  /*8780*/  @P0 ELECT P1, URZ, PT ;  /* 0x0000000000ff082f */ /* 0x000fe20003820000 */
[----:B------:R2:W-:-:S12]  /*8790*/  UTMAREDG.5D.ADD [UR8], [UR4] ;  /* 0x00000008040073b6 */ /* 0x0005d80008020000 */
[----:B------:R-:W-:Y:S02]  /*87a0*/  @P1 PLOP3.LUT P0, PT, P1, PT, PT, 0x8, 0x80 ;  /* 0x000000000080181c */ /* 0x000fe40000f0e170 */
[----:B------:R-:W-:-:S11]  /*87b0*/  PLOP3.LUT P1, PT, PT, PT, PT, 0x8, 0x80 ;  /* 0x000000000080781c */ /* 0x000fd60003f2e170 */
[----:B--2---:R-:W-:Y:S05]  /*87c0*/  @P0 BRA.U.ANY `(.L_x_162) ;  /* 0xfffffffd00ec0947 */ /* 0x004fea000393ffff */
[----:B------:R0:W-:Y:S01]  /*87d0*/  UTMACMDFLUSH ;  /* 0x00000000000079b7 */ /* 0x0001e20000000000 */
[----:B------:R-:W-:-:S04]  /*87e0*/  DEPBAR.LE SB0, 0x1 ;  /* 0x000080400000791a */ /* 0x000fc80000000000 */
.L_x_161:
[----:B------:R-:W-:Y:S05]  /*87f0*/  BSYNC.RECONVERGENT B0 ;  /* 0x0000000000007941 */ /* 0x000fea0003800200 */
.L_x_160:
[----:B------:R-:W-:Y:S06]  /*8800*/  BAR.SYNC.DEFER_BLOCKING 0x2, 0x80 ;  /* 0x0082000000007b1d */ /* 0x000fec0000010000 */
[----:B------:R-:W-:Y:S01]  /*8810*/  BSSY.RECONVERGENT B0, `(.L_x_163) ;  /* 0x000001c000007945 */ /* 0x000fe20003800200 */
[----:B------:R2:W-:Y:S04]  /*8820*/  ST.E.128 desc[UR38][R126.64], R4 ;  /* 0x000000047e007985 */ /* 0x0005e8000c101d26 */
        /* <DEDUP_REMOVED lines=12> */
[----:B---3--:R-:W3:Y:S02]  /*88f0*/  FENCE.VIEW.ASYNC.S ;  /* 0x00000000000073c6 */ /* 0x008ee40000000000 */
[----:B---3--:R-:W-:Y:S06]  /*8900*/  BAR.SYNC.DEFER_BLOCKING 0x2, 0x80 ;  /* 0x0082000000007b1d */ /* 0x008fec0000010000 */
[----:B------:R-:W-:Y:S05]  /*8910*/  @P2 BRA `(.L_x_164) ;  /* 0x00000000002c2947 */ /* 0x000fea0003800000 */
[----:B------:R-:W-:Y:S01]  /*8920*/  UIADD3 UR4, UP0, UPT, UR6, 0x500, URZ ;  /* 0x0000050006047890 */ /* 0x000fe2000ff1e0ff */
[----:B------:R-:W-:Y:S01]  /*8930*/  PLOP3.LUT P0, PT, PT, PT, PT, 0x80, 0x8 ;  /* 0x000000000008781c */ /* 0x000fe20003f0f070 */
[----:B------:R-:W-:Y:S02]  /*8940*/  UIADD3 UR8, UPT, UPT, UR14, 0x34000, URZ ;  /* 0x000340000e087890 */ /* 0x000fe4000fffe0ff */
[----:B------:R-:W-:Y:S01]  /*8950*/  UIADD3.X UR5, UPT, UPT, URZ, UR7, URZ, UP0, !UPT ;  /* 0x00000007ff057290 */ /* 0x000fe200087fe4ff */
[----:B------:R-:W-:-:S11]  /*8960*/  UMOV UR9, 0x60 ;  /* 0x0000006000097882 */ /* 0x000fd60000000000 */
.L_x_165:
[----:B------:R-:W-:Y:S01]  /*8970*/  @P0 ELECT P1, URZ, PT ;  /* 0x0000000000ff082f */ /* 0x000fe20003820000 */
[----:B------:R3:W-:-:S12]  /*8980*/  UTMAREDG.5D.ADD [UR8], [UR4] ;  /* 0x00000008040073b6 */ /* 0x0007d80008020000 */
[----:B------:R-:W-:Y:S02]  /*8990*/  @P1 PLOP3.LUT P0, PT, P1, PT, PT, 0x8, 0x80 ;  /* 0x000000000080181c */ /* 0x000fe40000f0e170 */
[----:B------:R-:W-:-:S11]  /*89a0*/  PLOP3.LUT P1, PT, PT, PT, PT, 0x8, 0x80 ;  /* 0x000000000080781c */ /* 0x000fd60003f2e170 */
[----:B---3--:R-:W-:Y:S05]  /*89b0*/  @P0 BRA.U.ANY `(.L_x_165) ;  /* 0xfffffffd00ec0947 */ /* 0x008fea000393ffff */
[----:B------:R0:W-:Y:S02]  /*89c0*/  UTMACMDFLUSH ;  /* 0x00000000000079b7 */ /* 0x0001e40000000000 */
.L_x_164:
[----:B------:R-:W-:Y:S05]  /*89d0*/  BSYNC.RECONVERGENT B0 ;  /* 0x0000000000007941 */ /* 0x000fea0003800200 */
.L_x_163:
[----:B------:R-:W3:Y:S04]  /*89e0*/  LDL.LU R2, [R1] ;  /* 0x0000000001027983 */ /* 0x000ee80000300800 */
[----:B------:R-:W4:Y:S01]  /*89f0*/  LDL.LU R0, [R1+0x4] ;  /* 0x0000040001007983 */ /* 0x000f220000300800 */
[----:B------:R-:W5:Y:S01]  /*8a00*/  S2UR UR6, SR_CTAID.X ;  /* 0x00000000000679c3 */ /* 0x000f620000002500 */
[----:B------:R-:W-:Y:S01]  /*8a10*/  UIADD3 UR5, UPT, UPT, UR11, 0x1, URZ ;  /* 0x000000010b057890 */ /* 0x000fe2000fffe0ff */
[----:B------:R-:W-:Y:S02]  /*8a20*/  LOP3.LUT R132, R132, 0x1, RZ, 0x3c, !PT ;  /* 0x0000000184847812 */ /* 0x000fe400078e3cff */
[----:B---3--:R-:W-:Y:S02]  /*8a30*/  R2UR UR4, R2 ;  /* 0x00000000020472ca */ /* 0x008fe400000e0000 */
[C---:B----4-:R-:W-:Y:S01]  /*8a40*/  ISETP.GT.U32.AND P0, PT, R0.reuse, 0x1, PT ;  /* 0x000000010000780c */ /* 0x050fe20003f04070 */
[----:B------:R-:W-:-:S05]  /*8a50*/  VIADD R0, R0, 0xffffffff ;  /* 0xffffffff00007836 */ /* 0x000fca0000000000 */
[----:B------:R3:W-:Y:S05]  /*8a60*/  STL [R1+0x4], R0 ;  /* 0x0000040001007387 */ /* 0x0007ea0000100800 */
[----:B------:R-:W-:-:S04]  /*8a70*/  UIADD3 UR4, UPT, UPT, UR4, 0x1, URZ ;  /* 0x0000000104047890 */ /* 0x000fc8000fffe0ff */
[----:B------:R-:W-:-:S11]  /*8a80*/  UISETP.NE.AND UP0, UPT, UR4, UR47, UPT ;  /* 0x0000002f0400728c */ /* 0x000fd6000bf05270 */
[----:B-----5:R-:W-:Y:S02]  /*8a90*/  @!UP0 ULOP3.LUT UR4, UR6, 0x1ffffff, URZ, 0xc0, !UPT ;  /* 0x01ffffff06048892 */ /* 0x020fe4000f8ec0ff */
[----:B------:R-:W-:-:S04]  /*8aa0*/  @UP0 UIADD3 UR5, UPT, UPT, UR11, URZ, URZ ;  /* 0x000000ff0b050290 */ /* 0x000fc8000fffe0ff */
[----:B---3--:R-:W-:-:S03]  /*8ab0*/  IMAD.U32 R0, RZ, RZ, UR4 ;  /* 0x00000004ff007e24 */ /* 0x008fc6000f8e00ff */
[----:B------:R-:W-:Y:S02]  /*8ac0*/  UMOV UR11, UR5 ;  /* 0x00000005000b7c82 */ /* 0x000fe40008000000 */
[----:B------:R3:W-:Y:S01]  /*8ad0*/  STL [R1], R0 ;  /* 0x0000000001007387 */ /* 0x0007e20000100800 */
[----:B------:R-:W-:Y:S05]  /*8ae0*/  @P0 BRA `(.L_x_166) ;  /* 0xffffffec00d80947 */ /* 0x000fea000383ffff */
[----:B------:R-:W-:-:S04]  /*8af0*/  DEPBAR.LE SB0, 0x0 ;  /* 0x000080000000791a */ /* 0x000fc80000000000 */
[----:B------:R-:W-:Y:S05]  /*8b00*/  EXIT ;  /* 0x000000000000794d */ /* 0x000fea0003800000 */
.L_x_320:
[----:B------:R-:W-:-:S08]  /*8b10*/  NOP ;  /* 0x0000000000007918 */ /* 0x000fd00000000000 */
[----:B------:R-:W-:-:S00]  /*8b20*/  USETMAXREG.DEALLOC.CTAPOOL 0x60 ;  /* 0x00000060000079c8 */ /* 0x000fc000080e0500 */
[----:B------:R-:W-:Y:S05]  /*8b30*/  EXIT ;  /* 0x000000000000794d */ /* 0x000fea0003800000 */
.L_x_167:
[----:B------:R-:W-:-:S08]  /*8b40*/  NOP ;  /* 0x0000000000007918 */ /* 0x000fd00000000000 */
[----:B------:R-:W1:Y:S02]  /*8b50*/  USETMAXREG.TRY_ALLOC.CTAPOOL UP0, 0x80 ;  /* 0x00000080000079c8 */ /* 0x000e640008000600 */
[----:B-1----:R-:W-:Y:S05]  /*8b60*/  BRA.U !UP0, `(.L_x_167) ;  /* 0xfffffffd08f47547 */ /* 0x002fea000b83ffff */
[----:B------:R-:W-:Y:S02]  /*8b70*/  HFMA2 R102, -RZ, RZ, 0, 5.9604644775390625e-08 ;  /* 0x00000001ff667431 */ /* 0x000fe400000001ff */
[----:B------:R-:W-:Y:S01]  /*8b80*/  IMAD.MOV.U32 R104, RZ, RZ, RZ ;  /* 0x000000ffff687224 */ /* 0x000fe200078e00ff */
[----:B------:R-:W-:Y:S01]  /*8b90*/  CS2R R100, SRZ ;  /* 0x0000000000647805 */ /* 0x000fe2000001ff00 */
[----:B------:R-:W-:Y:S01]  /*8ba0*/  IMAD.MOV.U32 R103, RZ, RZ, 0x1 ;  /* 0x00000001ff677424 */ /* 0x000fe200078e00ff */
[----:B------:R-:W-:Y:S01]  /*8bb0*/  MOV R99, RZ ;  /* 0x000000ff00637202 */ /* 0x000fe20000000f00 */
[----:B------:R-:W1:Y:S04]  /*8bc0*/  LDCU UR36, c[0x0][0x384] ;  /* 0x00007080ff2477ac */ /* 0x000e680008000800 */
.L_x_204:
[----:B---3--:R-:W-:Y:S01]  /*8bd0*/  MOV R0, UR46 ;  /* 0x0000002e00007c02 */ /* 0x008fe20008000f00 */
[----:B------:R-:W-:Y:S05]  /*8be0*/  YIELD ;  /* 0x0000000000007946 */ /* 0x000fea0003800000 */
[----:B------:R-:W-:Y:S11]  /*8bf0*/  ISETP.NE.AND P0, PT, R0, 0x3, PT ;  /* 0x000000030000780c */ /* 0x000ff60003f05270 */
[----:B------:R-:W-:Y:S02]  /*8c00*/  @!UPT UIADD3 URZ, UPT, UPT, URZ, URZ, URZ ;  /* 0x000000fffffff290 */ /* 0x000fe4000fffe0ff */
[----:B--2---:R-:W-:Y:S05]  /*8c10*/  @!P0 BRA `(.L_x_168) ;  /* 0x0000000000048947 */ /* 0x004fea0003800000 */
[----:B-1----:R-:W-:Y:S05]  /*8c20*/  BPT.TRAP 0x1 ;  /* 0x000000040000795c */ /* 0x002fea0000300000 */
.L_x_168:
[----:B------:R-:W2:Y:S01]  /*8c30*/  S2R R57, SR_CgaCtaId ;  /* 0x0000000000397919 */ /* 0x000ea20000008800 */
[----:B------:R-:W-:Y:S01]  /*8c40*/  MOV R56, 0x400 ;  /* 0x0000040000387802 */ /* 0x000fe20000000f00 */
[----:B------:R-:W-:Y:S01]  /*8c50*/  BSSY B0, `(.L_x_169) ;  /* 0x0000005000007945 */ /* 0x000fe20003800000 */
[----:B------:R-:W-:Y:S02]  /*8c60*/  SHF.L.U32 R0, R101, 0x1f, RZ ;  /* 0x0000001f65007819 */ /* 0x000fe400000006ff */
[----:B--2---:R-:W-:Y:S04]  /*8c70*/  LEA R56, R57, R56, 0x18 ;  /* 0x0000003839387211 */ /* 0x004fe800078ec0ff */
[----:B------:R-:W2:Y:S02]  /*8c80*/  SYNCS.PHASECHK.TRANS64.TRYWAIT P1, [R56+URZ+0x38850], R0 ;  /* 0x03885000380075a7 */ /* 0x000ea400080211ff */
[----:B--2---:R-:W-:Y:S05]  /*8c90*/  @!P1 BRA `(.L_x_170) ;  /* 0x000000ac003c9947 */ /* 0x004fea0003800000 */
.L_x_304:
[----:B-1----:R-:W-:Y:S05]  /*8ca0*/  BSYNC B0 ;  /* 0x0000000000007941 */ /* 0x002fea0003800000 */
.L_x_169:
[----:B------:R-:W-:Y:S05]  /*8cb0*/  @!P0 BRA `(.L_x_171) ;  /* 0x0000000000048947 */ /* 0x000fea0003800000 */
[----:B------:R-:W-:Y:S05]  /*8cc0*/  BPT.TRAP 0x1 ;  /* 0x000000040000795c */ /* 0x000fea0000300000 */
.L_x_171:
[----:B--2---:R-:W-:Y:S01]  /*8cd0*/  SHF.L.U32 R0, R102, 0x1f, RZ ;  /* 0x0000001f66007819 */ /* 0x004fe200000006ff */
[----:B------:R-:W-:Y:S03]  /*8ce0*/  BSSY B0, `(.L_x_172) ;  /* 0x0000003000007945 */ /* 0x000fe60003800000 */
[----:B------:R-:W1:Y:S02]  /*8cf0*/  SYNCS.PHASECHK.TRANS64.TRYWAIT P1, [R56+URZ+0x38888], R0 ;  /* 0x03888800380075a7 */ /* 0x000e6400080211ff */
[----:B-1----:R-:W-:Y:S05]  /*8d00*/  @!P1 BRA `(.L_x_173) ;  /* 0x000000ac00349947 */ /* 0x002fea0003800000 */
.L_x_305:
[----:B------:R-:W-:Y:S05]  /*8d10*/  BSYNC B0 ;  /* 0x0000000000007941 */ /* 0x000fea0003800000 */
.L_x_172:
[----:B------:R-:W-:Y:S05]  /*8d20*/  @!P0 BRA `(.L_x_174) ;  /* 0x0000000000048947 */ /* 0x000fea0003800000 */
[----:B------:R-:W-:Y:S05]  /*8d30*/  BPT.TRAP 0x1 ;  /* 0x000000040000795c */ /* 0x000fea0000300000 */
.L_x_174:
[----:B------:R-:W2:Y:S01]  /*8d40*/  LDL R4, [R1] ;  /* 0x0000000001047983 */ /* 0x000ea20000100800 */
[----:B-1----:R-:W-:Y:S01]  /*8d50*/  SHF.L.U32 R0, R99, 0x1f, RZ ;  /* 0x0000001f63007819 */ /* 0x002fe200000006ff */
[----:B------:R-:W-:Y:S01]  /*8d60*/  BSSY B0, `(.L_x_175) ;  /* 0x000000c000007945 */ /* 0x000fe20003800000 */
[----:B------:R-:W1:Y:S02]  /*8d70*/  S2R R2, SR_TID.X ;  /* 0x0000000000027919 */ /* 0x000e640000002100 */
[----:B------:R-:W3:Y:S01]  /*8d80*/  SYNCS.PHASECHK.TRANS64.TRYWAIT P1, [R56+URZ+0x38830], R0 ;  /* 0x03883000380075a7 */ /* 0x000ee200080211ff */
[----:B------:R-:W4:Y:S01]  /*8d90*/  S2R R89, SR_CTAID.X ;  /* 0x0000000000597919 */ /* 0x000f220000002500 */
[--C-:B-1----:R-:W-:Y:S01]  /*8da0*/  SHF.R.U32.HI R88, RZ, 0x3, R2.reuse ;  /* 0x00000003ff587819 */ /* 0x102fe20000011602 */
[----:B------:R-:W-:Y:S01]  /*8db0*/  IMAD.U32 R98, R2, 0x10000, RZ ;  /* 0x0001000002627824 */ /* 0x000fe200078e00ff */
[----:B------:R-:W-:Y:S02]  /*8dc0*/  SHF.R.U32.HI R105, RZ, 0x5, R2 ;  /* 0x00000005ff697819 */ /* 0x000fe40000011602 */
[----:B----4-:R-:W-:Y:S02]  /*8dd0*/  LOP3.LUT R3, R89, 0x1ffffff, RZ, 0xc0, !PT ;  /* 0x01ffffff59037812 */ /* 0x010fe400078ec0ff */
[----:B------:R-:W-:Y:S02]  /*8de0*/  LOP3.LUT R74, R98, 0x600010, R88, 0xc8, !PT ;  /* 0x00600010624a7812 */ /* 0x000fe400078ec858 */
[----:B--2---:R-:W-:Y:S01]  /*8df0*/  ISETP.NE.AND P0, PT, R4, R3, PT ;  /* 0x000000030400720c */ /* 0x004fe20003f05270 */
[----:B------:R-:W-:Y:S01]  /*8e00*/  @!UPT UIADD3 URZ, UPT, UPT, URZ, URZ, URZ ;  /* 0x000000fffffff290 */ /* 0x000fe2000fffe0ff */
[----:B---3--:R-:W-:Y:S11]  /*8e10*/  @!P1 BRA `(.L_x_176) ;  /* 0x000000ac00049947 */ /* 0x008ff60003800000 */
.L_x_306:
[----:B------:R-:W-:Y:S05]  /*8e20*/  BSYNC B0 ;  /* 0x0000000000007941 */ /* 0x000fea0003800000 */
.L_x_175:
[----:B------:R-:W-:Y:S01]  /*8e30*/  LOP3.LUT R105, R105, 0x3, RZ, 0xc0, !PT ;  /* 0x0000000369697812 */ /* 0x000fe200078ec0ff */
[----:B------:R-:W-:Y:S01]  /*8e40*/  UMOV UR4, 0xffffffff ;  /* 0xffffffff00047882 */ /* 0x000fe20000000000 */
[C---:B------:R-:W-:Y:S02]  /*8e50*/  LOP3.LUT R75, R74.reuse, 0x180, RZ, 0xfc, !PT ;  /* 0x000001804a4b7812 */ /* 0x040fe400078efcff */
[C---:B------:R-:W-:Y:S02]  /*8e60*/  LOP3.LUT R34, R74.reuse, 0x1a0, RZ, 0xfc, !PT ;  /* 0x000001a04a227812 */ /* 0x040fe400078efcff */
[----:B------:R-:W-:Y:S02]  /*8e70*/  LOP3.LUT R36, R74, 0x1c0, RZ, 0xfc, !PT ;  /* 0x000001c04a247812 */ /* 0x000fe400078efcff */
[----:B------:R-:W-:Y:S01]  /*8e80*/  SEL R13, RZ, 0x1, P0 ;  /* 0x00000001ff0d7807 */ /* 0x000fe20000000000 */
[----:B------:R-:W-:Y:S06]  /*8e90*/  BRA.DIV UR4, `(.L_x_177) ;  /* 0x000000aa04f87947 */ /* 0x000fec000b800000 */
[----:B------:R2:W3:Y:S02]  /*8ea0*/  SHFL.IDX PT, R14, R13, RZ, 0x1f ;  /* 0x00001fff0d0e7589 */ /* 0x0004e400000e0000 */
.L_x_309:
[----:B---3--:R-:W-:Y:S11]  /*8eb0*/  ISETP.NE.AND P0, PT, R14, RZ, PT ;  /* 0x000000ff0e00720c */ /* 0x008ff60003f05270 */
[----:B------:R-:W-:Y:S02]  /*8ec0*/  @!UPT UIADD3 URZ, UPT, UPT, URZ, URZ, URZ ;  /* 0x000000fffffff290 */ /* 0x000fe4000fffe0ff */
[----:B------:R-:W-:Y:S05]  /*8ed0*/  @!P0 BRA `(.L_x_178) ;  /* 0x0000002c00c08947 */ /* 0x000fea0003800000 */
[----:B-1----:R-:W-:Y:S01]  /*8ee0*/  LOP3.LUT R0, R2, 0x7f, RZ, 0xc0, !PT ;  /* 0x0000007f02007812 */ /* 0x002fe200078ec0ff */
[----:B------:R-:W3:Y:S01]  /*8ef0*/  LDL R3, [R1] ;  /* 0x0000000001037983 */ /* 0x000ee20000100800 */
[----:B------:R-:W-:Y:S01]  /*8f00*/  LOP3.LUT R88, R88, 0x10, RZ, 0xc0, !PT ;  /* 0x0000001058587812 */ /* 0x000fe200078ec0ff */
[----:B------:R-:W-:Y:S05]  /*8f10*/  WARPSYNC.ALL ;  /* 0x0000000000007948 */ /* 0x000fea0003800000 */
[----:B------:R-:W-:Y:S01]  /*8f20*/  R2UR UR4, R75 ;  /* 0x000000004b0472ca */ /* 0x000fe200000e0000 */
[----:B------:R-:W4:Y:S01]  /*8f30*/  LDL.LU R106, [R1+0x8] ;  /* 0x00000800016a7983 */ /* 0x000f220000300800 */
[----:B------:R-:W-:Y:S01]  /*8f40*/  R2UR UR6, R34 ;  /* 0x00000000220672ca */ /* 0x000fe200000e0000 */
[----:B------:R-:W-:Y:S01]  /*8f50*/  IMAD R89, R89, 0x80, R0 ;  /* 0x0000008059597824 */ /* 0x000fe200078e0200 */
[----:B------:R-:W-:Y:S02]  /*8f60*/  LOP3.LUT R0, R74, 0x1e0, RZ, 0xfc, !PT ;  /* 0x000001e04a007812 */ /* 0x000fe400078efcff */
[----:B------:R-:W-:Y:S07]  /*8f70*/  R2UR UR5, R36 ;  /* 0x00000000240572ca */ /* 0x000fee00000e0000 */
[----:B--2---:R-:W1:Y:S01]  /*8f80*/  LDTM.x16 R4, tmem[UR4] ;  /* 0x00000004000479ee */ /* 0x004e620008240000 */
[----:B------:R-:W-:Y:S02]  /*8f90*/  R2UR UR4, R0 ;  /* 0x00000000000472ca */ /* 0x000fe400000e0000 */
[----:B----4-:R-:W-:Y:S01]  /*8fa0*/  LOP3.LUT R106, R106, 0xfffffffb, RZ, 0xc0, !PT ;  /* 0xfffffffb6a6a7812 */ /* 0x010fe200078ec0ff */
[----:B---3--:R-:W-:Y:S04]  /*8fb0*/  IMAD R88, R3, 0x80, R88 ;  /* 0x0000008003587824 */ /* 0x008fe800078e0258 */
[C---:B------:R-:W-:Y:S01]  /*8fc0*/  VIADD R0, R88.reuse, 0x2 ;  /* 0x0000000258007836 */ /* 0x040fe20000000000 */
[CC--:B------:R-:W-:Y:S01]  /*8fd0*/  ISETP.GE.U32.AND P0, PT, R88.reuse, R89.reuse, PT ;  /* 0x000000595800720c */ /* 0x0c0fe20003f06070 */
[C---:B------:R-:W-:Y:S02]  /*8fe0*/  VIADD R20, R88.reuse, 0x3 ;  /* 0x0000000358147836 */ /* 0x040fe40000000000 */
[----:B------:R-:W-:Y:S01]  /*8ff0*/  VIADD R3, R88, 0x1 ;  /* 0x0000000158037836 */ /* 0x000fe20000000000 */
[-C--:B------:R-:W-:Y:S01]  /*9000*/  ISETP.GE.U32.AND P3, PT, R0, R89.reuse, PT ;  /* 0x000000590000720c */ /* 0x080fe20003f66070 */
[----:B------:R-:W-:Y:S01]  /*9010*/  VIADD R0, R88, 0x5 ;  /* 0x0000000558007836 */ /* 0x000fe20000000000 */
[-C--:B------:R-:W-:Y:S01]  /*9020*/  ISETP.GE.U32.AND P4, PT, R20, R89.reuse, PT ;  /* 0x000000591400720c */ /* 0x080fe20003f86070 */
[C---:B------:R-:W-:Y:S01]  /*9030*/  VIADD R20, R88.reuse, 0x6 ;  /* 0x0000000658147836 */ /* 0x040fe20000000000 */
[-C--:B------:R-:W-:Y:S01]  /*9040*/  ISETP.GE.U32.AND P1, PT, R3, R89.reuse, PT ;  /* 0x000000590300720c */ /* 0x080fe20003f26070 */
[----:B------:R-:W-:Y:S01]  /*9050*/  VIADD R3, R88, 0x4 ;  /* 0x0000000458037836 */ /* 0x000fe20000000000 */
[-C--:B------:R-:W-:Y:S01]  /*9060*/  ISETP.GE.U32.AND P6, PT, R0, R89.reuse, PT ;  /* 0x000000590000720c */ /* 0x080fe20003fc6070 */
[C---:B------:R-:W-:Y:S01]  /*9070*/  VIADD R0, R88.reuse, 0x8 ;  /* 0x0000000858007836 */ /* 0x040fe20000000000 */
[----:B-1----:R-:W-:Y:S02]  /*9080*/  SEL R83, R7, 0xff800000, P4 ;  /* 0xff80000007537807 */ /* 0x002fe40002000000 */
[-C--:B------:R-:W-:Y:S01]  /*9090*/  ISETP.GE.U32.AND P5, PT, R3, R89.reuse, PT ;  /* 0x000000590300720c */ /* 0x080fe20003fa6070 */
[----:B------:R-:W-:Y:S01]  /*90a0*/  VIADD R3, R88, 0x7 ;  /* 0x0000000758037836 */ /* 0x000fe20000000000 */
[-C--:B------:R-:W-:Y:S01]  /*90b0*/  ISETP.GE.U32.AND P2, PT, R0, R89.reuse, PT ;  /* 0x000000590000720c */ /* 0x080fe20003f46070 */
[----:B------:R-:W-:Y:S01]  /*90c0*/  VIADD R0, R88, 0xa ;  /* 0x0000000a58007836 */ /* 0x000fe20000000000 */
[----:B------:R-:W-:Y:S01]  /*90d0*/  SEL R67, R4, 0xff800000, P0 ;  /* 0xff80000004437807 */ /* 0x000fe20000000000 */
[----:B------:R-:W-:Y:S01]  /*90e0*/  VIADD R4, R88, 0x9 ;  /* 0x0000000958047836 */ /* 0x000fe20000000000 */
[-C--:B------:R-:W-:Y:S02]  /*90f0*/  ISETP.GE.U32.AND P0, PT, R3, R89.reuse, PT ;  /* 0x000000590300720c */ /* 0x080fe40003f06070 */
[-C--:B------:R-:W-:Y:S01]  /*9100*/  ISETP.GE.U32.AND P4, PT, R0, R89.reuse, PT ;  /* 0x000000590000720c */ /* 0x080fe20003f86070 */
[C---:B------:R-:W-:Y:S01]  /*9110*/  VIADD R0, R88.reuse, 0xc ;  /* 0x0000000c58007836 */ /* 0x040fe20000000000 */
[----:B------:R-:W-:Y:S02]  /*9120*/  SEL R96, R9, 0xff800000, P6 ;  /* 0xff80000009607807 */ /* 0x000fe40003000000 */
[----:B------:R-:W-:Y:S01]  /*9130*/  SEL R3, R5, 0xff800000, P1 ;  /* 0xff80000005037807 */ /* 0x000fe20000800000 */
[----:B------:R-:W-:Y:S01]  /*9140*/  VIADD R5, R88, 0x24 ;  /* 0x0000002458057836 */ /* 0x000fe20000000000 */
[-C--:B------:R-:W-:Y:S01]  /*9150*/  ISETP.GE.U32.AND P6, PT, R0, R89.reuse, PT ;  /* 0x000000590000720c */ /* 0x080fe20003fc6070 */
[----:B------:R-:W-:Y:S01]  /*9160*/  VIADD R0, R88, 0xe ;  /* 0x0000000e58007836 */ /* 0x000fe20000000000 */
[-C--:B------:R-:W-:Y:S02]  /*9170*/  ISETP.GE.U32.AND P1, PT, R20, R89.reuse, PT ;  /* 0x000000591400720c */ /* 0x080fe40003f26070 */
[----:B------:R-:W-:Y:S01]  /*9180*/  SEL R94, R11, 0xff800000, P0 ;  /* 0xff8000000b5e7807 */ /* 0x000fe20000000000 */
[----:B------:R-:W1:Y:S01]  /*9190*/  LDTM.x16 R20, tmem[UR6] ;  /* 0x00000006001479ee */ /* 0x000e620008240000 */
[----:B------:R-:W-:Y:S02]  /*91a0*/  SEL R95, R10, 0xff800000, P1 ;  /* 0xff8000000a5f7807 */ /* 0x000fe40000800000 */
[-C--:B------:R-:W-:Y:S01]  /*91b0*/  ISETP.GE.U32.AND P1, PT, R0, R89.reuse, PT ;  /* 0x000000590000720c */ /* 0x080fe20003f26070 */
[----:B------:R-:W-:Y:S01]  /*91c0*/  VIADD R0, R88, 0xf ;  /* 0x0000000f58007836 */ /* 0x000fe20000000000 */
[----:B------:R-:W-:Y:S02]  /*91d0*/  SEL R63, R14, 0xff800000, P4 ;  /* 0xff8000000e3f7807 */ /* 0x000fe40002000000 */
[----:B------:R-:W-:Y:S01]  /*91e0*/  SEL R84, R6, 0xff800000, P3 ;  /* 0xff80000006547807 */ /* 0x000fe20001800000 */
[----:B------:R-:W-:Y:S01]  /*91f0*/  VIADD R6, R88, 0xd ;  /* 0x0000000d58067836 */ /* 0x000fe20000000000 */
[-C--:B------:R-:W-:Y:S01]  /*9200*/  ISETP.GE.U32.AND P0, PT, R0, R89.reuse, PT ;  /* 0x000000590000720c */ /* 0x080fe20003f06070 */
[----:B------:R-:W-:Y:S01]  /*9210*/  VIADD R0, R88, 0x21 ;  /* 0x0000002158007836 */ /* 0x000fe20000000000 */
[-C--:B------:R-:W-:Y:S01]  /*9220*/  ISETP.GE.U32.AND P3, PT, R4, R89.reuse, PT ;  /* 0x000000590400720c */ /* 0x080fe20003f66070 */
[----:B------:R-:W-:Y:S01]  /*9230*/  VIADD R4, R88, 0xb ;  /* 0x0000000b58047836 */ /* 0x000fe20000000000 */
[----:B------:R-:W-:Y:S02]  /*9240*/  SEL R61, R16, 0xff800000, P6 ;  /* 0xff800000103d7807 */ /* 0x000fe40003000000 */
[-C--:B------:R-:W-:Y:S01]  /*9250*/  ISETP.GE.U32.AND P4, PT, R0, R89.reuse, PT ;  /* 0x000000590000720c */ /* 0x080fe20003f86070 */
[----:B------:R-:W-:Y:S01]  /*9260*/  VIADD R0, R88, 0x23 ;  /* 0x0000002358007836 */ /* 0x000fe20000000000 */
[----:B------:R-:W-:Y:S02]  /*9270*/  SEL R97, R8, 0xff800000, P5 ;  /* 0xff80000008617807 */ /* 0x000fe40002800000 */
[-C--:B------:R-:W-:Y:S01]  /*9280*/  ISETP.GE.U32.AND P5, PT, R4, R89.reuse, PT ;  /* 0x000000590400720c */ /* 0x080fe20003fa6070 */
[----:B------:R-:W-:Y:S01]  /*9290*/  VIADD R4, R88, 0x20 ;  /* 0x0000002058047836 */ /* 0x000fe20000000000 */
[-C--:B------:R-:W-:Y:S01]  /*92a0*/  ISETP.GE.U32.AND P6, PT, R0, R89.reuse, PT ;  /* 0x000000590000720c */ /* 0x080fe20003fc6070 */
[----:B------:R-:W-:Y:S01]  /*92b0*/  VIADD R0, R88, 0x26 ;  /* 0x0000002658007836 */ /* 0x000fe20000000000 */
[----:B------:R-:W-:Y:S02]  /*92c0*/  SEL R59, R18, 0xff800000, P1 ;  /* 0xff800000123b7807 */ /* 0x000fe40000800000 */
[----:B------:R-:W-:Y:S02]  /*92d0*/  SEL R64, R13, 0xff800000, P3 ;  /* 0xff8000000d407807 */ /* 0x000fe40001800000 */
[-C--:B------:R-:W-:Y:S01]  /*92e0*/  ISETP.GE.U32.AND P1, PT, R0, R89.reuse, PT ;  /* 0x000000590000720c */ /* 0x080fe20003f26070 */
[----:B------:R-:W-:Y:S01]  /*92f0*/  VIADD R0, R88, 0x28 ;  /* 0x0000002858007836 */ /* 0x000fe20000000000 */
[-C--:B------:R-:W-:Y:S01]  /*9300*/  ISETP.GE.U32.AND P3, PT, R4, R89.reuse, PT ;  /* 0x000000590400720c */ /* 0x080fe20003f66070 */
[----:B------:R-:W-:Y:S01]  /*9310*/  VIADD R4, R88, 0x22 ;  /* 0x0000002258047836 */ /* 0x000fe20000000000 */
[----:B-1----:R-:W-:Y:S02]  /*9320*/  SEL R54, R21, 0xff800000, P4 ;  /* 0xff80000015367807 */ /* 0x002fe40002000000 */
        /* <DEDUP_REMOVED lines=10> */
[----:B------:R-:W-:Y:S02]  /*93d0*/  SEL R55, R20, 0xff800000, P3 ;  /* 0xff80000014377807 */ /* 0x000fe40001800000 */
[-C--:B------:R-:W-:Y:S01]  /*93e0*/  ISETP.GE.U32.AND P6, PT, R0, R89.reuse, PT ;  /* 0x000000590000720c */ /* 0x080fe20003fc6070 */
[----:B------:R-:W-:Y:S01]  /*93f0*/  VIADD R0, R88, 0x2c ;  /* 0x0000002c58007836 */ /* 0x000fe20000000000 */
[-C--:B------:R-:W-:Y:S01]  /*9400*/  ISETP.GE.U32.AND P2, PT, R4, R89.reuse, PT ;  /* 0x000000590400720c */ /* 0x080fe20003f46070 */
[C---:B------:R-:W-:Y:S01]  /*9410*/  VIADD R4, R88.reuse, 0x27 ;  /* 0x0000002758047836 */ /* 0x040fe20000000000 */
        /* <DEDUP_REMOVED lines=17> */
[----:B------:R-:W1:Y:S01]  /*9530*/  LDTM.x16 R12, tmem[UR5] ;  /* 0x00000005000c79ee */ /* 0x000e620008240000 */
[-C--:B------:R-:W-:Y:S01]  /*9540*/  ISETP.GE.U32.AND P2, PT, R4, R89.reuse, PT ;  /* 0x000000590400720c */ /* 0x080fe20003f46070 */
[----:B------:R-:W-:Y:S01]  /*9550*/  VIADD R0, R88, 0x41 ;  /* 0x0000004158007836 */ /* 0x000fe20000000000 */
[----:B------:R-:W-:Y:S01]  /*9560*/  SEL R45, R30, 0xff800000, P6 ;  /* 0xff8000001e2d7807 */ /* 0x000fe20003000000 */
        /* <DEDUP_REMOVED lines=9> */
[----:B------:R-:W-:Y:S01]  /*9600*/  SEL R36, R32, 0xff800000, P3 ;  /* 0xff80000020247807 */ /* 0x000fe20001800000 */
[----:B------:R-:W-:Y:S01]  /*9610*/  VIADD R32, R88, 0x4f ;  /* 0x0000004f58207836 */ /* 0x000fe20000000000 */
[----:B------:R-:W-:Y:S02]  /*9620*/  SEL R44, R31, 0xff800000, P4 ;  /* 0xff8000001f2c7807 */ /* 0x000fe40002000000 */
[-C--:B------:R-:W-:Y:S01]  /*9630*/  ISETP.GE.U32.AND P3, PT, R0, R89.reuse, PT ;  /* 0x000000590000720c */ /* 0x080fe20003f66070 */
[----:B------:R-:W-:Y:S01]  /*9640*/  VIADD R0, R88, 0x46 ;  /* 0x0000004658007836 */ /* 0x000fe20000000000 */
[-C--:B------:R-:W-:Y:S01]  /*9650*/  ISETP.GE.U32.AND P4, PT, R4, R89.reuse, PT ;  /* 0x000000590400720c */ /* 0x080fe20003f86070 */
[----:B------:R-:W-:Y:S01]  /*9660*/  VIADD R4, R88, 0x45 ;  /* 0x0000004558047836 */ /* 0x000fe20000000000 */
[----:B------:R-:W-:Y:S02]  /*9670*/  SEL R38, R34, 0xff800000, P1 ;  /* 0xff80000022267807 */ /* 0x000fe40000800000 */
[-C--:B------:R-:W-:Y:S01]  /*9680*/  ISETP.GE.U32.AND P1, PT, R0, R89.reuse, PT ;  /* 0x000000590000720c */ /* 0x080fe20003f26070 */
[C---:B------:R-:W-:Y:S01]  /*9690*/  VIADD R0, R88.reuse, 0x48 ;  /* 0x0000004858007836 */ /* 0x040fe20000000000 */
[----:B------:R-:W-:Y:S01]  /*96a0*/  SEL R37, R33, 0xff800000, P2 ;  /* 0xff80000021257807 */ /* 0x000fe20001000000 */
[----:B------:R-:W-:Y:S01]  /*96b0*/  VIADD R33, R88, 0x60 ;  /* 0x0000006058217836 */ /* 0x000fe20000000000 */
[-C--:B------:R-:W-:Y:S01]  /*96c0*/  ISETP.GE.U32.AND P2, PT, R4, R89.reuse, PT ;  /* 0x000000590400720c */ /* 0x080fe20003f46070 */
[----:B------:R-:W-:Y:S01]  /*96d0*/  VIADD R4, R88, 0x47 ;  /* 0x0000004758047836 */ /* 0x000fe20000000000 */
[----:B-1----:R-:W-:Y:S02]  /*96e0*/  SEL R41, R13, 0xff800000, P6 ;  /* 0xff8000000d297807 */ /* 0x002fe40003000000 */
[-C--:B------:R-:W-:Y:S02]  /*96f0*/  ISETP.GE.U32.AND P6, PT, R0, R89.reuse, PT ;  /* 0x000000590000720c */ /* 0x080fe40003fc6070 */
[----:B------:R-:W-:Y:S02]  /*9700*/  SEL R39, R35, 0xff800000, P0 ;  /* 0xff80000023277807 */ /* 0x000fe40000000000 */
[-C--:B------:R-:W-:Y:S01]  /*9710*/  ISETP.GE.U32.AND P0, PT, R4, R89.reuse, PT ;  /* 0x000000590400720c */ /* 0x080fe20003f06070 */
[----:B------:R-:W-:Y:S01]  /*9720*/  VIADD R4, R88, 0x4b ;  /* 0x0000004b58047836 */ /* 0x000fe20000000000 */
[----:B------:R-:W-:Y:S02]  /*9730*/  SHF.R.U32.HI R0, RZ, 0x1, R2 ;  /* 0x00000001ff007819 */ /* 0x000fe40000011602 */
[----:B------:R-:W-:Y:S02]  /*9740*/  SEL R40, R12, 0xff800000, P5 ;  /* 0xff8000000c287807 */ /* 0x000fe40002800000 */
[----:B------:R-:W-:Y:S02]  /*9750*/  LOP3.LUT R0, R0, 0x40, RZ, 0xc0, !PT ;  /* 0x0000004000007812 */ /* 0x000fe400078ec0ff */
[----:B------:R-:W-:Y:S02]  /*9760*/  SEL R43, R15, 0xff800000, P4 ;  /* 0xff8000000f2b7807 */ /* 0x000fe40002000000 */
[-C--:B------:R-:W-:Y:S01]  /*9770*/  ISETP.GE.U32.AND P5, PT, R5, R89.reuse, PT ;  /* 0x000000590500720c */ /* 0x080fe20003fa6070 */
[----:B------:R-:W-:Y:S01]  /*9780*/  VIADD R5, R88, 0x4a ;  /* 0x0000004a58057836 */ /* 0x000fe20000000000 */
[-C--:B------:R-:W-:Y:S01]  /*9790*/  ISETP.GE.U32.AND P4, PT, R4, R89.reuse, PT ;  /* 0x000000590400720c */ /* 0x080fe20003f86070 */
[----:B------:R-:W-:Y:S01]  /*97a0*/  VIADD R4, R88, 0x4c ;  /* 0x0000004c58047836 */ /* 0x000fe20000000000 */
[----:B------:R-:W-:Y:S01]  /*97b0*/  SEL R42, R14, 0xff800000, P5 ;  /* 0xff8000000e2a7807 */ /* 0x000fe20002800000 */
[----:B------:R-:W-:Y:S01]  /*97c0*/  IMAD.IADD R0, R56, 0x1, R0 ;  /* 0x0000000138007824 */ /* 0x000fe200078e0200 */
[----:B------:R-:W-:Y:S02]  /*97d0*/  SEL R66, R16, 0xff800000, P3 ;  /* 0xff80000010427807 */ /* 0x000fe40001800000 */
[-C--:B------:R-:W-:Y:S01]  /*97e0*/  ISETP.GE.U32.AND P5, PT, R5, R89.reuse, PT ;  /* 0x000000590500720c */ /* 0x080fe20003fa6070 */
[----:B------:R-:W-:Y:S01]  /*97f0*/  VIADD R5, R88, 0x4d ;  /* 0x0000004d58057836 */ /* 0x000fe20000000000 */
[-C--:B------:R-:W-:Y:S01]  /*9800*/  ISETP.GE.U32.AND P3, PT, R4, R89.reuse, PT ;  /* 0x000000590400720c */ /* 0x080fe20003f66070 */
[----:B------:R-:W-:Y:S01]  /*9810*/  VIADD R4, R88, 0x4e ;  /* 0x0000004e58047836 */ /* 0x000fe20000000000 */
[----:B------:R-:W1:Y:S01]  /*9820*/  LDS.128 R28, [R0+0x38000] ;  /* 0x03800000001c7984 */ /* 0x000e620000000c00 */
[----:B------:R-:W-:Y:S02]  /*9830*/  SEL R82, R17, 0xff800000, P2 ;  /* 0xff80000011527807 */ /* 0x000fe40001000000 */
[----:B------:R-:W-:Y:S02]  /*9840*/  SEL R81, R18, 0xff800000, P1 ;  /* 0xff80000012517807 */ /* 0x000fe40000800000 */
[----:B------:R-:W-:Y:S02]  /*9850*/  SEL R79, R20, 0xff800000, P6 ;  /* 0xff800000144f7807 */ /* 0x000fe40003000000 */
[-C--:B------:R-:W-:Y:S01]  /*9860*/  ISETP.GE.U32.AND P2, PT, R5, R89.reuse, PT ;  /* 0x000000590500720c */ /* 0x080fe20003f46070 */
[----:B------:R-:W2:Y:S01]  /*9870*/  LDC R20, c[0x0][0x448] ;  /* 0x00011200ff147b82 */ /* 0x000ea20000000800 */
[----:B------:R-:W-:Y:S02]  /*9880*/  SEL R80, R19, 0xff800000, P0 ;  /* 0xff80000013507807 */ /* 0x000fe40000000000 */
[-C--:B------:R-:W-:Y:S02]  /*9890*/  ISETP.GE.U32.AND P1, PT, R4, R89.reuse, PT ;  /* 0x000000590400720c */ /* 0x080fe40003f26070 */
[-C--:B------:R-:W-:Y:S02]  /*98a0*/  ISETP.GE.U32.AND P6, PT, R6, R89.reuse, PT ;  /* 0x000000590600720c */ /* 0x080fe40003fc6070 */
[----:B------:R-:W3:Y:S01]  /*98b0*/  LDTM.x16 R4, tmem[UR4] ;  /* 0x00000004000479ee */ /* 0x000ee20008240000 */
[-C--:B------:R-:W-:Y:S01]  /*98c0*/  ISETP.GE.U32.AND P0, PT, R32, R89.reuse, PT ;  /* 0x000000592000720c */ /* 0x080fe20003f06070 */
[C---:B------:R-:W-:Y:S01]  /*98d0*/  VIADD R32, R88.reuse, 0x61 ;  /* 0x0000006158207836 */ /* 0x040fe20000000000 */
[----:B------:R-:W-:Y:S01]  /*98e0*/  SEL R78, R21, 0xff800000, P6 ;  /* 0xff800000154e7807 */ /* 0x000fe20003000000 */
[----:B------:R-:W-:Y:S01]  /*98f0*/  VIADD R21, R88, 0x62 ;  /* 0x0000006258157836 */ /* 0x000fe20000000000 */
[----:B------:R-:W-:Y:S02]  /*9900*/  SEL R70, R27, 0xff800000, P0 ;  /* 0xff8000001b467807 */ /* 0x000fe40000000000 */
[-C--:B------:R-:W-:Y:S02]  /*9910*/  ISETP.GE.U32.AND P0, PT, R33, R89.reuse, PT ;  /* 0x000000592100720c */ /* 0x080fe40003f06070 */
[----:B------:R-:W-:Y:S01]  /*9920*/  SEL R77, R22, 0xff800000, P5 ;  /* 0xff800000164d7807 */ /* 0x000fe20002800000 */
[----:B------:R-:W-:Y:S01]  /*9930*/  VIADD R22, R88, 0x63 ;  /* 0x0000006358167836 */ /* 0x000fe20000000000 */
[----:B------:R-:W-:Y:S02]  /*9940*/  SEL R71, R26, 0xff800000, P1 ;  /* 0xff8000001a477807 */ /* 0x000fe40000800000 */
[-C--:B------:R-:W-:Y:S01]  /*9950*/  ISETP.GE.U32.AND P5, PT, R21, R89.reuse, PT ;  /* 0x000000591500720c */ /* 0x080fe20003fa6070 */
[----:B------:R-:W-:Y:S01]  /*9960*/  VIADD R21, R88, 0x64 ;  /* 0x0000006458157836 */ /* 0x000fe20000000000 */
[-C--:B------:R-:W-:Y:S02]  /*9970*/  ISETP.GE.U32.AND P1, PT, R32, R89.reuse, PT ;  /* 0x000000592000720c */ /* 0x080fe40003f26070 */
[----:B------:R-:W-:Y:S02]  /*9980*/  SEL R76, R23, 0xff800000, P4 ;  /* 0xff800000174c7807 */ /* 0x000fe40002000000 */
[-C--:B------:R-:W-:Y:S01]  /*9990*/  ISETP.GE.U32.AND P6, PT, R21, R89.reuse, PT ;  /* 0x000000591500720c */ /* 0x080fe20003fc6070 */
[----:B------:R-:W-:Y:S01]  /*99a0*/  VIADD R21, R88, 0x66 ;  /* 0x0000006658157836 */ /* 0x000fe20000000000 */
[-C--:B------:R-:W-:Y:S01]  /*99b0*/  ISETP.GE.U32.AND P4, PT, R22, R89.reuse, PT ;  /* 0x000000591600720c */ /* 0x080fe20003f86070 */
[----:B------:R-:W-:Y:S01]  /*99c0*/  VIADD R22, R88, 0x65 ;  /* 0x0000006558167836 */ /* 0x000fe20000000000 */
[----:B------:R-:W-:Y:S02]  /*99d0*/  SEL R72, R25, 0xff800000, P2 ;  /* 0xff80000019487807 */ /* 0x000fe40001000000 */
[----:B---3--:R-:W-:Y:S02]  /*99e0*/  SEL R69, R4, 0xff800000, P0 ;  /* 0xff80000004457807 */ /* 0x008fe40000000000 */
[----:B------:R-:W-:Y:S02]  /*99f0*/  ISETP.GE.U32.AND P0, PT, R89, UR36, PT ;  /* 0x0000002459007c0c */ /* 0x000fe4000bf06070 */
[----:B------:R-:W-:Y:S02]  /*9a00*/  SEL R68, R5, 0xff800000, P1 ;  /* 0xff80000005447807 */ /* 0x000fe40000800000 */
[----:B------:R-:W-:Y:S02]  /*9a10*/  SEL R4, R67, 0xff800000, !P0 ;  /* 0xff80000043047807 */ /* 0x000fe40004000000 */
[----:B------:R-:W-:Y:S01]  /*9a20*/  SEL R5, R3, 0xff800000, !P0 ;  /* 0xff80000003057807 */ /* 0x000fe20004000000 */
[----:B--2---:R-:W-:Y:S01]  /*9a30*/  FMUL R3, R20, 1.4426950216293334961 ;  /* 0x3fb8aa3b14037820 */ /* 0x004fe20000400000 */
[----:B------:R-:W-:Y:S01]  /*9a40*/  ISETP.GE.U32.AND P2, PT, R21, R89, PT ;  /* 0x000000591500720c */ /* 0x000fe20003f46070 */
[----:B------:R-:W-:Y:S01]  /*9a50*/  VIADD R21, R88, 0x67 ;  /* 0x0000006758157836 */ /* 0x000fe20000000000 */
[----:B------:R-:W-:Y:S01]  /*9a60*/  SEL R67, R6, 0xff800000, P5 ;  /* 0xff80000006437807 */ /* 0x000fe20002800000 */
[----:B-1----:R-:W-:Y:S01]  /*9a70*/  FFMA2 R28, R3.F32, R4.F32x2.HI_LO, R28.F32x2.HI_LO ;  /* 0x00000004031c7249 */ /* 0x002fe2000004001c */
[----:B------:R-:W-:Y:S01]  /*9a80*/  SEL R87, R7, 0xff800000, P4 ;  /* 0xff80000007577807 */ /* 0x000fe20002000000 */
[----:B------:R-:W-:Y:S01]  /*9a90*/  VIADD R20, R88, 0x69 ;  /* 0x0000006958147836 */ /* 0x000fe20000000000 */
[----:B------:R-:W-:Y:S01]  /*9aa0*/  SEL R86, R8, 0xff800000, P6 ;  /* 0xff80000008567807 */ /* 0x000fe20003000000 */
[----:B------:R-:W1:Y:S01]  /*9ab0*/  LDS.128 R4, [R0+0x38010] ;  /* 0x0380100000047984 */ /* 0x000e620000000c00 */
[----:B------:R-:W-:Y:S02]  /*9ac0*/  SEL R73, R24, 0xff800000, P3 ;  /* 0xff80000018497807 */ /* 0x000fe40001800000 */
[----:B------:R-:W-:Y:S02]  /*9ad0*/  FSETP.GEU.AND P6, PT, R28, -126, PT ;  /* 0xc2fc00001c00780b */ /* 0x000fe40003fce000 */
[-C--:B------:R-:W-:Y:S02]  /*9ae0*/  ISETP.GE.U32.AND P3, PT, R22, R89.reuse, PT ;  /* 0x000000591600720c */ /* 0x080fe40003f66070 */
[-C--:B------:R-:W-:Y:S01]  /*9af0*/  ISETP.GE.U32.AND P1, PT, R21, R89.reuse, PT ;  /* 0x000000591500720c */ /* 0x080fe20003f26070 */
[----:B------:R-:W-:Y:S01]  /*9b00*/  VIADD R21, R88, 0x68 ;  /* 0x0000006858157836 */ /* 0x000fe20000000000 */
[----:B------:R-:W-:Y:S02]  /*9b10*/  SEL R85, R9, 0xff800000, P3 ;  /* 0xff80000009557807 */ /* 0x000fe40001800000 */
[----:B------:R-:W-:Y:S02]  /*9b20*/  SEL R9, R83, 0xff800000, !P0 ;  /* 0xff80000053097807 */ /* 0x000fe40004000000 */
[----:B------:R-:W-:Y:S02]  /*9b30*/  SEL R83, R11, 0xff800000, P1 ;  /* 0xff8000000b537807 */ /* 0x000fe40000800000 */
[----:B------:R-:W-:Y:S01]  /*9b40*/  FSETP.GEU.AND P1, PT, R29, -126, PT ;  /* 0xc2fc00001d00780b */ /* 0x000fe20003f2e000 */
[----:B------:R-:W-:Y:S01]  /*9b50*/  @!P6 FMUL R28, R28, 0.5 ;  /* 0x3f0000001c1ce820 */ /* 0x000fe20000400000 */
[----:B------:R-:W-:Y:S02]  /*9b60*/  @P6 LOP3.LUT R106, R106, 0x4, RZ, 0xfc, !PT ;  /* 0x000000046a6a6812 */ /* 0x000fe400078efcff */
[----:B------:R-:W-:Y:S01]  /*9b70*/  SEL R8, R84, 0xff800000, !P0 ;  /* 0xff80000054087807 */ /* 0x000fe20004000000 */
[----:B------:R-:W-:Y:S01]  /*9b80*/  MUFU.EX2 R124, R28 ;  /* 0x0000001c007c7308 */ /* 0x000fe20000000800 */
[----:B------:R-:W-:Y:S02]  /*9b90*/  LOP3.LUT R106, R106, 0xfffffffd, RZ, 0xc0, !PT ;  /* 0xfffffffd6a6a7812 */ /* 0x000fe400078ec0ff */
[-C--:B------:R-:W-:Y:S01]  /*9ba0*/  ISETP.GE.U32.AND P4, PT, R20, R89.reuse, PT ;  /* 0x000000591400720c */ /* 0x080fe20003f86070 */
[C---:B------:R-:W-:Y:S01]  /*9bb0*/  VIADD R20, R88.reuse, 0x6a ;  /* 0x0000006a58147836 */ /* 0x040fe20000000000 */
[----:B------:R-:W-:Y:S01]  /*9bc0*/  ISETP.GE.U32.AND P5, PT, R21, R89, PT ;  /* 0x000000591500720c */ /* 0x000fe20003fa6070 */
[----:B------:R-:W-:Y:S01]  /*9bd0*/  FFMA2 R30, R3.F32, R8.F32x2.HI_LO, R30.F32x2.HI_LO ;  /* 0x00000008031e7249 */ /* 0x000fe2000004001e */
[----:B------:R-:W-:Y:S01]  /*9be0*/  SEL R90, R13, 0xff800000, P4 ;  /* 0xff8000000d5a7807 */ /* 0x000fe20002000000 */
[----:B------:R-:W-:Y:S01]  /*9bf0*/  VIADD R9, R88, 0x6c ;  /* 0x0000006c58097836 */ /* 0x000fe20000000000 */
[----:B------:R-:W-:Y:S01]  /*9c00*/  @P1 LOP3.LUT R106, R106, 0x2, RZ, 0xfc, !PT ;  /* 0x000000026a6a1812 */ /* 0x000fe200078efcff */
[----:B------:R-:W-:Y:S01]  /*9c10*/  VIADD R8, R88, 0x6d ;  /* 0x0000006d58087836 */ /* 0x000fe20000000000 */
[----:B------:R-:W-:Y:S02]  /*9c20*/  SEL R91, R12, 0xff800000, P5 ;  /* 0xff8000000c5b7807 */ /* 0x000fe40002800000 */
[-C--:B------:R-:W-:Y:S01]  /*9c30*/  ISETP.GE.U32.AND P3, PT, R20, R89.reuse, PT ;  /* 0x000000591400720c */ /* 0x080fe20003f66070 */
[----:B------:R-:W-:Y:S01]  /*9c40*/  VIADD R20, R88, 0x6b ;  /* 0x0000006b58147836 */ /* 0x000fe20000000000 */
[----:B------:R-:W-:Y:S02]  /*9c50*/  FSETP.GEU.AND P4, PT, R30, -126, PT ;  /* 0xc2fc00001e00780b */ /* 0x000fe40003f8e000 */
[----:B------:R-:W-:Y:S02]  /*9c60*/  LOP3.LUT P5, RZ, R106, 0x2, RZ, 0xc0, !PT ;  /* 0x000000026aff7812 */ /* 0x000fe400078ac0ff */
[----:B------:R-:W-:Y:S02]  /*9c70*/  FSETP.GEU.AND P6, PT, R31, -126, PT ;  /* 0xc2fc00001f00780b */ /* 0x000fe40003fce000 */
[----:B------:R-:W-:Y:S02]  /*9c80*/  SEL R93, R14, 0xff800000, P3 ;  /* 0xff8000000e5d7807 */ /* 0x000fe40001800000 */
[----:B------:R-:W-:Y:S02]  /*9c90*/  SEL R84, R10, 0xff800000, P2 ;  /* 0xff8000000a547807 */ /* 0x000fe40001000000 */
[-C--:B------:R-:W-:Y:S01]  /*9ca0*/  ISETP.GE.U32.AND P1, PT, R9, R89.reuse, PT ;  /* 0x000000590900720c */ /* 0x080fe20003f26070 */
[----:B------:R-:W-:Y:S01]  /*9cb0*/  VIADD R9, R88, 0x6f ;  /* 0x0000006f58097836 */ /* 0x000fe20000000000 */
[-C--:B------:R-:W-:Y:S01]  /*9cc0*/  ISETP.GE.U32.AND P3, PT, R8, R89.reuse, PT ;  /* 0x000000590800720c */ /* 0x080fe20003f66070 */
[----:B------:R-:W-:Y:S01]  /*9cd0*/  VIADD R8, R88, 0x6e ;  /* 0x0000006e58087836 */ /* 0x000fe20000000000 */
[-C--:B------:R-:W-:Y:S01]  /*9ce0*/  ISETP.GE.U32.AND P2, PT, R20, R89.reuse, PT ;  /* 0x000000591400720c */ /* 0x080fe20003f46070 */
[----:B------:R-:W-:Y:S01]  /*9cf0*/  @!P5 FMUL R29, R29, 0.5 ;  /* 0x3f0000001d1dd820 */ /* 0x000fe20000400000 */
[----:B------:R-:W-:Y:S01]  /*9d00*/  SEL R98, R16, 0xff800000, P1 ;  /* 0xff80000010627807 */ /* 0x000fe20000800000 */
[----:B------:R-:W-:Y:S01]  /*9d10*/  @!P4 FMUL R30, R30, 0.5 ;  /* 0x3f0000001e1ec820 */ /* 0x000fe20000400000 */
[----:B------:R-:W-:Y:S01]  /*9d20*/  SEL R92, R15, 0xff800000, P2 ;  /* 0xff8000000f5c7807 */ /* 0x000fe20001000000 */
[----:B------:R-:W2:Y:S01]  /*9d30*/  MUFU.EX2 R125, R29 ;  /* 0x0000001d007d7308 */ /* 0x000ea20000000800 */
[-C--:B------:R-:W-:Y:S01]  /*9d40*/  ISETP.GE.U32.AND P2, PT, R8, R89.reuse, PT ;  /* 0x000000590800720c */ /* 0x080fe20003f46070 */
[----:B------:R-:W-:Y:S01]  /*9d50*/  @!P6 FMUL R31, R31, 0.5 ;  /* 0x3f0000001f1fe820 */ /* 0x000fe20000400000 */
[----:B------:R-:W-:Y:S01]  /*9d60*/  ISETP.GE.U32.AND P1, PT, R9, R89, PT ;  /* 0x000000590900720c */ /* 0x000fe20003f26070 */
[----:B------:R-:W-:Y:S01]  /*9d70*/  LDS.128 R12, [R0+0x38030] ;  /* 0x03803000000c7984 */ /* 0x000fe20000000c00 */
[----:B------:R-:W-:Y:S02]  /*9d80*/  SEL R8, R97, 0xff800000, !P0 ;  /* 0xff80000061087807 */ /* 0x000fe40004000000 */
[----:B------:R-:W-:Y:S03]  /*9d90*/  SEL R9, R96, 0xff800000, !P0 ;  /* 0xff80000060097807 */ /* 0x000fe60004000000 */
[----:B------:R-:W-:Y:S01]  /*9da0*/  MUFU.EX2 R122, R30 ;  /* 0x0000001e007a7308 */ /* 0x000fe20000000800 */
[----:B------:R-:W-:Y:S02]  /*9db0*/  SEL R10, R95, 0xff800000, !P0 ;  /* 0xff8000005f0a7807 */ /* 0x000fe40004000000 */
[----:B------:R-:W-:Y:S01]  /*9dc0*/  SEL R11, R94, 0xff800000, !P0 ;  /* 0xff8000005e0b7807 */ /* 0x000fe20004000000 */
[----:B-1----:R-:W-:Y:S01]  /*9dd0*/  FFMA2 R4, R3.F32, R8.F32x2.HI_LO, R4.F32x2.HI_LO ;  /* 0x0000000803047249 */ /* 0x002fe20000040004 */
[----:B------:R-:W-:Y:S02]  /*9de0*/  LOP3.LUT R106, R106, 0xfffffffe, RZ, 0xc0, !PT ;  /* 0xfffffffe6a6a7812 */ /* 0x000fe400078ec0ff */
[----:B------:R-:W-:Y:S03]  /*9df0*/  SEL R88, R17, 0xff800000, P3 ;  /* 0xff80000011587807 */ /* 0x000fe60001800000 */
[----:B------:R-:W1:Y:S01]  /*9e00*/  MUFU.EX2 R123, R31 ;  /* 0x0000001f007b7308 */ /* 0x000e620000000800 */
[----:B------:R-:W-:Y:S01]  /*9e10*/  @P4 LOP3.LUT R106, R106, 0x1, RZ, 0xfc, !PT ;  /* 0x000000016a6a4812 */ /* 0x000fe200078efcff */
[----:B------:R-:W-:Y:S01]  /*9e20*/  FFMA2 R6, R3.F32, R10.F32x2.HI_LO, R6.F32x2.HI_LO ;  /* 0x0000000a03067249 */ /* 0x000fe20000040006 */
[----:B------:R-:W-:Y:S01]  /*9e30*/  SEL R89, R19, 0xff800000, P1 ;  /* 0xff80000013597807 */ /* 0x000fe20000800000 */
[----:B------:R-:W3:Y:S01]  /*9e40*/  LDS.128 R8, [R0+0x38020] ;  /* 0x0380200000087984 */ /* 0x000ee20000000c00 */
[----:B------:R-:W-:Y:S01]  /*9e50*/  LOP3.LUT P4, RZ, R106, 0x4, RZ, 0xc0, !PT ;  /* 0x000000046aff7812 */ /* 0x000fe2000788c0ff */
[----:B--2---:R-:W-:Y:S01]  /*9e60*/  @!P5 FMUL R125, R125, R125 ;  /* 0x0000007d7d7dd220 */ /* 0x004fe20000400000 */
[----:B------:R-:W-:Y:S02]  /*9e70*/  SEL R94, R18, 0xff800000, P2 ;  /* 0xff800000125e7807 */ /* 0x000fe40001000000 */
[----:B------:R-:W-:Y:S02]  /*9e80*/  SEL R21, R60, 0xff800000, !P0 ;  /* 0xff8000003c157807 */ /* 0x000fe40004000000 */
[----:B------:R-:W-:Y:S01]  /*9e90*/  SEL R24, R55, 0xff800000, !P0 ;  /* 0xff80000037187807 */ /* 0x000fe20004000000 */
[----:B------:R2:W-:Y:S01]  /*9ea0*/  STL [R1+0x8], R106 ;  /* 0x0000086a01007387 */ /* 0x0005e20000100800 */
[----:B------:R-:W-:Y:S02]  /*9eb0*/  SEL R25, R54, 0xff800000, !P0 ;  /* 0xff80000036197807 */ /* 0x000fe40004000000 */
[----:B------:R-:W-:Y:S02]  /*9ec0*/  SEL R26, R53, 0xff800000, !P0 ;  /* 0xff800000351a7807 */ /* 0x000fe40004000000 */
[----:B------:R-:W-:Y:S01]  /*9ed0*/  SEL R27, R52, 0xff800000, !P0 ;  /* 0xff800000341b7807 */ /* 0x000fe20004000000 */
[----:B------:R-:W-:Y:S01]  /*9ee0*/  @!P4 FMUL R124, R124, R124 ;  /* 0x0000007c7c7cc220 */ /* 0x000fe20000400000 */
[----:B------:R-:W-:Y:S01]  /*9ef0*/  SEL R22, R59, 0xff800000, !P0 ;  /* 0xff8000003b167807 */ /* 0x000fe20004000000 */
[----:B-1----:R-:W-:Y:S01]  /*9f00*/  @!P6 FMUL R123, R123, R123 ;  /* 0x0000007b7b7be220 */ /* 0x002fe20000400000 */
[----:B------:R-:W-:Y:S02]  /*9f10*/  SEL R23, R58, 0xff800000, !P0 ;  /* 0xff8000003a177807 */ /* 0x000fe40004000000 */
        /* <DEDUP_REMOVED lines=11> */
[----:B------:R-:W-:Y:S01]  /*9fd0*/  SEL R29, R50, 0xff800000, !P0 ;  /* 0xff800000321d7807 */ /* 0x000fe20004000000 */
[----:B---3--:R-:W-:Y:S01]  /*9fe0*/  FFMA2 R8, R3.F32, R16.F32x2.HI_LO, R8.F32x2.HI_LO ;  /* 0x0000001003087249 */ /* 0x008fe20000040008 */
[----:B------:R-:W-:Y:S01]  /*9ff0*/  SEL R32, R47, 0xff800000, !P0 ;  /* 0xff8000002f207807 */ /* 0x000fe20004000000 */
[C---:B------:R-:W-:Y:S01]  /*a000*/  FFMA2 R10, R3.reuse.F32, R18.F32x2.HI_LO, R10.F32x2.HI_LO ;  /* 0x00000012030a7249 */ /* 0x040fe2000004000a */
[----:B------:R-:W-:Y:S01]  /*a010*/  SEL R33, R46, 0xff800000, !P0 ;  /* 0xff8000002e217807 */ /* 0x000fe20004000000 */
[----:B------:R-:W-:Y:S01]  /*a020*/  FFMA2 R12, R3.F32, R20.F32x2.HI_LO, R12.F32x2.HI_LO ;  /* 0x00000014030c7249 */ /* 0x000fe2000004000c */
[----:B------:R-:W-:Y:S01]  /*a030*/  SEL R34, R45, 0xff800000, !P0 ;  /* 0xff8000002d227807 */ /* 0x000fe20004000000 */
[----:B------:R-:W-:Y:S01]  /*a040*/  FFMA2 R14, R3.F32, R22.F32x2.HI_LO, R14.F32x2.HI_LO ;  /* 0x00000016030e7249 */ /* 0x000fe2000004000e */
        /* <DEDUP_REMOVED lines=17> */
[----:B------:R-:W-:Y:S02]  /*a160*/  FSETP.GEU.AND P1, PT, R4, -126, PT ;  /* 0xc2fc00000400780b */ /* 0x000fe40003f2e000 */
[----:B------:R-:W-:Y:S02]  /*a170*/  FSETP.GEU.AND P2, PT, R5, -126, PT ;  /* 0xc2fc00000500780b */ /* 0x000fe40003f4e000 */
[----:B------:R-:W-:Y:S02]  /*a180*/  FSETP.GEU.AND P4, PT, R7, -126, PT ;  /* 0xc2fc00000700780b */ /* 0x000fe40003f8e000 */
[----:B------:R-:W-:Y:S02]  /*a190*/  LOP3.LUT P3, RZ, R106, 0x1, RZ, 0xc0, !PT ;  /* 0x000000016aff7812 */ /* 0x000fe4000786c0ff */
[----:B------:R-:W-:Y:S02]  /*a1a0*/  FSETP.GEU.AND P5, PT, R8, -126, PT ;  /* 0xc2fc00000800780b */ /* 0x000fe40003fae000 */
[----:B------:R-:W-:Y:S02]  /*a1b0*/  FSETP.GEU.AND P6, PT, R10, -126, PT ;  /* 0xc2fc00000a00780b */ /* 0x000fe40003fce000 */
[----:B------:R-:W-:Y:S01]  /*a1c0*/  SEL R36, R36, 0xff800000, !P0 ;  /* 0xff80000024247807 */ /* 0x000fe20004000000 */
[----:B------:R-:W-:Y:S01]  /*a1d0*/  @!P1 FMUL R4, R4, 0.5 ;  /* 0x3f00000004049820 */ /* 0x000fe20000400000 */
[----:B------:R-:W-:Y:S01]  /*a1e0*/  SEL R37, R37, 0xff800000, !P0 ;  /* 0xff80000025257807 */ /* 0x000fe20004000000 */
[----:B------:R-:W-:Y:S01]  /*a1f0*/  @!P2 FMUL R5, R5, 0.5 ;  /* 0x3f0000000505a820 */ /* 0x000fe20000400000 */
[----:B------:R-:W-:Y:S01]  /*a200*/  SEL R38, R38, 0xff800000, !P0 ;  /* 0xff80000026267807 */ /* 0x000fe20004000000 */
[----:B------:R-:W1:Y:S01]  /*a210*/  MUFU.EX2 R120, R4 ;  /* 0x0000000400787308 */ /* 0x000e620000000800 */
[----:B------:R-:W-:Y:S01]  /*a220*/  SEL R39, R39, 0xff800000, !P0 ;  /* 0xff80000027277807 */ /* 0x000fe20004000000 */
[----:B------:R-:W-:Y:S01]  /*a230*/  @!P4 FMUL R7, R7, 0.5 ;  /* 0x3f0000000707c820 */ /* 0x000fe20000400000 */
[----:B------:R-:W-:Y:S01]  /*a240*/  SEL R40, R40, 0xff800000, !P0 ;  /* 0xff80000028287807 */ /* 0x000fe20004000000 */
[----:B------:R-:W-:Y:S01]  /*a250*/  @!P5 FMUL R8, R8, 0.5 ;  /* 0x3f0000000808d820 */ /* 0x000fe20000400000 */
[----:B------:R-:W-:Y:S01]  /*a260*/  SEL R41, R41, 0xff800000, !P0 ;  /* 0xff80000029297807 */ /* 0x000fe20004000000 */
[----:B------:R-:W-:Y:S01]  /*a270*/  @!P6 FMUL R10, R10, 0.5 ;  /* 0x3f0000000a0ae820 */ /* 0x000fe20000400000 */
[----:B------:R-:W-:Y:S03]  /*a280*/  SEL R42, R42, 0xff800000, !P0 ;  /* 0xff8000002a2a7807 */ /* 0x000fe60004000000 */
[----:B------:R-:W3:Y:S01]  /*a290*/  MUFU.EX2 R121, R5 ;  /* 0x0000000500797308 */ /* 0x000ee20000000800 */
[----:B------:R-:W-:Y:S01]  /*a2a0*/  SEL R43, R43, 0xff800000, !P0 ;  /* 0xff8000002b2b7807 */ /* 0x000fe20004000000 */
[----:B------:R-:W-:Y:S01]  /*a2b0*/  @!P3 FMUL R122, R122, R122 ;  /* 0x0000007a7a7ab220 */ /* 0x000fe20000400000 */
[----:B------:R-:W-:Y:S02]  /*a2c0*/  SEL R45, R82, 0xff800000, !P0 ;  /* 0xff800000522d7807 */ /* 0x000fe40004000000 */
[----:B------:R-:W-:Y:S02]  /*a2d0*/  SEL R46, R81, 0xff800000, !P0 ;  /* 0xff800000512e7807 */ /* 0x000fe40004000000 */
[----:B------:R-:W-:Y:S03]  /*a2e0*/  SEL R47, R80, 0xff800000, !P0 ;  /* 0xff800000502f7807 */ /* 0x000fe60004000000 */
[----:B------:R-:W4:Y:S01]  /*a2f0*/  MUFU.EX2 R98, R7 ;  /* 0x0000000700627308 */ /* 0x000f220000000800 */
[----:B------:R-:W-:Y:S01]  /*a300*/  SEL R48, R79, 0xff800000, !P0 ;  /* 0xff8000004f307807 */ /* 0x000fe20004000000 */
[----:B-1----:R-:W-:Y:S01]  /*a310*/  @!P1 FMUL R120, R120, R120 ;  /* 0x0000007878789220 */ /* 0x002fe20000400000 */
[----:B------:R-:W-:Y:S02]  /*a320*/  SEL R49, R78, 0xff800000, !P0 ;  /* 0xff8000004e317807 */ /* 0x000fe40004000000 */
[----:B------:R-:W-:Y:S02]  /*a330*/  SEL R50, R77, 0xff800000, !P0 ;  /* 0xff8000004d327807 */ /* 0x000fe40004000000 */
[----:B------:R-:W-:Y:S03]  /*a340*/  SEL R51, R76, 0xff800000, !P0 ;  /* 0xff8000004c337807 */ /* 0x000fe60004000000 */
[----:B------:R-:W1:Y:S01]  /*a350*/  MUFU.EX2 R118, R8 ;  /* 0x0000000800767308 */ /* 0x000e620000000800 */
[----:B------:R-:W-:Y:S01]  /*a360*/  SEL R65, R83, 0xff800000, !P0 ;  /* 0xff80000053417807 */ /* 0x000fe20004000000 */
[----:B---3--:R-:W-:Y:S01]  /*a370*/  @!P2 FMUL R121, R121, R121 ;  /* 0x000000797979a220 */ /* 0x008fe20000400000 */
[----:B------:R-:W-:Y:S02]  /*a380*/  SEL R72, R94, 0xff800000, !P0 ;  /* 0xff8000005e487807 */ /* 0x000fe40004000000 */
[----:B------:R-:W-:Y:S02]  /*a390*/  FSETP.GEU.AND P0, PT, R6, -126, PT ;  /* 0xc2fc00000600780b */ /* 0x000fe40003f0e000 */
[----:B------:R-:W-:Y:S03]  /*a3a0*/  FSETP.GEU.AND P3, PT, R9, -126, PT ;  /* 0xc2fc00000900780b */ /* 0x000fe60003f6e000 */
[----:B------:R-:W3:Y:S01]  /*a3b0*/  MUFU.EX2 R116, R10 ;  /* 0x0000000a00747308 */ /* 0x000ee20000000800 */
[----:B------:R-:W-:Y:S01]  /*a3c0*/  FSETP.GEU.AND P1, PT, R11, -126, PT ;  /* 0xc2fc00000b00780b */ /* 0x000fe20003f2e000 */
[----:B----4-:R-:W-:Y:S01]  /*a3d0*/  @!P4 FMUL R98, R98, R98 ;  /* 0x000000626262c220 */ /* 0x010fe20000400000 */
[----:B------:R-:W-:Y:S02]  /*a3e0*/  FSETP.GEU.AND P4, PT, R14, -126, PT ;  /* 0xc2fc00000e00780b */ /* 0x000fe40003f8e000 */
[----:B------:R-:W-:Y:S01]  /*a3f0*/  P2R R16, PR, RZ, 0x8 ;  /* 0x00000008ff107803 */ /* 0x000fe20000000000 */
[----:B-1----:R-:W-:Y:S02]  /*a400*/  @!P5 FMUL R118, R118, R118 ;  /* 0x000000767676d220 */ /* 0x002fe40000400000 */
[----:B------:R-:W-:Y:S01]  /*a410*/  @!P0 FMUL R6, R6, 0.5 ;  /* 0x3f00000006068820 */ /* 0x000fe20000400000 */
[----:B------:R-:W-:Y:S01]  /*a420*/  FSETP.GEU.AND P5, PT, R15, -126, PT ;  /* 0xc2fc00000f00780b */ /* 0x000fe20003fae000 */
[----:B------:R-:W-:Y:S01]  /*a430*/  @!P3 FMUL R9, R9, 0.5 ;  /* 0x3f0000000909b820 */ /* 0x000fe20000400000 */
[----:B------:R-:W-:Y:S01]  /*a440*/  FSETP.GEU.AND P3, PT, R12, -126, PT ;  /* 0xc2fc00000c00780b */ /* 0x000fe20003f6e000 */
[----:B--2---:R1:W2:Y:S02]  /*a450*/  MUFU.EX2 R106, R6 ;  /* 0x00000006006a7308 */ /* 0x0042a40000000800 */
[----:B------:R-:W-:Y:S02]  /*a460*/  @!P1 FMUL R11, R11, 0.5 ;  /* 0x3f0000000b0b9820 */ /* 0x000fe40000400000 */
[----:B------:R-:W-:Y:S01]  /*a470*/  @!P4 FMUL R14, R14, 0.5 ;  /* 0x3f0000000e0ec820 */ /* 0x000fe20000400000 */
[----:B------:R-:W-:Y:S01]  /*a480*/  ISETP.NE.AND P2, PT, R16, RZ, PT ;  /* 0x000000ff1000720c */ /* 0x000fe20003f45270 */
[----:B---3--:R-:W-:Y:S04]  /*a490*/  @!P6 FMUL R116, R116, R116 ;  /* 0x000000747474e220 */ /* 0x008fe80000400000 */
[----:B------:R-:W3:Y:S01]  /*a4a0*/  MUFU.EX2 R119, R9 ;  /* 0x0000000900777308 */ /* 0x000ee20000000800 */
[----:B------:R-:W-:Y:S01]  /*a4b0*/  @!P5 FMUL R15, R15, 0.5 ;  /* 0x3f0000000f0fd820 */ /* 0x000fe20000400000 */
[----:B------:R-:W-:Y:S08]  /*a4c0*/  @!P3 FMUL R12, R12, 0.5 ;  /* 0x3f0000000c0cb820 */ /* 0x000ff00000400000 */
[----:B------:R4:W5:Y:S01]  /*a4d0*/  MUFU.EX2 R117, R11 ;  /* 0x0000000b00757308 */ /* 0x0009620000000800 */
[----:B-1----:R-:W1:Y:S01]  /*a4e0*/  LDS.128 R4, [R0+0x38080] ;  /* 0x0380800000047984 */ /* 0x002e620000000c00 */
[----:B--2---:R-:W-:Y:S01]  /*a4f0*/  @!P0 FMUL R106, R106, R106 ;  /* 0x0000006a6a6a8220 */ /* 0x004fe20000400000 */
[----:B------:R-:W-:Y:S03]  /*a500*/  FSETP.GEU.AND P0, PT, R13, -126, PT ;  /* 0xc2fc00000d00780b */ /* 0x000fe60003f0e000 */
[----:B------:R-:W-:Y:S04]  /*a510*/  IMAD.MOV.U32 R23, RZ, RZ, R106 ;  /* 0x000000ffff177224 */ /* 0x000fe800078e006a */
[----:B------:R-:W2:Y:S01]  /*a520*/  MUFU.EX2 R114, R12 ;  /* 0x0000000c00727308 */ /* 0x000ea20000000800 */
[----:B---3--:R-:W-:Y:S09]  /*a530*/  @!P2 FMUL R119, R119, R119 ;  /* 0x000000777777a220 */ /* 0x008ff20000400000 */
[----:B------:R-:W3:Y:S01]  /*a540*/  MUFU.EX2 R112, R14 ;  /* 0x0000000e00707308 */ /* 0x000ee20000000800 */
[----:B------:R-:W-:Y:S01]  /*a550*/  @!P0 FMUL R13, R13, 0.5 ;  /* 0x3f0000000d0d8820 */ /* 0x000fe20000400000 */
[----:B----4-:R-:W4:Y:S01]  /*a560*/  LDS.128 R8, [R0+0x38090] ;  /* 0x0380900000087984 */ /* 0x010f220000000c00 */
[----:B-----5:R-:W-:Y:S07]  /*a570*/  @!P1 FMUL R117, R117, R117 ;  /* 0x0000007575759220 */ /* 0x020fee0000400000 */
[----:B------:R-:W5:Y:S01]  /*a580*/  MUFU.EX2 R115, R13 ;  /* 0x0000000d00737308 */ /* 0x000f620000000800 */
[----:B--2---:R-:W-:Y:S09]  /*a590*/  @!P3 FMUL R114, R114, R114 ;  /* 0x000000727272b220 */ /* 0x004ff20000400000 */
[----:B------:R2:W2:Y:S01]  /*a5a0*/  MUFU.EX2 R113, R15 ;  /* 0x0000000f00717308 */ /* 0x0004a20000000800 */
[----:B---3--:R-:W-:Y:S01]  /*a5b0*/  @!P4 FMUL R112, R112, R112 ;  /* 0x000000707070c220 */ /* 0x008fe20000400000 */
[C---:B-1----:R-:W-:Y:S02]  /*a5c0*/  FFMA2 R4, R3.reuse.F32, R24.F32x2.HI_LO, R4.F32x2.HI_LO ;  /* 0x0000001803047249 */ /* 0x042fe40000040004 */
[----:B------:R-:W-:Y:S02]  /*a5d0*/  FFMA2 R6, R3.F32, R26.F32x2.HI_LO, R6.F32x2.HI_LO ;  /* 0x0000001a03067249 */ /* 0x000fe40000040006 */
[----:B-----5:R-:W-:Y:S01]  /*a5e0*/  @!P0 FMUL R115, R115, R115 ;  /* 0x0000007373738220 */ /* 0x020fe20000400000 */
[----:B------:R-:W-:Y:S02]  /*a5f0*/  FSETP.GEU.AND P2, PT, R4, -126, PT ;  /* 0xc2fc00000400780b */ /* 0x000fe40003f4e000 */
[----:B------:R-:W-:Y:S01]  /*a600*/  FSETP.GEU.AND P6, PT, R5, -126, PT ;  /* 0xc2fc00000500780b */ /* 0x000fe20003fce000 */
[----:B--2---:R-:W1:Y:S01]  /*a610*/  LDS.128 R12, [R0+0x380a0] ;  /* 0x0380a000000c7984 */ /* 0x004e620000000c00 */
[----:B------:R-:W-:Y:S01]  /*a620*/  P2R R16, PR, RZ, 0x4 ;  /* 0x00000004ff107803 */ /* 0x000fe20000000000 */
[----:B------:R-:W-:Y:S01]  /*a630*/  @!P5 FMUL R113, R113, R113 ;  /* 0x000000717171d220 */ /* 0x000fe20000400000 */
[----:B------:R-:W-:Y:S02]  /*a640*/  FSETP.GEU.AND P3, PT, R7, -126, PT ;  /* 0xc2fc00000700780b */ /* 0x000fe40003f6e000 */
[----:B------:R-:W-:Y:S01]  /*a650*/  ISETP.NE.AND P0, PT, R16, RZ, PT ;  /* 0x000000ff1000720c */ /* 0x000fe20003f05270 */
[----:B----4-:R-:W-:Y:S04]  /*a660*/  FFMA2 R8, R3.F32, R28.F32x2.HI_LO, R8.F32x2.HI_LO ;  /* 0x0000001c03087249 */ /* 0x010fe80000040008 */
[----:B------:R-:W-:Y:S01]  /*a670*/  @!P2 FMUL R4, R4, 0.5 ;  /* 0x3f0000000404a820 */ /* 0x000fe20000400000 */
[----:B------:R-:W-:Y:S01]  /*a680*/  FSETP.GEU.AND P2, PT, R6, -126, PT ;  /* 0xc2fc00000600780b */ /* 0x000fe20003f4e000 */
[----:B------:R-:W-:Y:S01]  /*a690*/  @!P6 FMUL R5, R5, 0.5 ;  /* 0x3f0000000505e820 */ /* 0x000fe20000400000 */
[----:B------:R-:W-:Y:S01]  /*a6a0*/  FFMA2 R10, R3.F32, R30.F32x2.HI_LO, R10.F32x2.HI_LO ;  /* 0x0000001e030a7249 */ /* 0x000fe2000004000a */
[----:B------:R-:W2:Y:S02]  /*a6b0*/  MUFU.EX2 R110, R4 ;  /* 0x00000004006e7308 */ /* 0x000ea40000000800 */
[----:B------:R-:W-:Y:S01]  /*a6c0*/  @!P3 FMUL R7, R7, 0.5 ;  /* 0x3f0000000707b820 */ /* 0x000fe20000400000 */
[C---:B------:R-:W-:Y:S02]  /*a6d0*/  FSETP.GEU.AND P4, PT, R9.reuse, -126, PT ;  /* 0xc2fc00000900780b */ /* 0x040fe40003f8e000 */
[----:B------:R-:W-:Y:S02]  /*a6e0*/  FSETP.GEU.AND P1, PT, R8, -126, PT ;  /* 0xc2fc00000800780b */ /* 0x000fe40003f2e000 */
[----:B------:R-:W-:Y:S03]  /*a6f0*/  FSETP.GEU.AND P5, PT, R10, -126, PT ;  /* 0xc2fc00000a00780b */ /* 0x000fe60003fae000 */
[----:B------:R-:W3:Y:S01]  /*a700*/  MUFU.EX2 R111, R5 ;  /* 0x00000005006f7308 */ /* 0x000ee20000000800 */
[----:B------:R-:W-:Y:S05]  /*a710*/  @!P2 FMUL R6, R6, 0.5 ;  /* 0x3f0000000606a820 */ /* 0x000fea0000400000 */
[----:B------:R-:W-:Y:S04]  /*a720*/  @!P4 FMUL R9, R9, 0.5 ;  /* 0x3f0000000909c820 */ /* 0x000fe80000400000 */
[----:B------:R-:W4:Y:S01]  /*a730*/  MUFU.EX2 R108, R6 ;  /* 0x00000006006c7308 */ /* 0x000f220000000800 */
[----:B------:R-:W-:Y:S01]  /*a740*/  @!P1 FMUL R8, R8, 0.5 ;  /* 0x3f00000008089820 */ /* 0x000fe20000400000 */
[----:B--2---:R-:W-:Y:S01]  /*a750*/  @!P0 FMUL R110, R110, R110 ;  /* 0x0000006e6e6e8220 */ /* 0x004fe20000400000 */
[----:B------:R-:W-:Y:S01]  /*a760*/  @!P5 FMUL R10, R10, 0.5 ;  /* 0x3f0000000a0ad820 */ /* 0x000fe20000400000 */
[----:B------:R-:W-:Y:S06]  /*a770*/  FSETP.GEU.AND P0, PT, R11, -126, PT ;  /* 0xc2fc00000b00780b */ /* 0x000fec0003f0e000 */
[----:B------:R2:W5:Y:S01]  /*a780*/  MUFU.EX2 R109, R7 ;  /* 0x00000007006d7308 */ /* 0x0005620000000800 */
[C---:B-1----:R-:W-:Y:S01]  /*a790*/  FFMA2 R12, R3.reuse.F32, R32.F32x2.HI_LO, R12.F32x2.HI_LO ;  /* 0x00000020030c7249 */ /* 0x042fe2000004000c */
[----:B------:R-:W-:Y:S01]  /*a7a0*/  P2R R20, PR, RZ, 0x1 ;  /* 0x00000001ff147803 */ /* 0x000fe20000000000 */
[----:B------:R-:W-:Y:S02]  /*a7b0*/  FFMA2 R14, R3.F32, R34.F32x2.HI_LO, R14.F32x2.HI_LO ;  /* 0x00000022030e7249 */ /* 0x000fe4000004000e */
[----:B---3--:R-:W-:Y:S01]  /*a7c0*/  @!P6 FMUL R111, R111, R111 ;  /* 0x0000006f6f6fe220 */ /* 0x008fe20000400000 */
[----:B------:R-:W-:Y:S04]  /*a7d0*/  FSETP.GEU.AND P6, PT, R12, -126, PT ;  /* 0xc2fc00000c00780b */ /* 0x000fe80003fce000 */
[----:B------:R-:W1:Y:S01]  /*a7e0*/  MUFU.EX2 R19, R9 ;  /* 0x0000000900137308 */ /* 0x000e620000000800 */
[----:B------:R-:W-:Y:S01]  /*a7f0*/  @!P0 FMUL R11, R11, 0.5 ;  /* 0x3f0000000b0b8820 */ /* 0x000fe20000400000 */
[----:B------:R-:W-:Y:S01]  /*a800*/  FSETP.GEU.AND P0, PT, R13, -126, PT ;  /* 0xc2fc00000d00780b */ /* 0x000fe20003f0e000 */
[----:B----4-:R-:W-:Y:S01]  /*a810*/  @!P2 FMUL R108, R108, R108 ;  /* 0x0000006c6c6ca220 */ /* 0x010fe20000400000 */
[----:B------:R-:W-:Y:S06]  /*a820*/  FSETP.GEU.AND P2, PT, R15, -126, PT ;  /* 0xc2fc00000f00780b */ /* 0x000fec0003f4e000 */
[----:B------:R-:W3:Y:S01]  /*a830*/  MUFU.EX2 R18, R8 ;  /* 0x0000000800127308 */ /* 0x000ee20000000800 */
[----:B--2---:R-:W2:Y:S01]  /*a840*/  LDS.128 R4, [R0+0x380b0] ;  /* 0x0380b00000047984 */ /* 0x004ea20000000c00 */
[----:B-----5:R-:W-:Y:S01]  /*a850*/  @!P3 FMUL R109, R109, R109 ;  /* 0x0000006d6d6db220 */ /* 0x020fe20000400000 */
[----:B------:R-:W-:Y:S01]  /*a860*/  @!P6 FMUL R12, R12, 0.5 ;  /* 0x3f0000000c0ce820 */ /* 0x000fe20000400000 */
[C---:B------:R-:W-:Y:S01]  /*a870*/  FSETP.GEU.AND P3, PT, R14.reuse, -126, PT ;  /* 0xc2fc00000e00780b */ /* 0x040fe20003f6e000 */
[----:B------:R-:W-:Y:S05]  /*a880*/  @!P0 FMUL R13, R13, 0.5 ;  /* 0x3f0000000d0d8820 */ /* 0x000fea0000400000 */
[----:B------:R-:W4:Y:S01]  /*a890*/  MUFU.EX2 R16, R10 ;  /* 0x0000000a00107308 */ /* 0x000f220000000800 */
[----:B------:R-:W-:Y:S01]  /*a8a0*/  @!P2 FMUL R15, R15, 0.5 ;  /* 0x3f0000000f0fa820 */ /* 0x000fe20000400000 */
[----:B-1----:R-:W-:Y:S08]  /*a8b0*/  @!P4 FMUL R19, R19, R19 ;  /* 0x000000131313c220 */ /* 0x002ff00000400000 */
[----:B------:R1:W5:Y:S01]  /*a8c0*/  MUFU.EX2 R17, R11 ;  /* 0x0000000b00117308 */ /* 0x0003620000000800 */
[----:B------:R-:W-:Y:S01]  /*a8d0*/  @!P3 FMUL R14, R14, 0.5 ;  /* 0x3f0000000e0eb820 */ /* 0x000fe20000400000 */
[----:B---3--:R-:W-:Y:S01]  /*a8e0*/  @!P1 FMUL R18, R18, R18 ;  /* 0x0000001212129220 */ /* 0x008fe20000400000 */
[----:B------:R-:W-:Y:S07]  /*a8f0*/  ISETP.NE.AND P1, PT, R20, RZ, PT ;  /* 0x000000ff1400720c */ /* 0x000fee0003f25270 */
[----:B------:R-:W3:Y:S01]  /*a900*/  MUFU.EX2 R106, R12 ;  /* 0x0000000c006a7308 */ /* 0x000ee20000000800 */
[----:B----4-:R-:W-:Y:S09]  /*a910*/  @!P5 FMUL R16, R16, R16 ;  /* 0x000000101010d220 */ /* 0x010ff20000400000 */
[----:B------:R-:W4:Y:S01]  /*a920*/  MUFU.EX2 R107, R13 ;  /* 0x0000000d006b7308 */ /* 0x000f220000000800 */
[----:B-1----:R-:W1:Y:S01]  /*a930*/  LDS.128 R8, [R0+0x38100] ;  /* 0x0381000000087984 */ /* 0x002e620000000c00 */
[----:B-----5:R-:W-:Y:S08]  /*a940*/  @!P1 FMUL R17, R17, R17 ;  /* 0x0000001111119220 */ /* 0x020ff00000400000 */
[----:B------:R-:W5:Y:S01]  /*a950*/  MUFU.EX2 R96, R14 ;  /* 0x0000000e00607308 */ /* 0x000f620000000800 */
[C---:B--2---:R-:W-:Y:S02]  /*a960*/  FFMA2 R4, R3.reuse.F32, R36.F32x2.HI_LO, R4.F32x2.HI_LO ;  /* 0x0000002403047249 */ /* 0x044fe40000040004 */
[----:B------:R-:W-:Y:S02]  /*a970*/  FFMA2 R6, R3.F32, R38.F32x2.HI_LO, R6.F32x2.HI_LO ;  /* 0x0000002603067249 */ /* 0x000fe40000040006 */
[----:B---3--:R-:W-:Y:S01]  /*a980*/  @!P6 FMUL R106, R106, R106 ;  /* 0x0000006a6a6ae220 */ /* 0x008fe20000400000 */
[----:B------:R-:W-:Y:S04]  /*a990*/  FSETP.GEU.AND P5, PT, R5, -126, PT ;  /* 0xc2fc00000500780b */ /* 0x000fe80003fae000 */
[----:B------:R2:W3:Y:S01]  /*a9a0*/  MUFU.EX2 R97, R15 ;  /* 0x0000000f00617308 */ /* 0x0004e20000000800 */
[----:B------:R-:W-:Y:S01]  /*a9b0*/  FSETP.GEU.AND P4, PT, R4, -126, PT ;  /* 0xc2fc00000400780b */ /* 0x000fe20003f8e000 */
[----:B----4-:R-:W-:Y:S01]  /*a9c0*/  @!P0 FMUL R107, R107, R107 ;  /* 0x0000006b6b6b8220 */ /* 0x010fe20000400000 */
[----:B------:R-:W-:Y:S02]  /*a9d0*/  FSETP.GEU.AND P1, PT, R6, -126, PT ;  /* 0xc2fc00000600780b */ /* 0x000fe40003f2e000 */
[----:B------:R-:W-:Y:S01]  /*a9e0*/  FSETP.GEU.AND P6, PT, R7, -126, PT ;  /* 0xc2fc00000700780b */ /* 0x000fe20003fce000 */
[----:B-----5:R-:W-:Y:S03]  /*a9f0*/  @!P3 FMUL R96, R96, R96 ;  /* 0x000000606060b220 */ /* 0x020fe60000400000 */
[----:B------:R-:W-:Y:S05]  /*aa00*/  @!P5 FMUL R5, R5, 0.5 ;  /* 0x3f0000000505d820 */ /* 0x000fea0000400000 */
[----:B------:R-:W-:Y:S01]  /*aa10*/  @!P4 FMUL R4, R4, 0.5 ;  /* 0x3f0000000404c820 */ /* 0x000fe20000400000 */
[----:B------:R-:W4:Y:S01]  /*aa20*/  MUFU.EX2 R95, R5 ;  /* 0x00000005005f7308 */ /* 0x000f220000000800 */
[----:B------:R-:W-:Y:S01]  /*aa30*/  @!P1 FMUL R6, R6, 0.5 ;  /* 0x3f00000006069820 */ /* 0x000fe20000400000 */
[----:B--2---:R-:W2:Y:S01]  /*aa40*/  LDS.128 R12, [R0+0x38110] ;  /* 0x03811000000c7984 */ /* 0x004ea20000000c00 */
[----:B------:R-:W-:Y:S01]  /*aa50*/  @!P6 FMUL R7, R7, 0.5 ;  /* 0x3f0000000707e820 */ /* 0x000fe20000400000 */
[----:B---3--:R-:W-:Y:S06]  /*aa60*/  @!P2 FMUL R97, R97, R97 ;  /* 0x000000616161a220 */ /* 0x008fec0000400000 */
[----:B------:R3:W5:Y:S01]  /*aa70*/  MUFU.EX2 R94, R4 ;  /* 0x00000004005e7308 */ /* 0x0007620000000800 */
[----:B-1----:R-:W-:Y:S01]  /*aa80*/  FFMA2 R8, R3.F32, R40.F32x2.HI_LO, R8.F32x2.HI_LO ;  /* 0x0000002803087249 */ /* 0x002fe20000040008 */
[----:B------:R-:W-:Y:S01]  /*aa90*/  F2FP.F16.F32.PACK_AB R40, R111, R110 ;  /* 0x0000006e6f28723e */ /* 0x000fe200000000ff */
[----:B------:R-:W-:Y:S01]  /*aaa0*/  FFMA2 R10, R3.F32, R42.F32x2.HI_LO, R10.F32x2.HI_LO ;  /* 0x0000002a030a7249 */ /* 0x000fe2000004000a */
[----:B------:R-:W-:Y:S02]  /*aab0*/  F2FP.F16.F32.PACK_AB R41, R109, R108 ;  /* 0x0000006c6d29723e */ /* 0x000fe400000000ff */
[----:B------:R-:W-:Y:S04]  /*aac0*/  FSETP.GEU.AND P0, PT, R9, -126, PT ;  /* 0xc2fc00000900780b */ /* 0x000fe80003f0e000 */
[----:B------:R-:W1:Y:S01]  /*aad0*/  MUFU.EX2 R92, R6 ;  /* 0x00000006005c7308 */ /* 0x000e620000000800 */
[----:B------:R-:W-:Y:S01]  /*aae0*/  FSETP.GEU.AND P2, PT, R10, -126, PT ;  /* 0xc2fc00000a00780b */ /* 0x000fe20003f4e000 */
[----:B----4-:R-:W-:Y:S01]  /*aaf0*/  @!P5 FMUL R95, R95, R95 ;  /* 0x0000005f5f5fd220 */ /* 0x010fe20000400000 */
[----:B------:R-:W-:Y:S02]  /*ab00*/  F2FP.F16.F32.PACK_AB R42, R19, R18 ;  /* 0x00000012132a723e */ /* 0x000fe400000000ff */
[----:B------:R-:W-:Y:S05]  /*ab10*/  F2FP.F16.F32.PACK_AB R43, R17, R16 ;  /* 0x00000010112b723e */ /* 0x000fea00000000ff */
[----:B------:R4:W1:Y:S01]  /*ab20*/  MUFU.EX2 R93, R7 ;  /* 0x00000007005d7308 */ /* 0x0008620000000800 */
[----:B---3--:R-:W-:Y:S01]  /*ab30*/  P2R R4, PR, RZ, 0x2 ;  /* 0x00000002ff047803 */ /* 0x008fe20000000000 */
[----:B-----5:R-:W-:Y:S01]  /*ab40*/  @!P4 FMUL R94, R94, R94 ;  /* 0x0000005e5e5ec220 */ /* 0x020fe20000400000 */
[----:B------:R-:W-:Y:S01]  /*ab50*/  FSETP.GEU.AND P1, PT, R8, -126, PT ;  /* 0xc2fc00000800780b */ /* 0x000fe20003f2e000 */
[----:B------:R-:W-:Y:S01]  /*ab60*/  @!P0 FMUL R9, R9, 0.5 ;  /* 0x3f00000009098820 */ /* 0x000fe20000400000 */
[----:B------:R-:W-:Y:S01]  /*ab70*/  ISETP.NE.AND P3, PT, R4, RZ, PT ;  /* 0x000000ff0400720c */ /* 0x000fe20003f65270 */
[----:B------:R-:W-:Y:S01]  /*ab80*/  @!P2 FMUL R10, R10, 0.5 ;  /* 0x3f0000000a0aa820 */ /* 0x000fe20000400000 */
[----:B------:R-:W-:Y:S03]  /*ab90*/  FSETP.GEU.AND P4, PT, R11, -126, PT ;  /* 0xc2fc00000b00780b */ /* 0x000fe60003f8e000 */
[----:B------:R-:W3:Y:S10]  /*aba0*/  MUFU.EX2 R91, R9 ;  /* 0x00000009005b7308 */ /* 0x000ef40000000800 */
[----:B------:R-:W5:Y:S01]  /*abb0*/  MUFU.EX2 R88, R10 ;  /* 0x0000000a00587308 */ /* 0x000f620000000800 */
[----:B----4-:R-:W4:Y:S01]  /*abc0*/  LDS.128 R4, [R0+0x38120] ;  /* 0x0381200000047984 */ /* 0x010f220000000c00 */
[----:B--2---:R-:W-:Y:S01]  /*abd0*/  FFMA2 R12, R3.F32, R44.F32x2.HI_LO, R12.F32x2.HI_LO ;  /* 0x0000002c030c7249 */ /* 0x004fe2000004000c */
[----:B------:R-:W-:Y:S01]  /*abe0*/  F2FP.F16.F32.PACK_AB R44, R107, R106 ;  /* 0x0000006a6b2c723e */ /* 0x000fe200000000ff */
[----:B-1----:R-:W-:Y:S01]  /*abf0*/  @!P3 FMUL R92, R92, R92 ;  /* 0x0000005c5c5cb220 */ /* 0x002fe20000400000 */
[----:B------:R-:W-:Y:S01]  /*ac00*/  FFMA2 R14, R3.F32, R46.F32x2.HI_LO, R14.F32x2.HI_LO ;  /* 0x0000002e030e7249 */ /* 0x000fe2000004000e */
[----:B------:R-:W-:Y:S01]  /*ac10*/  F2FP.F16.F32.PACK_AB R45, R97, R96 ;  /* 0x00000060612d723e */ /* 0x000fe200000000ff */
[----:B------:R-:W-:Y:S01]  /*ac20*/  @!P6 FMUL R93, R93, R93 ;  /* 0x0000005d5d5de220 */ /* 0x000fe20000400000 */
[----:B------:R-:W-:Y:S01]  /*ac30*/  FSETP.GEU.AND P3, PT, R13, -126, PT ;  /* 0xc2fc00000d00780b */ /* 0x000fe20003f6e000 */
[----:B------:R-:W-:Y:S01]  /*ac40*/  @!P1 FMUL R8, R8, 0.5 ;  /* 0x3f00000008089820 */ /* 0x000fe20000400000 */
[----:B------:R-:W-:Y:S01]  /*ac50*/  FSETP.GEU.AND P5, PT, R12, -126, PT ;  /* 0xc2fc00000c00780b */ /* 0x000fe20003fae000 */
[----:B------:R-:W-:Y:S01]  /*ac60*/  @!P4 FMUL R11, R11, 0.5 ;  /* 0x3f0000000b0bc820 */ /* 0x000fe20000400000 */
[----:B------:R-:W-:Y:S01]  /*ac70*/  P2R R20, PR, RZ, 0x8 ;  /* 0x00000008ff147803 */ /* 0x000fe20000000000 */
[----:B------:R-:W1:Y:S01]  /*ac80*/  MUFU.EX2 R90, R8 ;  /* 0x00000008005a7308 */ /* 0x000e620000000800 */
[----:B------:R-:W-:Y:S01]  /*ac90*/  FSETP.GEU.AND P6, PT, R14, -126, PT ;  /* 0xc2fc00000e00780b */ /* 0x000fe20003fce000 */
[----:B---3--:R-:W-:Y:S01]  /*aca0*/  @!P0 FMUL R91, R91, R91 ;  /* 0x0000005b5b5b8220 */ /* 0x008fe20000400000 */
[----:B------:R-:W-:Y:S01]  /*acb0*/  F2FP.F16.F32.PACK_AB R46, R95, R94 ;  /* 0x0000005e5f2e723e */ /* 0x000fe200000000ff */
[----:B-----5:R-:W-:Y:S01]  /*acc0*/  @!P2 FMUL R88, R88, R88 ;  /* 0x000000585858a220 */ /* 0x020fe20000400000 */
[----:B------:R-:W-:Y:S05]  /*acd0*/  F2FP.F16.F32.PACK_AB R47, R93, R92 ;  /* 0x0000005c5d2f723e */ /* 0x000fea00000000ff */
[----:B------:R2:W3:Y:S01]  /*ace0*/  MUFU.EX2 R89, R11 ;  /* 0x0000000b00597308 */ /* 0x0004e20000000800 */
[----:B------:R-:W-:Y:S01]  /*acf0*/  @!P3 FMUL R13, R13, 0.5 ;  /* 0x3f0000000d0db820 */ /* 0x000fe20000400000 */
[----:B------:R-:W-:Y:S01]  /*ad00*/  FSETP.GEU.AND P3, PT, R15, -126, PT ;  /* 0xc2fc00000f00780b */ /* 0x000fe20003f6e000 */
[----:B------:R-:W-:Y:S01]  /*ad10*/  @!P5 FMUL R12, R12, 0.5 ;  /* 0x3f0000000c0cd820 */ /* 0x000fe20000400000 */
[----:B------:R-:W-:Y:S06]  /*ad20*/  @!P6 FMUL R14, R14, 0.5 ;  /* 0x3f0000000e0ee820 */ /* 0x000fec0000400000 */
[----:B------:R-:W5:Y:S01]  /*ad30*/  MUFU.EX2 R86, R12 ;  /* 0x0000000c00567308 */ /* 0x000f620000000800 */
[----:B-1----:R-:W-:Y:S05]  /*ad40*/  @!P1 FMUL R90, R90, R90 ;  /* 0x0000005a5a5a9220 */ /* 0x002fea0000400000 */
[----:B------:R-:W-:Y:S01]  /*ad50*/  F2FP.F16.F32.PACK_AB R32, R91, R90 ;  /* 0x0000005a5b20723e */ /* 0x000fe200000000ff */
[----:B------:R-:W-:Y:S03]  /*ad60*/  @!P3 FMUL R15, R15, 0.5 ;  /* 0x3f0000000f0fb820 */ /* 0x000fe60000400000 */
[----:B------:R-:W1:Y:S01]  /*ad70*/  MUFU.EX2 R87, R13 ;  /* 0x0000000d00577308 */ /* 0x000e620000000800 */
[----:B--2---:R-:W2:Y:S01]  /*ad80*/  LDS.128 R8, [R0+0x38130] ;  /* 0x0381300000087984 */ /* 0x004ea20000000c00 */
[----:B---3--:R-:W-:Y:S01]  /*ad90*/  @!P4 FMUL R89, R89, R89 ;  /* 0x000000595959c220 */ /* 0x008fe20000400000 */
[----:B------:R-:W-:Y:S01]  /*ada0*/  ISETP.NE.AND P4, PT, R20, RZ, PT ;  /* 0x000000ff1400720c */ /* 0x000fe20003f85270 */
[----:B----4-:R-:W-:Y:S01]  /*adb0*/  FFMA2 R4, R3.F32, R48.F32x2.HI_LO, R4.F32x2.HI_LO ;  /* 0x0000003003047249 */ /* 0x010fe20000040004 */
[----:B------:R-:W-:Y:S01]  /*adc0*/  F2FP.F16.F32.PACK_AB R48, R125, R124 ;  /* 0x0000007c7d30723e */ /* 0x000fe200000000ff */
[----:B------:R-:W-:Y:S01]  /*add0*/  FFMA2 R6, R3.F32, R50.F32x2.HI_LO, R6.F32x2.HI_LO ;  /* 0x0000003203067249 */ /* 0x000fe20000040006 */
[----:B------:R-:W-:Y:S03]  /*ade0*/  F2FP.F16.F32.PACK_AB R51, R98, R23 ;  /* 0x000000176233723e */ /* 0x000fe600000000ff */
[----:B------:R-:W3:Y:S01]  /*adf0*/  MUFU.EX2 R84, R14 ;  /* 0x0000000e00547308 */ /* 0x000ee20000000800 */
[----:B------:R-:W-:Y:S01]  /*ae00*/  FSETP.GEU.AND P1, PT, R4, -126, PT ;  /* 0xc2fc00000400780b */ /* 0x000fe20003f2e000 */
[----:B-----5:R-:W-:Y:S01]  /*ae10*/  @!P5 FMUL R86, R86, R86 ;  /* 0x000000565656d220 */ /* 0x020fe20000400000 */
[----:B------:R-:W-:Y:S02]  /*ae20*/  FSETP.GEU.AND P5, PT, R7, -126, PT ;  /* 0xc2fc00000700780b */ /* 0x000fe40003fae000 */
[----:B------:R-:W-:Y:S02]  /*ae30*/  FSETP.GEU.AND P0, PT, R5, -126, PT ;  /* 0xc2fc00000500780b */ /* 0x000fe40003f0e000 */
[----:B------:R-:W-:Y:S03]  /*ae40*/  FSETP.GEU.AND P2, PT, R6, -126, PT ;  /* 0xc2fc00000600780b */ /* 0x000fe60003f4e000 */
[----:B------:R4:W5:Y:S01]  /*ae50*/  MUFU.EX2 R85, R15 ;  /* 0x0000000f00557308 */ /* 0x0009620000000800 */
[----:B-1----:R-:W-:Y:S01]  /*ae60*/  @!P4 FMUL R87, R87, R87 ;  /* 0x000000575757c220 */ /* 0x002fe20000400000 */
[----:B------:R-:W-:Y:S02]  /*ae70*/  F2FP.F16.F32.PACK_AB R49, R123, R122 ;  /* 0x0000007a7b31723e */ /* 0x000fe400000000ff */
[----:B------:R-:W-:Y:S01]  /*ae80*/  F2FP.F16.F32.PACK_AB R50, R121, R120 ;  /* 0x000000787932723e */ /* 0x000fe200000000ff */
[----:B------:R-:W-:Y:S01]  /*ae90*/  @!P1 FMUL R4, R4, 0.5 ;  /* 0x3f00000004049820 */ /* 0x000fe20000400000 */
[----:B------:R-:W-:Y:S01]  /*aea0*/  F2FP.F16.F32.PACK_AB R33, R89, R88 ;  /* 0x000000585921723e */ /* 0x000fe200000000ff */
[----:B------:R-:W-:Y:S01]  /*aeb0*/  @!P5 FMUL R7, R7, 0.5 ;  /* 0x3f0000000707d820 */ /* 0x000fe20000400000 */
[----:B---3--:R-:W-:Y:S02]  /*aec0*/  @!P6 FMUL R84, R84, R84 ;  /* 0x000000545454e220 */ /* 0x008fe40000400000 */
[----:B------:R-:W1:Y:S01]  /*aed0*/  MUFU.EX2 R21, R4 ;  /* 0x0000000400157308 */ /* 0x000e620000000800 */
[----:B------:R-:W-:Y:S01]  /*aee0*/  @!P0 FMUL R5, R5, 0.5 ;  /* 0x3f00000005058820 */ /* 0x000fe20000400000 */
[----:B------:R-:W-:Y:S01]  /*aef0*/  @!P2 FMUL R6, R6, 0.5 ;  /* 0x3f0000000606a820 */ /* 0x000fe20000400000 */
[----:B------:R-:W-:Y:S01]  /*af00*/  F2FP.F16.F32.PACK_AB R34, R87, R86 ;  /* 0x000000565722723e */ /* 0x000fe200000000ff */
[----:B----4-:R-:W3:Y:S06]  /*af10*/  LDS.128 R12, [R0+0x38180] ;  /* 0x03818000000c7984 */ /* 0x010eec0000000c00 */
[----:B------:R-:W4:Y:S01]  /*af20*/  MUFU.EX2 R24, R7 ;  /* 0x0000000700187308 */ /* 0x000f220000000800 */
[----:B-----5:R-:W-:Y:S05]  /*af30*/  @!P3 FMUL R85, R85, R85 ;  /* 0x000000555555b220 */ /* 0x020fea0000400000 */
[----:B------:R-:W-:Y:S01]  /*af40*/  F2FP.F16.F32.PACK_AB R35, R85, R84 ;  /* 0x000000545523723e */ /* 0x000fe200000000ff */
[C---:B--2---:R-:W-:Y:S03]  /*af50*/  FFMA2 R8, R3.reuse.F32, R52.F32x2.HI_LO, R8.F32x2.HI_LO ;  /* 0x0000003403087249 */ /* 0x044fe60000040008 */
[----:B------:R-:W2:Y:S01]  /*af60*/  MUFU.EX2 R20, R5 ;  /* 0x0000000500147308 */ /* 0x000ea20000000800 */
[----:B------:R-:W-:Y:S01]  /*af70*/  FFMA2 R10, R3.F32, R54.F32x2.HI_LO, R10.F32x2.HI_LO ;  /* 0x00000036030a7249 */ /* 0x000fe2000004000a */
[----:B------:R-:W-:Y:S01]  /*af80*/  F2FP.F16.F32.PACK_AB R52, R119, R118 ;  /* 0x000000767734723e */ /* 0x000fe200000000ff */
[----:B-1----:R-:W-:Y:S01]  /*af90*/  @!P1 FMUL R21, R21, R21 ;  /* 0x0000001515159220 */ /* 0x002fe20000400000 */
[----:B------:R-:W-:Y:S02]  /*afa0*/  FSETP.GEU.AND P4, PT, R8, -126, PT ;  /* 0xc2fc00000800780b */ /* 0x000fe40003f8e000 */
[----:B------:R-:W-:Y:S04]  /*afb0*/  FSETP.GEU.AND P6, PT, R9, -126, PT ;  /* 0xc2fc00000900780b */ /* 0x000fe80003fce000 */
[----:B------:R1:W5:Y:S01]  /*afc0*/  MUFU.EX2 R25, R6 ;  /* 0x0000000600197308 */ /* 0x0003620000000800 */
[----:B------:R-:W-:Y:S01]  /*afd0*/  FSETP.GEU.AND P3, PT, R11, -126, PT ;  /* 0xc2fc00000b00780b */ /* 0x000fe20003f6e000 */
[----:B----4-:R-:W-:Y:S01]  /*afe0*/  @!P5 FMUL R24, R24, R24 ;  /* 0x000000181818d220 */ /* 0x010fe20000400000 */
[----:B------:R-:W-:Y:S02]  /*aff0*/  P2R R22, PR, RZ, 0x10 ;  /* 0x00000010ff167803 */ /* 0x000fe40000000000 */
[----:B------:R-:W-:Y:S02]  /*b000*/  F2FP.F16.F32.PACK_AB R53, R117, R116 ;  /* 0x000000747535723e */ /* 0x000fe400000000ff */
[----:B------:R-:W-:Y:S01]  /*b010*/  ISETP.NE.AND P5, PT, R22, RZ, PT ;  /* 0x000000ff1600720c */ /* 0x000fe20003fa5270 */
[----:B------:R-:W-:Y:S02]  /*b020*/  IMAD.MOV.U32 R22, RZ, RZ, R23 ;  /* 0x000000ffff167224 */ /* 0x000fe400078e0017 */
[----:B------:R-:W-:Y:S01]  /*b030*/  @!P4 FMUL R8, R8, 0.5 ;  /* 0x3f0000000808c820 */ /* 0x000fe20000400000 */
[----:B------:R-:W-:Y:S01]  /*b040*/  FSETP.GEU.AND P4, PT, R10, -126, PT ;  /* 0xc2fc00000a00780b */ /* 0x000fe20003f8e000 */
[----:B------:R-:W-:Y:S01]  /*b050*/  @!P6 FMUL R9, R9, 0.5 ;  /* 0x3f0000000909e820 */ /* 0x000fe20000400000 */
[----:B--2---:R-:W-:Y:S01]  /*b060*/  @!P0 FMUL R20, R20, R20 ;  /* 0x0000001414148220 */ /* 0x004fe20000400000 */
[----:B------:R-:W2:Y:S01]  /*b070*/  MUFU.EX2 R27, R8 ;  /* 0x00000008001b7308 */ /* 0x000ea20000000800 */
[----:B------:R-:W-:Y:S01]  /*b080*/  @!P3 FMUL R11, R11, 0.5 ;  /* 0x3f0000000b0bb820 */ /* 0x000fe20000400000 */
[----:B------:R-:W-:Y:S01]  /*b090*/  F2FP.F16.F32.PACK_AB R54, R115, R114 ;  /* 0x000000727336723e */ /* 0x000fe200000000ff */
[----:B------:R-:W-:Y:S01]  /*b0a0*/  IMAD.MOV.U32 R23, RZ, RZ, R98 ;  /* 0x000000ffff177224 */ /* 0x000fe200078e0062 */
[----:B-1----:R-:W1:Y:S01]  /*b0b0*/  LDS.128 R4, [R0+0x38190] ;  /* 0x0381900000047984 */ /* 0x002e620000000c00 */
[----:B-----5:R-:W-:Y:S01]  /*b0c0*/  @!P2 FMUL R25, R25, R25 ;  /* 0x000000191919a220 */ /* 0x020fe20000400000 */
[----:B------:R-:W-:Y:S04]  /*b0d0*/  F2FP.F16.F32.PACK_AB R55, R113, R112 ;  /* 0x000000707137723e */ /* 0x000fe800000000ff */
[----:B------:R-:W4:Y:S01]  /*b0e0*/  MUFU.EX2 R26, R9 ;  /* 0x00000009001a7308 */ /* 0x000f220000000800 */
[----:B------:R-:W-:Y:S01]  /*b0f0*/  F2FP.F16.F32.PACK_AB R36, R20, R21 ;  /* 0x000000151424723e */ /* 0x000fe200000000ff */
[C---:B---3--:R-:W-:Y:S01]  /*b100*/  FFMA2 R12, R3.reuse.F32, R58.F32x2.HI_LO, R12.F32x2.HI_LO ;  /* 0x0000003a030c7249 */ /* 0x048fe2000004000c */
[----:B------:R-:W-:Y:S01]  /*b110*/  F2FP.F16.F32.PACK_AB R37, R24, R25 ;  /* 0x000000191825723e */ /* 0x000fe200000000ff */
[----:B------:R-:W-:Y:S01]  /*b120*/  @!P4 FMUL R10, R10, 0.5 ;  /* 0x3f0000000a0ac820 */ /* 0x000fe20000400000 */
[----:B------:R-:W-:Y:S02]  /*b130*/  FFMA2 R14, R3.F32, R60.F32x2.HI_LO, R14.F32x2.HI_LO ;  /* 0x0000003c030e7249 */ /* 0x000fe4000004000e */
[----:B------:R-:W-:Y:S03]  /*b140*/  FSETP.GEU.AND P1, PT, R12, -126, PT ;  /* 0xc2fc00000c00780b */ /* 0x000fe60003f2e000 */
[----:B------:R-:W3:Y:S01]  /*b150*/  MUFU.EX2 R58, R10 ;  /* 0x0000000a003a7308 */ /* 0x000ee20000000800 */
[----:B------:R-:W-:Y:S01]  /*b160*/  FSETP.GEU.AND P0, PT, R13, -126, PT ;  /* 0xc2fc00000d00780b */ /* 0x000fe20003f0e000 */
[----:B--2---:R-:W-:Y:S01]  /*b170*/  @!P5 FMUL R27, R27, R27 ;  /* 0x0000001b1b1bd220 */ /* 0x004fe20000400000 */
[----:B------:R-:W-:Y:S02]  /*b180*/  FSETP.GEU.AND P5, PT, R15, -126, PT ;  /* 0xc2fc00000f00780b */ /* 0x000fe40003fae000 */
[----:B------:R-:W-:Y:S01]  /*b190*/  FSETP.GEU.AND P2, PT, R14, -126, PT ;  /* 0xc2fc00000e00780b */ /* 0x000fe20003f4e000 */
[----:B------:R-:W-:Y:S04]  /*b1a0*/  IMAD.MOV.U32 R60, RZ, RZ, R27 ;  /* 0x000000ffff3c7224 */ /* 0x000fe800078e001b */
[----:B------:R2:W5:Y:S01]  /*b1b0*/  MUFU.EX2 R59, R11 ;  /* 0x0000000b003b7308 */ /* 0x0005620000000800 */
[----:B----4-:R-:W-:Y:S01]  /*b1c0*/  @!P6 FMUL R26, R26, R26 ;  /* 0x0000001a1a1ae220 */ /* 0x010fe20000400000 */
[----:B------:R-:W-:Y:S03]  /*b1d0*/  @!P1 FMUL R12, R12, 0.5 ;  /* 0x3f0000000c0c9820 */ /* 0x000fe60000400000 */
[----:B------:R-:W-:Y:S02]  /*b1e0*/  IMAD.MOV.U32 R61, RZ, RZ, R26 ;  /* 0x000000ffff3d7224 */ /* 0x000fe400078e001a */
[----:B------:R-:W-:Y:S01]  /*b1f0*/  @!P0 FMUL R13, R13, 0.5 ;  /* 0x3f0000000d0d8820 */ /* 0x000fe20000400000 */
[----:B------:R-:W-:Y:S02]  /*b200*/  F2FP.F16.F32.PACK_AB R38, R26, R27 ;  /* 0x0000001b1a26723e */ /* 0x000fe400000000ff */
[----:B------:R4:W4:Y:S01]  /*b210*/  MUFU.EX2 R29, R12 ;  /* 0x0000000c001d7308 */ /* 0x0009220000000800 */
[----:B---3--:R-:W-:Y:S01]  /*b220*/  @!P4 FMUL R58, R58, R58 ;  /* 0x0000003a3a3ac220 */ /* 0x008fe20000400000 */
[----:B------:R-:W-:Y:S08]  /*b230*/  @!P2 FMUL R14, R14, 0.5 ;  /* 0x3f0000000e0ea820 */ /* 0x000ff00000400000 */
[----:B------:R-:W3:Y:S01]  /*b240*/  MUFU.EX2 R28, R13 ;  /* 0x0000000d001c7308 */ /* 0x000ee20000000800 */
[----:B--2---:R-:W2:Y:S01]  /*b250*/  LDS.128 R8, [R0+0x381a0] ;  /* 0x0381a00000087984 */ /* 0x004ea20000000c00 */
[----:B-----5:R-:W-:Y:S01]  /*b260*/  @!P3 FMUL R59, R59, R59 ;  /* 0x0000003b3b3bb220 */ /* 0x020fe20000400000 */
[C---:B-1----:R-:W-:Y:S02]  /*b270*/  FFMA2 R4, R3.reuse.F32, R62.F32x2.HI_LO, R4.F32x2.HI_LO ;  /* 0x0000003e03047249 */ /* 0x042fe40000040004 */
[----:B------:R-:W-:Y:S02]  /*b280*/  IMAD.MOV.U32 R62, RZ, RZ, R25 ;  /* 0x000000ffff3e7224 */ /* 0x000fe400078e0019 */
[----:B------:R-:W-:Y:S02]  /*b290*/  FFMA2 R6, R3.F32, R64.F32x2.HI_LO, R6.F32x2.HI_LO ;  /* 0x0000004003067249 */ /* 0x000fe40000040006 */
[----:B------:R-:W-:Y:S01]  /*b2a0*/  IMAD.MOV.U32 R63, RZ, RZ, R24 ;  /* 0x000000ffff3f7224 */ /* 0x000fe200078e0018 */
[----:B------:R-:W1:Y:S01]  /*b2b0*/  MUFU.EX2 R31, R14 ;  /* 0x0000000e001f7308 */ /* 0x000e620000000800 */
[----:B----4-:R-:W-:Y:S01]  /*b2c0*/  P2R R12, PR, RZ, 0x20 ;  /* 0x00000020ff0c7803 */ /* 0x010fe20000000000 */
[----:B------:R-:W-:Y:S01]  /*b2d0*/  @!P1 FMUL R29, R29, R29 ;  /* 0x0000001d1d1d9220 */ /* 0x000fe20000400000 */
[----:B------:R-:W-:Y:S01]  /*b2e0*/  FSETP.GEU.AND P5, PT, R4, -126, PT ;  /* 0xc2fc00000400780b */ /* 0x000fe20003fae000 */
[----:B------:R-:W-:Y:S01]  /*b2f0*/  IMAD.MOV.U32 R64, RZ, RZ, R21 ;  /* 0x000000ffff407224 */ /* 0x000fe200078e0015 */
[----:B------:R-:W-:Y:S01]  /*b300*/  ISETP.NE.AND P6, PT, R12, RZ, PT ;  /* 0x000000ff0c00720c */ /* 0x000fe20003fc5270 */
[----:B------:R-:W-:Y:S01]  /*b310*/  IMAD.MOV.U32 R65, RZ, RZ, R20 ;  /* 0x000000ffff417224 */ /* 0x000fe200078e0014 */
[----:B------:R-:W-:Y:S01]  /*b320*/  FSETP.GEU.AND P4, PT, R5, -126, PT ;  /* 0xc2fc00000500780b */ /* 0x000fe20003f8e000 */
[----:B---3--:R-:W-:Y:S01]  /*b330*/  @!P0 FMUL R28, R28, R28 ;  /* 0x0000001c1c1c8220 */ /* 0x008fe20000400000 */
[----:B------:R-:W-:Y:S02]  /*b340*/  FSETP.GEU.AND P3, PT, R6, -126, PT ;  /* 0xc2fc00000600780b */ /* 0x000fe40003f6e000 */
[----:B------:R-:W-:Y:S02]  /*b350*/  FSETP.GEU.AND P1, PT, R7, -126, PT ;  /* 0xc2fc00000700780b */ /* 0x000fe40003f2e000 */
[----:B------:R-:W-:Y:S03]  /*b360*/  F2FP.F16.F32.PACK_AB R24, R28, R29 ;  /* 0x0000001d1c18723e */ /* 0x000fe600000000ff */
[----:B------:R-:W-:Y:S01]  /*b370*/  @!P5 FMUL R4, R4, 0.5 ;  /* 0x3f0000000404d820 */ /* 0x000fe20000400000 */
[----:B-1----:R-:W-:Y:S01]  /*b380*/  @!P2 FMUL R31, R31, R31 ;  /* 0x0000001f1f1fa220 */ /* 0x002fe20000400000 */
[----:B------:R-:W-:Y:S01]  /*b390*/  @!P6 FMUL R15, R15, 0.5 ;  /* 0x3f0000000f0fe820 */ /* 0x000fe20000400000 */
[----:B------:R-:W-:Y:S01]  /*b3a0*/  F2FP.F16.F32.PACK_AB R39, R59, R58 ;  /* 0x0000003a3b27723e */ /* 0x000fe200000000ff */
[----:B------:R-:W-:Y:S02]  /*b3b0*/  @!P4 FMUL R5, R5, 0.5 ;  /* 0x3f0000000505c820 */ /* 0x000fe40000400000 */
[----:B------:R1:W3:Y:S01]  /*b3c0*/  MUFU.EX2 R30, R15 ;  /* 0x0000000f001e7308 */ /* 0x0002e20000000800 */
[----:B------:R-:W-:Y:S01]  /*b3d0*/  @!P3 FMUL R6, R6, 0.5 ;  /* 0x3f0000000606b820 */ /* 0x000fe20000400000 */
[----:B------:R-:W-:Y:S08]  /*b3e0*/  @!P1 FMUL R7, R7, 0.5 ;  /* 0x3f00000007079820 */ /* 0x000ff00000400000 */
[----:B------:R-:W4:Y:S01]  /*b3f0*/  MUFU.EX2 R4, R4 ;  /* 0x0000000400047308 */ /* 0x000f220000000800 */
[C---:B--2---:R-:W-:Y:S02]  /*b400*/  FFMA2 R8, R3.reuse.F32, R66.F32x2.HI_LO, R8.F32x2.HI_LO ;  /* 0x0000004203087249 */ /* 0x044fe40000040008 */
[----:B------:R-:W-:Y:S02]  /*b410*/  IMAD.MOV.U32 R66, RZ, RZ, R29 ;  /* 0x000000ffff427224 */ /* 0x000fe400078e001d */
[----:B------:R-:W-:Y:S02]  /*b420*/  FFMA2 R10, R3.F32, R68.F32x2.HI_LO, R10.F32x2.HI_LO ;  /* 0x00000044030a7249 */ /* 0x000fe4000004000a */
[----:B------:R-:W-:Y:S03]  /*b430*/  IMAD.MOV.U32 R67, RZ, RZ, R28 ;  /* 0x000000ffff437224 */ /* 0x000fe600078e001c */
[----:B------:R-:W2:Y:S01]  /*b440*/  MUFU.EX2 R5, R5 ;  /* 0x0000000500057308 */ /* 0x000ea20000000800 */
[----:B-1----:R1:W5:Y:S01]  /*b450*/  LDS.128 R12, [R0+0x381b0] ;  /* 0x0381b000000c7984 */ /* 0x0023620000000c00 */
[----:B------:R-:W-:Y:S01]  /*b460*/  NOP ;  /* 0x0000000000007918 */ /* 0x000fe20000000000 */
[----:B------:R-:W-:Y:S01]  /*b470*/  FSETP.GEU.AND P0, PT, R8, -126, PT ;  /* 0xc2fc00000800780b */ /* 0x000fe20003f0e000 */
[----:B---3--:R-:W-:Y:S01]  /*b480*/  @!P6 FMUL R30, R30, R30 ;  /* 0x0000001e1e1ee220 */ /* 0x008fe20000400000 */
[----:B------:R-:W-:Y:S01]  /*b490*/  FSETP.GEU.AND P2, PT, R9, -126, PT ;  /* 0xc2fc00000900780b */ /* 0x000fe20003f4e000 */
[----:B------:R-:W-:Y:S01]  /*b4a0*/  IMAD.MOV.U32 R68, RZ, RZ, R31 ;  /* 0x000000ffff447224 */ /* 0x000fe200078e001f */
[----:B------:R-:W-:Y:S03]  /*b4b0*/  FSETP.GEU.AND P6, PT, R10, -126, PT ;  /* 0xc2fc00000a00780b */ /* 0x000fe60003fce000 */
[----:B------:R-:W3:Y:S01]  /*b4c0*/  MUFU.EX2 R82, R6 ;  /* 0x0000000600527308 */ /* 0x000ee20000000800 */
[----:B------:R-:W-:Y:S01]  /*b4d0*/  BAR.SYNC.DEFER_BLOCKING 0x3, 0x100 ;  /* 0x00c4000000007b1d */ /* 0x000fe20000010000 */
[----:B----4-:R-:W-:Y:S01]  /*b4e0*/  @!P5 FMUL R4, R4, R4 ;  /* 0x000000040404d220 */ /* 0x010fe20000400000 */
[----:B------:R-:W-:Y:S01]  /*b4f0*/  FSETP.GEU.AND P5, PT, R11, -126, PT ;  /* 0xc2fc00000b00780b */ /* 0x000fe20003fae000 */
[----:B------:R-:W-:Y:S01]  /*b500*/  IMAD.MOV.U32 R69, RZ, RZ, R30 ;  /* 0x000000ffff457224 */ /* 0x000fe200078e001e */
[----:B------:R-:W-:Y:S05]  /*b510*/  F2FP.F16.F32.PACK_AB R25, R30, R31 ;  /* 0x0000001f1e19723e */ /* 0x000fea00000000ff */
[----:B------:R-:W4:Y:S01]  /*b520*/  MUFU.EX2 R83, R7 ;  /* 0x0000000700537308 */ /* 0x000f220000000800 */
[----:B------:R-:W-:Y:S01]  /*b530*/  @!P0 FMUL R8, R8, 0.5 ;  /* 0x3f00000008088820 */ /* 0x000fe20000400000 */
[----:B------:R-:W-:Y:S01]  /*b540*/  @!P2 FMUL R9, R9, 0.5 ;  /* 0x3f0000000909a820 */ /* 0x000fe20000400000 */
[----:B--2---:R-:W-:Y:S01]  /*b550*/  @!P4 FMUL R5, R5, R5 ;  /* 0x000000050505c220 */ /* 0x004fe20000400000 */
[----:B------:R-:W-:Y:S06]  /*b560*/  @!P6 FMUL R10, R10, 0.5 ;  /* 0x3f0000000a0ae820 */ /* 0x000fec0000400000 */
[----:B------:R-:W2:Y:S01]  /*b570*/  MUFU.EX2 R80, R8 ;  /* 0x0000000800507308 */ /* 0x000ea20000000800 */
[----:B---3--:R-:W-:Y:S01]  /*b580*/  @!P3 FMUL R82, R82, R82 ;  /* 0x000000525252b220 */ /* 0x008fe20000400000 */
[----:B------:R-:W-:Y:S01]  /*b590*/  SHF.R.U32.HI R6, RZ, 0x4, R2 ;  /* 0x00000004ff067819 */ /* 0x000fe20000011602 */
[----:B------:R-:W-:Y:S01]  /*b5a0*/  @!P5 FMUL R11, R11, 0.5 ;  /* 0x3f0000000b0bd820 */ /* 0x000fe20000400000 */
[----:B-1----:R-:W-:Y:S02]  /*b5b0*/  P2R R0, PR, RZ, 0x40 ;  /* 0x00000040ff007803 */ /* 0x002fe40000000000 */
[----:B------:R-:W-:Y:S04]  /*b5c0*/  LOP3.LUT R6, R6, 0x8, RZ, 0xc0, !PT ;  /* 0x0000000806067812 */ /* 0x000fe800078ec0ff */
[----:B------:R-:W1:Y:S01]  /*b5d0*/  MUFU.EX2 R81, R9 ;  /* 0x0000000900517308 */ /* 0x000e620000000800 */
[----:B----4-:R-:W-:Y:S01]  /*b5e0*/  @!P1 FMUL R83, R83, R83 ;  /* 0x0000005353539220 */ /* 0x010fe20000400000 */
[----:B------:R-:W-:Y:S01]  /*b5f0*/  F2FP.F16.F32.PACK_AB R26, R5, R4 ;  /* 0x00000004051a723e */ /* 0x000fe200000000ff */
[----:B------:R-:W-:Y:S03]  /*b600*/  IMAD.IADD R75, R75, 0x1, -R6 ;  /* 0x000000014b4b7824 */ /* 0x000fe600078e0a06 */
[----:B------:R-:W-:Y:S04]  /*b610*/  F2FP.F16.F32.PACK_AB R27, R83, R82 ;  /* 0x00000052531b723e */ /* 0x000fe800000000ff */
[----:B------:R-:W-:Y:S01]  /*b620*/  MUFU.EX2 R78, R10 ;  /* 0x0000000a004e7308 */ /* 0x000fe20000000800 */
[C---:B-----5:R-:W-:Y:S01]  /*b630*/  FFMA2 R12, R3.reuse.F32, R70.F32x2.HI_LO, R12.F32x2.HI_LO ;  /* 0x00000046030c7249 */ /* 0x060fe2000004000c */
[----:B------:R-:W-:Y:S01]  /*b640*/  SHF.R.U32.HI R6, RZ, 0x15, R75 ;  /* 0x00000015ff067819 */ /* 0x000fe2000001164b */
[----:B------:R-:W-:Y:S02]  /*b650*/  FFMA2 R14, R3.F32, R72.F32x2.HI_LO, R14.F32x2.HI_LO ;  /* 0x00000048030e7249 */ /* 0x000fe4000004000e */
[----:B------:R-:W-:Y:S02]  /*b660*/  IMAD.MOV.U32 R70, RZ, RZ, R4 ;  /* 0x000000ffff467224 */ /* 0x000fe400078e0004 */
[----:B--2---:R-:W-:Y:S01]  /*b670*/  @!P0 FMUL R80, R80, R80 ;  /* 0x0000005050508220 */ /* 0x004fe20000400000 */
[----:B------:R-:W-:Y:S01]  /*b680*/  FSETP.GEU.AND P4, PT, R12, -126, PT ;  /* 0xc2fc00000c00780b */ /* 0x000fe20003f8e000 */
[----:B------:R-:W-:Y:S01]  /*b690*/  IMAD.MOV.U32 R71, RZ, RZ, R5 ;  /* 0x000000ffff477224 */ /* 0x000fe200078e0005 */
[----:B------:R-:W2:Y:S01]  /*b6a0*/  MUFU.EX2 R79, R11 ;  /* 0x0000000b004f7308 */ /* 0x000ea20000000800 */
[----:B------:R-:W-:Y:S01]  /*b6b0*/  FSETP.GEU.AND P3, PT, R13, -126, PT ;  /* 0xc2fc00000d00780b */ /* 0x000fe20003f6e000 */
[----:B-1----:R-:W-:Y:S01]  /*b6c0*/  @!P2 FMUL R81, R81, R81 ;  /* 0x000000515151a220 */ /* 0x002fe20000400000 */
[----:B------:R-:W-:Y:S02]  /*b6d0*/  FSETP.GEU.AND P1, PT, R14, -126, PT ;  /* 0xc2fc00000e00780b */ /* 0x000fe40003f2e000 */
[----:B------:R-:W-:Y:S02]  /*b6e0*/  FSETP.GEU.AND P0, PT, R15, -126, PT ;  /* 0xc2fc00000f00780b */ /* 0x000fe40003f0e000 */
[----:B------:R-:W-:Y:S02]  /*b6f0*/  ISETP.NE.AND P2, PT, R0, RZ, PT ;  /* 0x000000ff0000720c */ /* 0x000fe40003f45270 */
[----:B------:R-:W-:Y:S02]  /*b700*/  ISETP.NE.AND P6, PT, R105, R6, PT ;  /* 0x000000066900720c */ /* 0x000fe40003fc5270 */
[----:B------:R-:W-:Y:S01]  /*b710*/  @!P4 FMUL R12, R12, 0.5 ;  /* 0x3f0000000c0cc820 */ /* 0x000fe20000400000 */
[----:B------:R-:W-:Y:S02]  /*b720*/  F2FP.F16.F32.PACK_AB R28, R81, R80 ;  /* 0x00000050511c723e */ /* 0x000fe400000000ff */
[----:B------:R-:W-:Y:S01]  /*b730*/  @!P3 FMUL R13, R13, 0.5 ;  /* 0x3f0000000d0db820 */ /* 0x000fe20000400000 */
[----:B------:R-:W1:Y:S01]  /*b740*/  MUFU.EX2 R76, R12 ;  /* 0x0000000c004c7308 */ /* 0x000e620000000800 */
[----:B------:R-:W-:Y:S01]  /*b750*/  @!P1 FMUL R14, R14, 0.5 ;  /* 0x3f0000000e0e9820 */ /* 0x000fe20000400000 */
[----:B--2---:R-:W-:Y:S01]  /*b760*/  @!P5 FMUL R79, R79, R79 ;  /* 0x0000004f4f4fd220 */ /* 0x004fe20000400000 */
[----:B------:R-:W-:Y:S02]  /*b770*/  @!P0 FMUL R15, R15, 0.5 ;  /* 0x3f0000000f0f8820 */ /* 0x000fe40000400000 */
[----:B------:R-:W-:Y:S05]  /*b780*/  @!P2 FMUL R78, R78, R78 ;  /* 0x0000004e4e4ea220 */ /* 0x000fea0000400000 */
[----:B------:R-:W2:Y:S01]  /*b790*/  MUFU.EX2 R77, R13 ;  /* 0x0000000d004d7308 */ /* 0x000ea20000000800 */
[----:B------:R-:W-:Y:S09]  /*b7a0*/  F2FP.F16.F32.PACK_AB R29, R79, R78 ;  /* 0x0000004e4f1d723e */ /* 0x000ff200000000ff */
[----:B------:R-:W3:Y:S01]  /*b7b0*/  MUFU.EX2 R72, R14 ;  /* 0x0000000e00487308 */ /* 0x000ee20000000800 */
[----:B-1----:R-:W-:Y:S09]  /*b7c0*/  @!P4 FMUL R76, R76, R76 ;  /* 0x0000004c4c4cc220 */ /* 0x002ff20000400000 */
[----:B------:R-:W1:Y:S01]  /*b7d0*/  MUFU.EX2 R73, R15 ;  /* 0x0000000f00497308 */ /* 0x000e620000000800 */
[----:B--2---:R-:W-:Y:S05]  /*b7e0*/  @!P3 FMUL R77, R77, R77 ;  /* 0x0000004d4d4db220 */ /* 0x004fea0000400000 */
[----:B------:R-:W-:Y:S01]  /*b7f0*/  F2FP.F16.F32.PACK_AB R30, R77, R76 ;  /* 0x0000004c4d1e723e */ /* 0x000fe200000000ff */
[----:B---3--:R-:W-:Y:S01]  /*b800*/  @!P1 FMUL R72, R72, R72 ;  /* 0x0000004848489220 */ /* 0x008fe20000400000 */
[----:B-1----:R-:W-:Y:S05]  /*b810*/  @!P0 FMUL R73, R73, R73 ;  /* 0x0000004949498220 */ /* 0x002fea0000400000 */
[----:B------:R-:W-:Y:S01]  /*b820*/  F2FP.F16.F32.PACK_AB R31, R73, R72 ;  /* 0x00000048491f723e */ /* 0x000fe200000000ff */
[----:B------:R-:W-:Y:S06]  /*b830*/  @!P6 BRA `(.L_x_179) ;  /* 0x000000000040e947 */ /* 0x000fec0003800000 */
[----:B------:R-:W1:Y:S01]  /*b840*/  LDCU.64 UR8, c[0x4][0x80] ;  /* 0x01001000ff0877ac */ /* 0x000e620008000a00 */
[----:B------:R-:W-:Y:S01]  /*b850*/  MOV R15, 0x0 ;  /* 0x00000000000f7802 */ /* 0x000fe20000000f00 */
[----:B------:R-:W-:Y:S02]  /*b860*/  HFMA2 R12, -RZ, RZ, 0, 5.9604644775390625e-08 ;  /* 0x00000001ff0c7431 */ /* 0x000fe400000001ff */
[----:B------:R-:W-:Y:S02]  /*b870*/  IMAD.MOV.U32 R8, RZ, RZ, 0x1be ;  /* 0x000001beff087424 */ /* 0x000fe400078e00ff */
[----:B------:R-:W-:Y:S01]  /*b880*/  IMAD.MOV.U32 R13, RZ, RZ, RZ ;  /* 0x000000ffff0d7224 */ /* 0x000fe200078e00ff */
[----:B------:R-:W2:Y:S01]  /*b890*/  LDCU.64 UR6, c[0x4][0x88] ;  /* 0x01001100ff0677ac */ /* 0x000ea20008000a00 */
[----:B------:R-:W3:Y:S01]  /*b8a0*/  LDC.64 R14, c[0x4][R15] ;  /* 0x010000000f0e7b82 */ /* 0x000ee20000000a00 */
[----:B------:R-:W4:Y:S01]  /*b8b0*/  LDCU.64 UR4, c[0x4][0x10] ;  /* 0x01000200ff0477ac */ /* 0x000f220008000a00 */
[----:B-1----:R-:W-:Y:S01]  /*b8c0*/  MOV R5, UR9 ;  /* 0x0000000900057c02 */ /* 0x002fe20008000f00 */
[----:B------:R-:W-:Y:S01]  /*b8d0*/  IMAD.U32 R4, RZ, RZ, UR8 ;  /* 0x00000008ff047e24 */ /* 0x000fe2000f8e00ff */
[----:B--2---:R-:W-:Y:S01]  /*b8e0*/  MOV R7, UR7 ;  /* 0x0000000700077c02 */ /* 0x004fe20008000f00 */
[----:B------:R-:W-:Y:S01]  /*b8f0*/  IMAD.U32 R6, RZ, RZ, UR6 ;  /* 0x00000006ff067e24 */ /* 0x000fe2000f8e00ff */
[----:B----4-:R-:W-:Y:S01]  /*b900*/  MOV R11, UR5 ;  /* 0x00000005000b7c02 */ /* 0x010fe20008000f00 */
[----:B------:R-:W-:Y:S02]  /*b910*/  IMAD.U32 R10, RZ, RZ, UR4 ;  /* 0x00000004ff0a7e24 */ /* 0x000fe4000f8e00ff */
[----:B------:R-:W-:Y:S07]  /*b920*/  LEPC R20, `(.L_x_179) ;  /* 0x000000001014794e */ /* 0x000fee0000000000 */
[----:B---3--:R-:W-:Y:S05]  /*b930*/  CALL.ABS.NOINC R14 ;  /* 0x000000000e007343 */ /* 0x008fea0003c00000 */
.L_x_179:
[----:B------:R-:W-:Y:S05]  /*b940*/  WARPSYNC.ALL ;  /* 0x0000000000007948 */ /* 0x000fea0003800000 */
[C---:B------:R-:W-:Y:S01]  /*b950*/  R2UR UR4, R75.reuse ;  /* 0x000000004b0472ca */ /* 0x040fe200000e0000 */
[----:B------:R-:W-:Y:S05]  /*b960*/  VIADD R0, R75, 0x10 ;  /* 0x000000104b007836 */ /* 0x000fea0000000000 */
[----:B------:R-:W-:Y:S04]  /*b970*/  SHF.R.U32.HI R0, RZ, 0x15, R0 ;  /* 0x00000015ff007819 */ /* 0x000fe80000011600 */
[----:B------:R-:W-:Y:S03]  /*b980*/  ISETP.NE.AND P0, PT, R105, R0, PT ;  /* 0x000000006900720c */ /* 0x000fe60003f05270 */
[----:B------:R1:W-:Y:S10]  /*b990*/  STTM.x8 tmem[UR4], R48 ;  /* 0x00000030000079ed */ /* 0x0003f400081c0004 */
[----:B------:R-:W-:Y:S05]  /*b9a0*/  @!P0 BRA `(.L_x_180) ;  /* 0x0000000000408947 */ /* 0x000fea0003800000 */
[----:B------:R-:W2:Y:S01]  /*b9b0*/  LDCU.64 UR8, c[0x4][0x80] ;  /* 0x01001000ff0877ac */ /* 0x000ea20008000a00 */
[----:B------:R-:W-:Y:S01]  /*b9c0*/  MOV R15, 0x0 ;  /* 0x00000000000f7802 */ /* 0x000fe20000000f00 */
[----:B------:R-:W-:Y:S02]  /*b9d0*/  HFMA2 R12, -RZ, RZ, 0, 5.9604644775390625e-08 ;  /* 0x00000001ff0c7431 */ /* 0x000fe400000001ff */
[----:B------:R-:W-:Y:S02]  /*b9e0*/  IMAD.MOV.U32 R8, RZ, RZ, 0x1be ;  /* 0x000001beff087424 */ /* 0x000fe400078e00ff */
[----:B------:R-:W-:Y:S01]  /*b9f0*/  IMAD.MOV.U32 R13, RZ, RZ, RZ ;  /* 0x000000ffff0d7224 */ /* 0x000fe200078e00ff */
[----:B------:R-:W3:Y:S01]  /*ba00*/  LDCU.64 UR6, c[0x4][0x88] ;  /* 0x01001100ff0677ac */ /* 0x000ee20008000a00 */
[----:B------:R-:W4:Y:S01]  /*ba10*/  LDC.64 R14, c[0x4][R15] ;  /* 0x010000000f0e7b82 */ /* 0x000f220000000a00 */
[----:B------:R-:W5:Y:S01]  /*ba20*/  LDCU.64 UR4, c[0x4][0x10] ;  /* 0x01000200ff0477ac */ /* 0x000f620008000a00 */
[----:B--2---:R-:W-:Y:S01]  /*ba30*/  MOV R5, UR9 ;  /* 0x0000000900057c02 */ /* 0x004fe20008000f00 */
[----:B------:R-:W-:Y:S01]  /*ba40*/  IMAD.U32 R4, RZ, RZ, UR8 ;  /* 0x00000008ff047e24 */ /* 0x000fe2000f8e00ff */
[----:B---3--:R-:W-:Y:S01]  /*ba50*/  MOV R7, UR7 ;  /* 0x0000000700077c02 */ /* 0x008fe20008000f00 */
[----:B------:R-:W-:Y:S01]  /*ba60*/  IMAD.U32 R6, RZ, RZ, UR6 ;  /* 0x00000006ff067e24 */ /* 0x000fe2000f8e00ff */
[----:B-----5:R-:W-:Y:S01]  /*ba70*/  MOV R11, UR5 ;  /* 0x00000005000b7c02 */ /* 0x020fe20008000f00 */
[----:B------:R-:W-:Y:S02]  /*ba80*/  IMAD.U32 R10, RZ, RZ, UR4 ;  /* 0x00000004ff0a7e24 */ /* 0x000fe4000f8e00ff */
[----:B------:R-:W-:Y:S07]  /*ba90*/  LEPC R20, `(.L_x_180) ;  /* 0x000000001014794e */ /* 0x000fee0000000000 */
[----:B-1--4-:R-:W-:Y:S05]  /*baa0*/  CALL.ABS.NOINC R14 ;  /* 0x000000000e007343 */ /* 0x012fea0003c00000 */
.L_x_180:
[----:B------:R-:W-:Y:S05]  /*bab0*/  WARPSYNC.ALL ;  /* 0x0000000000007948 */ /* 0x000fea0003800000 */
[C---:B------:R-:W-:Y:S01]  /*bac0*/  R2UR UR4, R75.reuse ;  /* 0x000000004b0472ca */ /* 0x040fe200000e0000 */
[----:B------:R-:W-:Y:S05]  /*bad0*/  VIADD R0, R75, 0x20 ;  /* 0x000000204b007836 */ /* 0x000fea0000000000 */
[----:B------:R-:W-:Y:S04]  /*bae0*/  SHF.R.U32.HI R0, RZ, 0x15, R0 ;  /* 0x00000015ff007819 */ /* 0x000fe80000011600 */
[----:B------:R-:W-:Y:S03]  /*baf0*/  ISETP.NE.AND P0, PT, R105, R0, PT ;  /* 0x000000006900720c */ /* 0x000fe60003f05270 */
[----:B------:R2:W-:Y:S10]  /*bb00*/  STTM.x8 tmem[UR4+0x10], R40 ;  /* 0x00001028000079ed */ /* 0x0005f400081c0004 */
[----:B------:R-:W-:Y:S05]  /*bb10*/  @!P0 BRA `(.L_x_181) ;  /* 0x0000000000408947 */ /* 0x000fea0003800000 */
[----:B------:R-:W3:Y:S01]  /*bb20*/  LDCU.64 UR8, c[0x4][0x80] ;  /* 0x01001000ff0877ac */ /* 0x000ee20008000a00 */
[----:B------:R-:W-:Y:S01]  /*bb30*/  MOV R15, 0x0 ;  /* 0x00000000000f7802 */ /* 0x000fe20000000f00 */
[----:B------:R-:W-:Y:S02]  /*bb40*/  HFMA2 R12, -RZ, RZ, 0, 5.9604644775390625e-08 ;  /* 0x00000001ff0c7431 */ /* 0x000fe400000001ff */
[----:B------:R-:W-:Y:S02]  /*bb50*/  IMAD.MOV.U32 R8, RZ, RZ, 0x1be ;  /* 0x000001beff087424 */ /* 0x000fe400078e00ff */
[----:B------:R-:W-:Y:S01]  /*bb60*/  IMAD.MOV.U32 R13, RZ, RZ, RZ ;  /* 0x000000ffff0d7224 */ /* 0x000fe200078e00ff */
[----:B------:R-:W4:Y:S01]  /*bb70*/  LDCU.64 UR6, c[0x4][0x88] ;  /* 0x01001100ff0677ac */ /* 0x000f220008000a00 */
[----:B------:R-:W1:Y:S01]  /*bb80*/  LDC.64 R14, c[0x4][R15] ;  /* 0x010000000f0e7b82 */ /* 0x000e620000000a00 */
[----:B------:R-:W5:Y:S01]  /*bb90*/  LDCU.64 UR4, c[0x4][0x10] ;  /* 0x01000200ff0477ac */ /* 0x000f620008000a00 */
[----:B---3--:R-:W-:Y:S01]  /*bba0*/  MOV R5, UR9 ;  /* 0x0000000900057c02 */ /* 0x008fe20008000f00 */
[----:B------:R-:W-:Y:S01]  /*bbb0*/  IMAD.U32 R4, RZ, RZ, UR8 ;  /* 0x00000008ff047e24 */ /* 0x000fe2000f8e00ff */
[----:B----4-:R-:W-:Y:S01]  /*bbc0*/  MOV R7, UR7 ;  /* 0x0000000700077c02 */ /* 0x010fe20008000f00 */
[----:B------:R-:W-:Y:S01]  /*bbd0*/  IMAD.U32 R6, RZ, RZ, UR6 ;  /* 0x00000006ff067e24 */ /* 0x000fe2000f8e00ff */
[----:B-----5:R-:W-:Y:S01]  /*bbe0*/  MOV R11, UR5 ;  /* 0x00000005000b7c02 */ /* 0x020fe20008000f00 */
[----:B------:R-:W-:Y:S02]  /*bbf0*/  IMAD.U32 R10, RZ, RZ, UR4 ;  /* 0x00000004ff0a7e24 */ /* 0x000fe4000f8e00ff */
[----:B------:R-:W-:Y:S07]  /*bc00*/  LEPC R20, `(.L_x_181) ;  /* 0x000000001014794e */ /* 0x000fee0000000000 */
[----:B-12---:R-:W-:Y:S05]  /*bc10*/  CALL.ABS.NOINC R14 ;  /* 0x000000000e007343 */ /* 0x006fea0003c00000 */
.L_x_181:
[----:B------:R-:W-:Y:S05]  /*bc20*/  WARPSYNC.ALL ;  /* 0x0000000000007948 */ /* 0x000fea0003800000 */
[C---:B------:R-:W-:Y:S01]  /*bc30*/  R2UR UR4, R75.reuse ;  /* 0x000000004b0472ca */ /* 0x040fe200000e0000 */
[----:B------:R-:W-:Y:S05]  /*bc40*/  VIADD R0, R75, 0x30 ;  /* 0x000000304b007836 */ /* 0x000fea0000000000 */
[----:B------:R-:W-:Y:S04]  /*bc50*/  SHF.R.U32.HI R0, RZ, 0x15, R0 ;  /* 0x00000015ff007819 */ /* 0x000fe80000011600 */
[----:B------:R-:W-:Y:S03]  /*bc60*/  ISETP.NE.AND P0, PT, R105, R0, PT ;  /* 0x000000006900720c */ /* 0x000fe60003f05270 */
[----:B------:R3:W-:Y:S10]  /*bc70*/  STTM.x8 tmem[UR4+0x20], R32 ;  /* 0x00002020000079ed */ /* 0x0007f400081c0004 */
[----:B------:R-:W-:Y:S05]  /*bc80*/  @!P0 BRA `(.L_x_182) ;  /* 0x0000000000408947 */ /* 0x000fea0003800000 */
[----:B------:R-:W4:Y:S01]  /*bc90*/  LDCU.64 UR8, c[0x4][0x80] ;  /* 0x01001000ff0877ac */ /* 0x000f220008000a00 */
[----:B------:R-:W-:Y:S01]  /*bca0*/  MOV R15, 0x0 ;  /* 0x00000000000f7802 */ /* 0x000fe20000000f00 */
[----:B------:R-:W-:Y:S02]  /*bcb0*/  HFMA2 R12, -RZ, RZ, 0, 5.9604644775390625e-08 ;  /* 0x00000001ff0c7431 */ /* 0x000fe400000001ff */
[----:B------:R-:W-:Y:S02]  /*bcc0*/  IMAD.MOV.U32 R8, RZ, RZ, 0x1be ;  /* 0x000001beff087424 */ /* 0x000fe400078e00ff */
[----:B------:R-:W-:Y:S01]  /*bcd0*/  IMAD.MOV.U32 R13, RZ, RZ, RZ ;  /* 0x000000ffff0d7224 */ /* 0x000fe200078e00ff */
[----:B------:R-:W5:Y:S01]  /*bce0*/  LDCU.64 UR6, c[0x4][0x88] ;  /* 0x01001100ff0677ac */ /* 0x000f620008000a00 */
[----:B------:R-:W1:Y:S01]  /*bcf0*/  LDC.64 R14, c[0x4][R15] ;  /* 0x010000000f0e7b82 */ /* 0x000e620000000a00 */
[----:B------:R-:W2:Y:S01]  /*bd00*/  LDCU.64 UR4, c[0x4][0x10] ;  /* 0x01000200ff0477ac */ /* 0x000ea20008000a00 */
[----:B----4-:R-:W-:Y:S01]  /*bd10*/  MOV R5, UR9 ;  /* 0x0000000900057c02 */ /* 0x010fe20008000f00 */
[----:B------:R-:W-:Y:S01]  /*bd20*/  IMAD.U32 R4, RZ, RZ, UR8 ;  /* 0x00000008ff047e24 */ /* 0x000fe2000f8e00ff */
[----:B-----5:R-:W-:Y:S01]  /*bd30*/  MOV R7, UR7 ;  /* 0x0000000700077c02 */ /* 0x020fe20008000f00 */
[----:B------:R-:W-:Y:S01]  /*bd40*/  IMAD.U32 R6, RZ, RZ, UR6 ;  /* 0x00000006ff067e24 */ /* 0x000fe2000f8e00ff */
[----:B--2---:R-:W-:Y:S01]  /*bd50*/  MOV R11, UR5 ;  /* 0x00000005000b7c02 */ /* 0x004fe20008000f00 */
[----:B------:R-:W-:Y:S02]  /*bd60*/  IMAD.U32 R10, RZ, RZ, UR4 ;  /* 0x00000004ff0a7e24 */ /* 0x000fe4000f8e00ff */
[----:B------:R-:W-:Y:S07]  /*bd70*/  LEPC R20, `(.L_x_182) ;  /* 0x000000001014794e */ /* 0x000fee0000000000 */
[----:B-1-3--:R-:W-:Y:S05]  /*bd80*/  CALL.ABS.NOINC R14 ;  /* 0x000000000e007343 */ /* 0x00afea0003c00000 */
.L_x_182:
[----:B------:R-:W-:Y:S05]  /*bd90*/  WARPSYNC.ALL ;  /* 0x0000000000007948 */ /* 0x000fea0003800000 */
[----:B------:R-:W-:Y:S11]  /*bda0*/  R2UR UR4, R75 ;  /* 0x000000004b0472ca */ /* 0x000ff600000e0000 */
[----:B------:R-:W-:Y:S02]  /*bdb0*/  @!UPT UIADD3 URZ, UPT, UPT, URZ, URZ, URZ ;  /* 0x000000fffffff290 */ /* 0x000fe4000fffe0ff */
[----:B------:R4:W-:Y:S01]  /*bdc0*/  STTM.x8 tmem[UR4+0x30], R24 ;  /* 0x00003018000079ed */ /* 0x0009e200081c0004 */
[----:B------:R-:W-:Y:S05]  /*bdd0*/  BRA `(.L_x_183) ;  /* 0x0000001c00bc7947 */ /* 0x000fea0003800000 */
.L_x_178:
[----:B-1----:R-:W-:Y:S01]  /*bde0*/  SHF.R.U32.HI R0, RZ, 0x1, R2 ;  /* 0x00000001ff007819 */ /* 0x002fe20000011602 */
[----:B------:R-:W-:Y:S05]  /*bdf0*/  WARPSYNC.ALL ;  /* 0x0000000000007948 */ /* 0x000fea0003800000 */
[----:B------:R-:W-:Y:S01]  /*be00*/  LOP3.LUT R0, R0, 0x40, RZ, 0xc0, !PT ;  /* 0x0000004000007812 */ /* 0x000fe200078ec0ff */
[----:B------:R-:W1:Y:S01]  /*be10*/  LDC R3, c[0x0][0x448] ;  /* 0x00011200ff037b82 */ /* 0x000e620000000800 */
[----:B------:R-:W-:Y:S01]  /*be20*/  R2UR UR4, R75 ;  /* 0x000000004b0472ca */ /* 0x000fe200000e0000 */
[----:B------:R-:W3:Y:S01]  /*be30*/  LDL.LU R72, [R1+0x8] ;  /* 0x0000080001487983 */ /* 0x000ee20000300800 */
[----:B------:R-:W-:Y:S02]  /*be40*/  IADD3 R0, PT, PT, R56, R0, RZ ;  /* 0x0000000038007210 */ /* 0x000fe40007ffe0ff */
[----:B------:R-:W-:Y:S03]  /*be50*/  LOP3.LUT R74, R74, 0x1e0, RZ, 0xfc, !PT ;  /* 0x000001e04a4a7812 */ /* 0x000fe600078efcff */
[----:B------:R-:W4:Y:S06]  /*be60*/  LDS.128 R4, [R0+0x38000] ;  /* 0x0380000000047984 */ /* 0x000f2c0000000c00 */
[----:B------:R-:W4:Y:S02]  /*be70*/  LDTM.x16 R16, tmem[UR4] ;  /* 0x00000004001079ee */ /* 0x000f240008240000 */
[----:B------:R-:W5:Y:S01]  /*be80*/  LDS.128 R8, [R0+0x38010] ;  /* 0x0380100000087984 */ /* 0x000f620000000c00 */
[----:B------:R-:W-:Y:S07]  /*be90*/  R2UR UR4, R34 ;  /* 0x00000000220472ca */ /* 0x000fee00000e0000 */
[----:B--2---:R-:W2:Y:S01]  /*bea0*/  LDS.128 R12, [R0+0x38020] ;  /* 0x03802000000c7984 */ /* 0x004ea20000000c00 */
[----:B---3--:R-:W-:Y:S01]  /*beb0*/  LOP3.LUT R72, R72, 0xfffffffe, RZ, 0xc0, !PT ;  /* 0xfffffffe48487812 */ /* 0x008fe200078ec0ff */
[----:B-1----:R-:W-:Y:S04]  /*bec0*/  FMUL R3, R3, 1.4426950216293334961 ;  /* 0x3fb8aa3b03037820 */ /* 0x002fe80000400000 */
[C---:B----4-:R-:W-:Y:S02]  /*bed0*/  FFMA2 R4, R3.reuse.F32, R16.F32x2.HI_LO, R4.F32x2.HI_LO ;  /* 0x0000001003047249 */ /* 0x050fe40000040004 */
[C---:B------:R-:W-:Y:S02]  /*bee0*/  FFMA2 R6, R3.reuse.F32, R18.F32x2.HI_LO, R6.F32x2.HI_LO ;  /* 0x0000001203067249 */ /* 0x040fe40000040006 */
[C---:B-----5:R-:W-:Y:S01]  /*bef0*/  FFMA2 R8, R3.reuse.F32, R20.F32x2.HI_LO, R8.F32x2.HI_LO ;  /* 0x0000001403087249 */ /* 0x060fe20000040008 */
[----:B------:R-:W-:Y:S01]  /*bf00*/  FSETP.GEU.AND P0, PT, R4, -126, PT ;  /* 0xc2fc00000400780b */ /* 0x000fe20003f0e000 */
[----:B------:R-:W-:Y:S01]  /*bf10*/  FFMA2 R10, R3.F32, R22.F32x2.HI_LO, R10.F32x2.HI_LO ;  /* 0x00000016030a7249 */ /* 0x000fe2000004000a */
[----:B------:R-:W-:Y:S01]  /*bf20*/  FSETP.GEU.AND P1, PT, R5, -126, PT ;  /* 0xc2fc00000500780b */ /* 0x000fe20003f2e000 */
[C---:B--2---:R-:W-:Y:S01]  /*bf30*/  FFMA2 R12, R3.reuse.F32, R24.F32x2.HI_LO, R12.F32x2.HI_LO ;  /* 0x00000018030c7249 */ /* 0x044fe2000004000c */
[----:B------:R-:W-:Y:S01]  /*bf40*/  FSETP.GEU.AND P2, PT, R6, -126, PT ;  /* 0xc2fc00000600780b */ /* 0x000fe20003f4e000 */
[----:B------:R-:W-:Y:S01]  /*bf50*/  FFMA2 R32, R3.F32, R26.F32x2.HI_LO, R14.F32x2.HI_LO ;  /* 0x0000001a03207249 */ /* 0x000fe2000004000e */
[----:B------:R-:W-:Y:S02]  /*bf60*/  FSETP.GEU.AND P3, PT, R7, -126, PT ;  /* 0xc2fc00000700780b */ /* 0x000fe40003f6e000 */
[----:B------:R-:W-:Y:S02]  /*bf70*/  FSETP.GEU.AND P5, PT, R8, -126, PT ;  /* 0xc2fc00000800780b */ /* 0x000fe40003fae000 */
[----:B------:R-:W-:Y:S02]  /*bf80*/  FSETP.GEU.AND P6, PT, R9, -126, PT ;  /* 0xc2fc00000900780b */ /* 0x000fe40003fce000 */
[----:B------:R-:W-:Y:S01]  /*bf90*/  FSETP.GEU.AND P4, PT, R10, -126, PT ;  /* 0xc2fc00000a00780b */ /* 0x000fe20003f8e000 */
[----:B------:R-:W-:Y:S02]  /*bfa0*/  @!P0 FMUL R4, R4, 0.5 ;  /* 0x3f00000004048820 */ /* 0x000fe40000400000 */
[----:B------:R-:W-:Y:S01]  /*bfb0*/  @!P1 FMUL R5, R5, 0.5 ;  /* 0x3f00000005059820 */ /* 0x000fe20000400000 */
[----:B------:R-:W-:Y:S01]  /*bfc0*/  P2R R16, PR, RZ, 0x10 ;  /* 0x00000010ff107803 */ /* 0x000fe20000000000 */
[----:B------:R-:W1:Y:S01]  /*bfd0*/  MUFU.EX2 R124, R4 ;  /* 0x00000004007c7308 */ /* 0x000e620000000800 */
[----:B------:R-:W-:Y:S01]  /*bfe0*/  @!P2 FMUL R6, R6, 0.5 ;  /* 0x3f0000000606a820 */ /* 0x000fe20000400000 */
[----:B------:R-:W-:Y:S02]  /*bff0*/  @!P3 FMUL R7, R7, 0.5 ;  /* 0x3f0000000707b820 */ /* 0x000fe40000400000 */
[----:B------:R-:W-:Y:S02]  /*c000*/  @!P5 FMUL R8, R8, 0.5 ;  /* 0x3f0000000808d820 */ /* 0x000fe40000400000 */
[----:B------:R-:W-:Y:S04]  /*c010*/  @!P6 FMUL R9, R9, 0.5 ;  /* 0x3f0000000909e820 */ /* 0x000fe80000400000 */
[----:B------:R-:W2:Y:S01]  /*c020*/  MUFU.EX2 R125, R5 ;  /* 0x00000005007d7308 */ /* 0x000ea20000000800 */
[----:B------:R-:W-:Y:S01]  /*c030*/  @!P4 FMUL R10, R10, 0.5 ;  /* 0x3f0000000a0ac820 */ /* 0x000fe20000400000 */
[----:B------:R-:W-:Y:S08]  /*c040*/  FSETP.GEU.AND P4, PT, R32, -126, PT ;  /* 0xc2fc00002000780b */ /* 0x000ff00003f8e000 */
[----:B------:R-:W3:Y:S01]  /*c050*/  MUFU.EX2 R122, R6 ;  /* 0x00000006007a7308 */ /* 0x000ee20000000800 */
[----:B-1----:R-:W-:Y:S01]  /*c060*/  @!P0 FMUL R124, R124, R124 ;  /* 0x0000007c7c7c8220 */ /* 0x002fe20000400000 */
[----:B------:R-:W-:Y:S03]  /*c070*/  FSETP.GEU.AND P0, PT, R11, -126, PT ;  /* 0xc2fc00000b00780b */ /* 0x000fe60003f0e000 */
[----:B------:R-:W-:Y:S05]  /*c080*/  @!P4 FMUL R32, R32, 0.5 ;  /* 0x3f0000002020c820 */ /* 0x000fea0000400000 */
[----:B------:R1:W4:Y:S01]  /*c090*/  MUFU.EX2 R123, R7 ;  /* 0x00000007007b7308 */ /* 0x0003220000000800 */
[----:B--2---:R-:W-:Y:S01]  /*c0a0*/  @!P1 FMUL R125, R125, R125 ;  /* 0x0000007d7d7d9220 */ /* 0x004fe20000400000 */
[----:B------:R-:W-:Y:S04]  /*c0b0*/  FSETP.GEU.AND P1, PT, R12, -126, PT ;  /* 0xc2fc00000c00780b */ /* 0x000fe80003f2e000 */
[----:B------:R-:W-:Y:S01]  /*c0c0*/  F2FP.F16.F32.PACK_AB R48, R125, R124 ;  /* 0x0000007c7d30723e */ /* 0x000fe200000000ff */
[----:B------:R-:W-:Y:S03]  /*c0d0*/  @!P0 FMUL R11, R11, 0.5 ;  /* 0x3f0000000b0b8820 */ /* 0x000fe60000400000 */
[----:B------:R-:W2:Y:S01]  /*c0e0*/  MUFU.EX2 R120, R8 ;  /* 0x0000000800787308 */ /* 0x000ea20000000800 */
[----:B---3--:R-:W-:Y:S01]  /*c0f0*/  @!P2 FMUL R122, R122, R122 ;  /* 0x0000007a7a7aa220 */ /* 0x008fe20000400000 */
[----:B------:R-:W-:Y:S03]  /*c100*/  FSETP.GEU.AND P2, PT, R13, -126, PT ;  /* 0xc2fc00000d00780b */ /* 0x000fe60003f4e000 */
[----:B------:R-:W-:Y:S05]  /*c110*/  @!P1 FMUL R12, R12, 0.5 ;  /* 0x3f0000000c0c9820 */ /* 0x000fea0000400000 */
[----:B------:R-:W3:Y:S01]  /*c120*/  MUFU.EX2 R121, R9 ;  /* 0x0000000900797308 */ /* 0x000ee20000000800 */
[----:B-1----:R-:W1:Y:S01]  /*c130*/  LDS.128 R4, [R0+0x38030] ;  /* 0x0380300000047984 */ /* 0x002e620000000c00 */
[----:B----4-:R-:W-:Y:S01]  /*c140*/  @!P3 FMUL R123, R123, R123 ;  /* 0x0000007b7b7bb220 */ /* 0x010fe20000400000 */
[----:B------:R-:W-:Y:S02]  /*c150*/  ISETP.NE.AND P3, PT, R16, RZ, PT ;  /* 0x000000ff1000720c */ /* 0x000fe40003f65270 */
[----:B------:R-:W-:Y:S05]  /*c160*/  @!P2 FMUL R13, R13, 0.5 ;  /* 0x3f0000000d0da820 */ /* 0x000fea0000400000 */
[----:B------:R-:W4:Y:S01]  /*c170*/  MUFU.EX2 R38, R10 ;  /* 0x0000000a00267308 */ /* 0x000f220000000800 */
[----:B--2---:R-:W-:Y:S01]  /*c180*/  @!P5 FMUL R120, R120, R120 ;  /* 0x000000787878d220 */ /* 0x004fe20000400000 */
[----:B------:R-:W-:Y:S02]  /*c190*/  FSETP.GEU.AND P5, PT, R33, -126, PT ;  /* 0xc2fc00002100780b */ /* 0x000fe40003fae000 */
[----:B------:R-:W-:Y:S06]  /*c1a0*/  F2FP.F16.F32.PACK_AB R49, R123, R122 ;  /* 0x0000007a7b31723e */ /* 0x000fec00000000ff */
[----:B------:R2:W5:Y:S01]  /*c1b0*/  MUFU.EX2 R37, R11 ;  /* 0x0000000b00257308 */ /* 0x0005620000000800 */
[----:B---3--:R-:W-:Y:S05]  /*c1c0*/  @!P6 FMUL R121, R121, R121 ;  /* 0x000000797979e220 */ /* 0x008fea0000400000 */
[----:B------:R-:W-:Y:S01]  /*c1d0*/  F2FP.F16.F32.PACK_AB R50, R121, R120 ;  /* 0x000000787932723e */ /* 0x000fe200000000ff */
[----:B------:R-:W-:Y:S03]  /*c1e0*/  @!P5 FMUL R33, R33, 0.5 ;  /* 0x3f0000002121d820 */ /* 0x000fe60000400000 */
[----:B------:R-:W3:Y:S01]  /*c1f0*/  MUFU.EX2 R118, R12 ;  /* 0x0000000c00767308 */ /* 0x000ee20000000800 */
[----:B----4-:R-:W-:Y:S09]  /*c200*/  @!P3 FMUL R38, R38, R38 ;  /* 0x000000262626b220 */ /* 0x010ff20000400000 */
[----:B------:R-:W4:Y:S01]  /*c210*/  MUFU.EX2 R119, R13 ;  /* 0x0000000d00777308 */ /* 0x000f220000000800 */
[----:B--2---:R-:W2:Y:S01]  /*c220*/  LDS.128 R8, [R0+0x38080] ;  /* 0x0380800000087984 */ /* 0x004ea20000000c00 */
[----:B-----5:R-:W-:Y:S05]  /*c230*/  @!P0 FMUL R37, R37, R37 ;  /* 0x0000002525258220 */ /* 0x020fea0000400000 */
[----:B------:R-:W-:Y:S03]  /*c240*/  F2FP.F16.F32.PACK_AB R51, R37, R38 ;  /* 0x000000262533723e */ /* 0x000fe600000000ff */
[----:B------:R5:W5:Y:S01]  /*c250*/  MUFU.EX2 R116, R32 ;  /* 0x0000002000747308 */ /* 0x000b620000000800 */
[C---:B-1----:R-:W-:Y:S02]  /*c260*/  FFMA2 R4, R3.reuse.F32, R28.F32x2.HI_LO, R4.F32x2.HI_LO ;  /* 0x0000001c03047249 */ /* 0x042fe40000040004 */
[----:B------:R-:W-:Y:S02]  /*c270*/  FFMA2 R6, R3.F32, R30.F32x2.HI_LO, R6.F32x2.HI_LO ;  /* 0x0000001e03067249 */ /* 0x000fe40000040006 */
[----:B------:R-:W1:Y:S01]  /*c280*/  LDS.128 R28, [R0+0x38090] ;  /* 0x03809000001c7984 */ /* 0x000e620000000c00 */
[----:B------:R-:W-:Y:S01]  /*c290*/  FSETP.GEU.AND P6, PT, R4, -126, PT ;  /* 0xc2fc00000400780b */ /* 0x000fe20003fce000 */
[----:B---3--:R-:W-:Y:S03]  /*c2a0*/  @!P1 FMUL R118, R118, R118 ;  /* 0x0000007676769220 */ /* 0x008fe60000400000 */
[----:B------:R3:W3:Y:S01]  /*c2b0*/  MUFU.EX2 R117, R33 ;  /* 0x0000002100757308 */ /* 0x0006e20000000800 */
[----:B------:R-:W-:Y:S01]  /*c2c0*/  FSETP.GEU.AND P3, PT, R5, -126, PT ;  /* 0xc2fc00000500780b */ /* 0x000fe20003f6e000 */
[----:B----4-:R-:W-:Y:S01]  /*c2d0*/  @!P2 FMUL R119, R119, R119 ;  /* 0x000000777777a220 */ /* 0x010fe20000400000 */
[----:B------:R-:W-:Y:S02]  /*c2e0*/  FSETP.GEU.AND P0, PT, R6, -126, PT ;  /* 0xc2fc00000600780b */ /* 0x000fe40003f0e000 */
[----:B------:R-:W-:Y:S01]  /*c2f0*/  FSETP.GEU.AND P1, PT, R7, -126, PT ;  /* 0xc2fc00000700780b */ /* 0x000fe20003f2e000 */
[----:B------:R-:W2:Y:S01]  /*c300*/  LDTM.x16 R12, tmem[UR4] ;  /* 0x00000004000c79ee */ /* 0x000ea20008240000 */
[----:B------:R-:W-:Y:S02]  /*c310*/  R2UR UR4, R36 ;  /* 0x00000000240472ca */ /* 0x000fe400000e0000 */
[----:B-----5:R-:W-:Y:S01]  /*c320*/  P2R R32, PR, RZ, 0x8 ;  /* 0x00000008ff207803 */ /* 0x020fe20000000000 */
[----:B------:R-:W-:Y:S01]  /*c330*/  @!P4 FMUL R116, R116, R116 ;  /* 0x000000747474c220 */ /* 0x000fe20000400000 */
[----:B------:R-:W-:Y:S01]  /*c340*/  @!P6 FMUL R4, R4, 0.5 ;  /* 0x3f0000000404e820 */ /* 0x000fe20000400000 */
[----:B------:R-:W-:Y:S02]  /*c350*/  F2FP.F16.F32.PACK_AB R52, R119, R118 ;  /* 0x000000767734723e */ /* 0x000fe400000000ff */
[----:B------:R-:W-:Y:S01]  /*c360*/  ISETP.NE.AND P2, PT, R32, RZ, PT ;  /* 0x000000ff2000720c */ /* 0x000fe20003f45270 */
[----:B------:R-:W4:Y:S01]  /*c370*/  MUFU.EX2 R114, R4 ;  /* 0x0000000400727308 */ /* 0x000f220000000800 */
[----:B------:R-:W-:Y:S01]  /*c380*/  @!P3 FMUL R5, R5, 0.5 ;  /* 0x3f0000000505b820 */ /* 0x000fe20000400000 */
[----:B------:R-:W-:Y:S01]  /*c390*/  @!P0 FMUL R6, R6, 0.5 ;  /* 0x3f00000006068820 */ /* 0x000fe20000400000 */
[----:B------:R-:W-:Y:S01]  /*c3a0*/  @!P1 FMUL R7, R7, 0.5 ;  /* 0x3f00000007079820 */ /* 0x000fe20000400000 */
[----:B---3--:R-:W-:Y:S01]  /*c3b0*/  LDS.128 R32, [R0+0x380b0] ;  /* 0x0380b00000207984 */ /* 0x008fe20000000c00 */
[----:B------:R-:W-:Y:S05]  /*c3c0*/  @!P5 FMUL R117, R117, R117 ;  /* 0x000000757575d220 */ /* 0x000fea0000400000 */
[----:B------:R-:W3:Y:S01]  /*c3d0*/  MUFU.EX2 R115, R5 ;  /* 0x0000000500737308 */ /* 0x000ee20000000800 */
[----:B------:R-:W-:Y:S01]  /*c3e0*/  F2FP.F16.F32.PACK_AB R53, R117, R116 ;  /* 0x000000747535723e */ /* 0x000fe200000000ff */
[C---:B--2---:R-:W-:Y:S08]  /*c3f0*/  FFMA2 R8, R3.reuse.F32, R12.F32x2.HI_LO, R8.F32x2.HI_LO ;  /* 0x0000000c03087249 */ /* 0x044ff00000040008 */
[----:B------:R-:W2:Y:S01]  /*c400*/  MUFU.EX2 R112, R6 ;  /* 0x0000000600707308 */ /* 0x000ea20000000800 */
[----:B------:R-:W-:Y:S02]  /*c410*/  FFMA2 R10, R3.F32, R14.F32x2.HI_LO, R10.F32x2.HI_LO ;  /* 0x0000000e030a7249 */ /* 0x000fe4000004000a */
[----:B----4-:R-:W-:Y:S01]  /*c420*/  @!P6 FMUL R114, R114, R114 ;  /* 0x000000727272e220 */ /* 0x010fe20000400000 */
[----:B------:R-:W-:Y:S01]  /*c430*/  FSETP.GEU.AND P4, PT, R9, -126, PT ;  /* 0xc2fc00000900780b */ /* 0x000fe20003f8e000 */
[C---:B-1----:R-:W-:Y:S01]  /*c440*/  FFMA2 R28, R3.reuse.F32, R16.F32x2.HI_LO, R28.F32x2.HI_LO ;  /* 0x00000010031c7249 */ /* 0x042fe2000004001c */
[----:B------:R-:W-:Y:S04]  /*c450*/  FSETP.GEU.AND P5, PT, R10, -126, PT ;  /* 0xc2fc00000a00780b */ /* 0x000fe80003fae000 */
[----:B------:R1:W4:Y:S01]  /*c460*/  MUFU.EX2 R113, R7 ;  /* 0x0000000700717308 */ /* 0x0003220000000800 */
[----:B------:R-:W-:Y:S01]  /*c470*/  FFMA2 R30, R3.F32, R18.F32x2.HI_LO, R30.F32x2.HI_LO ;  /* 0x00000012031e7249 */ /* 0x000fe2000004001e */
[----:B------:R-:W-:Y:S01]  /*c480*/  FSETP.GEU.AND P6, PT, R11, -126, PT ;  /* 0xc2fc00000b00780b */ /* 0x000fe20003fce000 */
[----:B---3--:R-:W-:Y:S01]  /*c490*/  @!P2 FMUL R115, R115, R115 ;  /* 0x000000737373a220 */ /* 0x008fe20000400000 */
[----:B------:R-:W-:Y:S02]  /*c4a0*/  FSETP.GEU.AND P2, PT, R28, -126, PT ;  /* 0xc2fc00001c00780b */ /* 0x000fe40003f4e000 */
[----:B------:R-:W-:Y:S02]  /*c4b0*/  FSETP.GEU.AND P3, PT, R8, -126, PT ;  /* 0xc2fc00000800780b */ /* 0x000fe40003f6e000 */
[----:B------:R-:W-:Y:S01]  /*c4c0*/  F2FP.F16.F32.PACK_AB R54, R115, R114 ;  /* 0x000000727336723e */ /* 0x000fe200000000ff */
[----:B------:R-:W-:Y:S01]  /*c4d0*/  @!P4 FMUL R9, R9, 0.5 ;  /* 0x3f0000000909c820 */ /* 0x000fe20000400000 */
[----:B--2---:R-:W-:Y:S01]  /*c4e0*/  @!P0 FMUL R112, R112, R112 ;  /* 0x0000007070708220 */ /* 0x004fe20000400000 */
[----:B------:R-:W-:Y:S01]  /*c4f0*/  FSETP.GEU.AND P0, PT, R29, -126, PT ;  /* 0xc2fc00001d00780b */ /* 0x000fe20003f0e000 */
[----:B------:R-:W-:Y:S01]  /*c500*/  @!P5 FMUL R10, R10, 0.5 ;  /* 0x3f0000000a0ad820 */ /* 0x000fe20000400000 */
[----:B------:R-:W2:Y:S02]  /*c510*/  MUFU.EX2 R111, R9 ;  /* 0x00000009006f7308 */ /* 0x000ea40000000800 */
[----:B------:R-:W-:Y:S01]  /*c520*/  @!P6 FMUL R11, R11, 0.5 ;  /* 0x3f0000000b0be820 */ /* 0x000fe20000400000 */
[----:B-1----:R-:W1:Y:S01]  /*c530*/  LDS.128 R4, [R0+0x380a0] ;  /* 0x0380a00000047984 */ /* 0x002e620000000c00 */
[----:B------:R-:W-:Y:S02]  /*c540*/  @!P2 FMUL R28, R28, 0.5 ;  /* 0x3f0000001c1ca820 */ /* 0x000fe40000400000 */
[----:B------:R-:W-:Y:S01]  /*c550*/  @!P3 FMUL R8, R8, 0.5 ;  /* 0x3f0000000808b820 */ /* 0x000fe20000400000 */
[----:B----4-:R-:W-:Y:S03]  /*c560*/  @!P1 FMUL R113, R113, R113 ;  /* 0x0000007171719220 */ /* 0x010fe60000400000 */
[----:B------:R-:W3:Y:S01]  /*c570*/  MUFU.EX2 R108, R10 ;  /* 0x0000000a006c7308 */ /* 0x000ee20000000800 */
[----:B------:R-:W-:Y:S01]  /*c580*/  @!P0 FMUL R29, R29, 0.5 ;  /* 0x3f0000001d1d8820 */ /* 0x000fe20000400000 */
[----:B------:R-:W-:Y:S08]  /*c590*/  F2FP.F16.F32.PACK_AB R55, R113, R112 ;  /* 0x000000707137723e */ /* 0x000ff000000000ff */
[----:B------:R4:W5:Y:S01]  /*c5a0*/  MUFU.EX2 R110, R8 ;  /* 0x00000008006e7308 */ /* 0x0009620000000800 */
[----:B--2---:R-:W-:Y:S09]  /*c5b0*/  @!P4 FMUL R111, R111, R111 ;  /* 0x0000006f6f6fc220 */ /* 0x004ff20000400000 */
[----:B------:R-:W2:Y:S01]  /*c5c0*/  MUFU.EX2 R42, R28 ;  /* 0x0000001c002a7308 */ /* 0x000ea20000000800 */
[----:B---3--:R-:W-:Y:S09]  /*c5d0*/  @!P5 FMUL R108, R108, R108 ;  /* 0x0000006c6c6cd220 */ /* 0x008ff20000400000 */
[----:B------:R-:W-:Y:S01]  /*c5e0*/  MUFU.EX2 R39, R29 ;  /* 0x0000001d00277308 */ /* 0x000fe20000000800 */
[----:B----4-:R-:W-:Y:S01]  /*c5f0*/  P2R R8, PR, RZ, 0x4 ;  /* 0x00000004ff087803 */ /* 0x010fe20000000000 */
[----:B-----5:R-:W-:Y:S01]  /*c600*/  @!P3 FMUL R110, R110, R110 ;  /* 0x0000006e6e6eb220 */ /* 0x020fe20000400000 */
[----:B------:R-:W-:Y:S02]  /*c610*/  FSETP.GEU.AND P2, PT, R30, -126, PT ;  /* 0xc2fc00001e00780b */ /* 0x000fe40003f4e000 */
[----:B------:R-:W-:Y:S02]  /*c620*/  FSETP.GEU.AND P3, PT, R31, -126, PT ;  /* 0xc2fc00001f00780b */ /* 0x000fe40003f6e000 */
[----:B------:R-:W-:Y:S03]  /*c630*/  ISETP.NE.AND P1, PT, R8, RZ, PT ;  /* 0x000000ff0800720c */ /* 0x000fe60003f25270 */
[----:B------:R3:W4:Y:S01]  /*c640*/  MUFU.EX2 R109, R11 ;  /* 0x0000000b006d7308 */ /* 0x0007220000000800 */
[C---:B-1----:R-:W-:Y:S02]  /*c650*/  FFMA2 R4, R3.reuse.F32, R20.F32x2.HI_LO, R4.F32x2.HI_LO ;  /* 0x0000001403047249 */ /* 0x042fe40000040004 */
[----:B------:R-:W-:Y:S03]  /*c660*/  FFMA2 R6, R3.F32, R22.F32x2.HI_LO, R6.F32x2.HI_LO ;  /* 0x0000001603067249 */ /* 0x000fe60000040006 */
[----:B------:R-:W-:Y:S01]  /*c670*/  @!P2 FMUL R30, R30, 0.5 ;  /* 0x3f0000001e1ea820 */ /* 0x000fe20000400000 */
[----:B------:R-:W-:Y:S01]  /*c680*/  FSETP.GEU.AND P4, PT, R4, -126, PT ;  /* 0xc2fc00000400780b */ /* 0x000fe20003f8e000 */
[----:B------:R-:W-:Y:S01]  /*c690*/  @!P3 FMUL R31, R31, 0.5 ;  /* 0x3f0000001f1fb820 */ /* 0x000fe20000400000 */
[C---:B------:R-:W-:Y:S01]  /*c6a0*/  FFMA2 R32, R3.reuse.F32, R24.F32x2.HI_LO, R32.F32x2.HI_LO ;  /* 0x0000001803207249 */ /* 0x040fe20000040020 */
[----:B------:R-:W1:Y:S01]  /*c6b0*/  MUFU.EX2 R43, R30 ;  /* 0x0000001e002b7308 */ /* 0x000e620000000800 */
[----:B------:R-:W-:Y:S01]  /*c6c0*/  FFMA2 R34, R3.F32, R26.F32x2.HI_LO, R34.F32x2.HI_LO ;  /* 0x0000001a03227249 */ /* 0x000fe20000040022 */
[----:B------:R-:W-:Y:S01]  /*c6d0*/  FSETP.GEU.AND P5, PT, R5, -126, PT ;  /* 0xc2fc00000500780b */ /* 0x000fe20003fae000 */
[----:B--2---:R-:W-:Y:S01]  /*c6e0*/  @!P1 FMUL R42, R42, R42 ;  /* 0x0000002a2a2a9220 */ /* 0x004fe20000400000 */
[----:B------:R-:W-:Y:S01]  /*c6f0*/  FSETP.GEU.AND P1, PT, R7, -126, PT ;  /* 0xc2fc00000700780b */ /* 0x000fe20003f2e000 */
[----:B---3--:R-:W2:Y:S01]  /*c700*/  LDTM.x16 R8, tmem[UR4] ;  /* 0x00000004000879ee */ /* 0x008ea20008240000 */
[----:B------:R-:W-:Y:S01]  /*c710*/  R2UR UR4, R74 ;  /* 0x000000004a0472ca */ /* 0x000fe200000e0000 */
[----:B----4-:R-:W-:Y:S03]  /*c720*/  @!P6 FMUL R109, R109, R109 ;  /* 0x0000006d6d6de220 */ /* 0x010fe60000400000 */
[----:B------:R3:W4:Y:S01]  /*c730*/  MUFU.EX2 R44, R31 ;  /* 0x0000001f002c7308 */ /* 0x0007220000000800 */
[----:B------:R-:W-:Y:S01]  /*c740*/  FSETP.GEU.AND P6, PT, R6, -126, PT ;  /* 0xc2fc00000600780b */ /* 0x000fe20003fce000 */
[----:B------:R-:W-:Y:S01]  /*c750*/  @!P4 FMUL R4, R4, 0.5 ;  /* 0x3f0000000404c820 */ /* 0x000fe20000400000 */
[----:B------:R-:W-:Y:S01]  /*c760*/  @!P0 FMUL R39, R39, R39 ;  /* 0x0000002727278220 */ /* 0x000fe20000400000 */
[----:B------:R-:W-:Y:S02]  /*c770*/  FSETP.GEU.AND P0, PT, R33, -126, PT ;  /* 0xc2fc00002100780b */ /* 0x000fe40003f0e000 */
[----:B------:R-:W-:Y:S01]  /*c780*/  F2FP.F16.F32.PACK_AB R41, R109, R108 ;  /* 0x0000006c6d29723e */ /* 0x000fe200000000ff */
[----:B------:R-:W-:Y:S03]  /*c790*/  @!P5 FMUL R5, R5, 0.5 ;  /* 0x3f0000000505d820 */ /* 0x000fe60000400000 */
[----:B------:R5:W2:Y:S01]  /*c7a0*/  MUFU.EX2 R106, R4 ;  /* 0x00000004006a7308 */ /* 0x000aa20000000800 */
[----:B-1----:R-:W-:Y:S03]  /*c7b0*/  @!P2 FMUL R43, R43, R43 ;  /* 0x0000002b2b2ba220 */ /* 0x002fe60000400000 */
[----:B------:R-:W-:Y:S06]  /*c7c0*/  @!P6 FMUL R6, R6, 0.5 ;  /* 0x3f0000000606e820 */ /* 0x000fec0000400000 */
[----:B------:R-:W1:Y:S01]  /*c7d0*/  MUFU.EX2 R107, R5 ;  /* 0x00000005006b7308 */ /* 0x000e620000000800 */
[----:B---3--:R-:W3:Y:S01]  /*c7e0*/  LDS.128 R28, [R0+0x38100] ;  /* 0x03810000001c7984 */ /* 0x008ee20000000c00 */
[----:B------:R-:W-:Y:S01]  /*c7f0*/  @!P0 FMUL R33, R33, 0.5 ;  /* 0x3f00000021218820 */ /* 0x000fe20000400000 */
[----:B----4-:R-:W-:Y:S01]  /*c800*/  @!P3 FMUL R44, R44, R44 ;  /* 0x0000002c2c2cb220 */ /* 0x010fe20000400000 */
[----:B------:R-:W-:Y:S06]  /*c810*/  FSETP.GEU.AND P3, PT, R34, -126, PT ;  /* 0xc2fc00002200780b */ /* 0x000fec0003f6e000 */
[----:B------:R-:W4:Y:S01]  /*c820*/  MUFU.EX2 R96, R6 ;  /* 0x0000000600607308 */ /* 0x000f220000000800 */
[----:B-----5:R-:W-:Y:S01]  /*c830*/  P2R R4, PR, RZ, 0x2 ;  /* 0x00000002ff047803 */ /* 0x020fe20000000000 */
[----:B--2---:R-:W-:Y:S01]  /*c840*/  @!P4 FMUL R106, R106, R106 ;  /* 0x0000006a6a6ac220 */ /* 0x004fe20000400000 */
[----:B------:R-:W-:Y:S02]  /*c850*/  FSETP.GEU.AND P1, PT, R32, -126, PT ;  /* 0xc2fc00002000780b */ /* 0x000fe40003f2e000 */
[----:B------:R-:W-:Y:S02]  /*c860*/  ISETP.NE.AND P2, PT, R4, RZ, PT ;  /* 0x000000ff0400720c */ /* 0x000fe40003f45270 */
[----:B------:R-:W-:Y:S03]  /*c870*/  FSETP.GEU.AND P4, PT, R35, -126, PT ;  /* 0xc2fc00002300780b */ /* 0x000fe60003f8e000 */
[----:B------:R-:W2:Y:S01]  /*c880*/  MUFU.EX2 R95, R33 ;  /* 0x00000021005f7308 */ /* 0x000ea20000000800 */
[----:B------:R-:W-:Y:S01]  /*c890*/  @!P3 FMUL R34, R34, 0.5 ;  /* 0x3f0000002222b820 */ /* 0x000fe20000400000 */
[----:B-1----:R-:W-:Y:S08]  /*c8a0*/  @!P5 FMUL R107, R107, R107 ;  /* 0x0000006b6b6bd220 */ /* 0x002ff00000400000 */
[----:B------:R-:W1:Y:S01]  /*c8b0*/  MUFU.EX2 R92, R34 ;  /* 0x00000022005c7308 */ /* 0x000e620000000800 */
[----:B------:R-:W-:Y:S01]  /*c8c0*/  @!P1 FMUL R32, R32, 0.5 ;  /* 0x3f00000020209820 */ /* 0x000fe20000400000 */
[----:B------:R-:W-:Y:S01]  /*c8d0*/  @!P2 FMUL R7, R7, 0.5 ;  /* 0x3f0000000707a820 */ /* 0x000fe20000400000 */
[----:B----4-:R-:W-:Y:S01]  /*c8e0*/  @!P6 FMUL R96, R96, R96 ;  /* 0x000000606060e220 */ /* 0x010fe20000400000 */
[----:B------:R-:W-:Y:S06]  /*c8f0*/  @!P4 FMUL R35, R35, 0.5 ;  /* 0x3f0000002323c820 */ /* 0x000fec0000400000 */
[----:B------:R-:W4:Y:S01]  /*c900*/  MUFU.EX2 R97, R7 ;  /* 0x0000000700617308 */ /* 0x000f220000000800 */
[----:B--2---:R-:W-:Y:S09]  /*c910*/  @!P0 FMUL R95, R95, R95 ;  /* 0x0000005f5f5f8220 */ /* 0x004ff20000400000 */
[----:B------:R-:W2:Y:S01]  /*c920*/  MUFU.EX2 R94, R32 ;  /* 0x00000020005e7308 */ /* 0x000ea20000000800 */
[C---:B---3--:R-:W-:Y:S02]  /*c930*/  FFMA2 R28, R3.reuse.F32, R8.F32x2.HI_LO, R28.F32x2.HI_LO ;  /* 0x00000008031c7249 */ /* 0x048fe4000004001c */
[----:B------:R-:W-:Y:S02]  /*c940*/  FFMA2 R30, R3.F32, R10.F32x2.HI_LO, R30.F32x2.HI_LO ;  /* 0x0000000a031e7249 */ /* 0x000fe4000004001e */
[----:B------:R-:W-:Y:S01]  /*c950*/  LDS.128 R8, [R0+0x38120] ;  /* 0x0381200000087984 */ /* 0x000fe20000000c00 */
[----:B------:R-:W-:Y:S01]  /*c960*/  FSETP.GEU.AND P5, PT, R28, -126, PT ;  /* 0xc2fc00001c00780b */ /* 0x000fe20003fae000 */
[----:B-1----:R-:W-:Y:S03]  /*c970*/  @!P3 FMUL R92, R92, R92 ;  /* 0x0000005c5c5cb220 */ /* 0x002fe60000400000 */
[----:B------:R-:W1:Y:S01]  /*c980*/  MUFU.EX2 R93, R35 ;  /* 0x00000023005d7308 */ /* 0x000e620000000800 */
[----:B----4-:R-:W-:Y:S01]  /*c990*/  @!P2 FMUL R97, R97, R97 ;  /* 0x000000616161a220 */ /* 0x010fe20000400000 */
[----:B------:R-:W-:Y:S02]  /*c9a0*/  FSETP.GEU.AND P2, PT, R30, -126, PT ;  /* 0xc2fc00001e00780b */ /* 0x000fe40003f4e000 */
[----:B------:R-:W-:Y:S01]  /*c9b0*/  FSETP.GEU.AND P6, PT, R29, -126, PT ;  /* 0xc2fc00001d00780b */ /* 0x000fe20003fce000 */
[----:B------:R-:W3:Y:S01]  /*c9c0*/  LDS.128 R4, [R0+0x38110] ;  /* 0x0381100000047984 */ /* 0x000ee20000000c00 */
[----:B------:R-:W-:Y:S02]  /*c9d0*/  P2R R24, PR, RZ, 0x4 ;  /* 0x00000004ff187803 */ /* 0x000fe40000000000 */
[----:B------:R-:W-:Y:S01]  /*c9e0*/  FSETP.GEU.AND P2, PT, R31, -126, PT ;  /* 0xc2fc00001f00780b */ /* 0x000fe20003f4e000 */
[----:B--2---:R-:W-:Y:S01]  /*c9f0*/  @!P1 FMUL R94, R94, R94 ;  /* 0x0000005e5e5e9220 */ /* 0x004fe20000400000 */
[----:B------:R-:W-:Y:S01]  /*ca00*/  ISETP.NE.AND P1, PT, R24, RZ, PT ;  /* 0x000000ff1800720c */ /* 0x000fe20003f25270 */
[----:B------:R-:W-:Y:S01]  /*ca10*/  @!P5 FMUL R28, R28, 0.5 ;  /* 0x3f0000001c1cd820 */ /* 0x000fe20000400000 */
[----:B------:R-:W-:Y:S02]  /*ca20*/  ISETP.NE.AND P3, PT, R24, RZ, PT ;  /* 0x000000ff1800720c */ /* 0x000fe40003f65270 */
[----:B------:R-:W2:Y:S01]  /*ca30*/  LDS.128 R24, [R0+0x38130] ;  /* 0x0381300000187984 */ /* 0x000ea20000000c00 */
[----:B------:R-:W4:Y:S01]  /*ca40*/  MUFU.EX2 R90, R28 ;  /* 0x0000001c005a7308 */ /* 0x000f220000000800 */
[----:B------:R-:W-:Y:S01]  /*ca50*/  F2FP.F16.F32.PACK_AB R45, R97, R96 ;  /* 0x00000060612d723e */ /* 0x000fe200000000ff */
[----:B------:R-:W-:Y:S01]  /*ca60*/  @!P6 FMUL R29, R29, 0.5 ;  /* 0x3f0000001d1de820 */ /* 0x000fe20000400000 */
[----:B-1----:R-:W-:Y:S01]  /*ca70*/  @!P4 FMUL R93, R93, R93 ;  /* 0x0000005d5d5dc220 */ /* 0x002fe20000400000 */
[----:B------:R-:W-:Y:S02]  /*ca80*/  F2FP.F16.F32.PACK_AB R46, R95, R94 ;  /* 0x0000005e5f2e723e */ /* 0x000fe400000000ff */
[----:B------:R-:W-:Y:S04]  /*ca90*/  @!P2 FMUL R31, R31, 0.5 ;  /* 0x3f0000001f1fa820 */ /* 0x000fe80000400000 */
[----:B------:R-:W1:Y:S01]  /*caa0*/  MUFU.EX2 R91, R29 ;  /* 0x0000001d005b7308 */ /* 0x000e620000000800 */
[----:B------:R-:W-:Y:S01]  /*cab0*/  @!P1 FMUL R30, R30, 0.5 ;  /* 0x3f0000001e1e9820 */ /* 0x000fe20000400000 */
[----:B------:R-:W-:Y:S08]  /*cac0*/  F2FP.F16.F32.PACK_AB R47, R93, R92 ;  /* 0x0000005c5d2f723e */ /* 0x000ff000000000ff */
[----:B------:R-:W5:Y:S01]  /*cad0*/  MUFU.EX2 R88, R30 ;  /* 0x0000001e00587308 */ /* 0x000f620000000800 */
[----:B----4-:R-:W-:Y:S09]  /*cae0*/  @!P5 FMUL R90, R90, R90 ;  /* 0x0000005a5a5ad220 */ /* 0x010ff20000400000 */
[----:B------:R4:W4:Y:S01]  /*caf0*/  MUFU.EX2 R89, R31 ;  /* 0x0000001f00597308 */ /* 0x0009220000000800 */
[----:B-1----:R-:W-:Y:S01]  /*cb00*/  @!P6 FMUL R91, R91, R91 ;  /* 0x0000005b5b5be220 */ /* 0x002fe20000400000 */
[C---:B---3--:R-:W-:Y:S02]  /*cb10*/  FFMA2 R4, R3.reuse.F32, R12.F32x2.HI_LO, R4.F32x2.HI_LO ;  /* 0x0000000c03047249 */ /* 0x048fe40000040004 */
[C---:B------:R-:W-:Y:S02]  /*cb20*/  FFMA2 R6, R3.reuse.F32, R14.F32x2.HI_LO, R6.F32x2.HI_LO ;  /* 0x0000000e03067249 */ /* 0x040fe40000040006 */
[C---:B------:R-:W-:Y:S01]  /*cb30*/  FFMA2 R8, R3.reuse.F32, R16.F32x2.HI_LO, R8.F32x2.HI_LO ;  /* 0x0000001003087249 */ /* 0x040fe20000040008 */
[----:B------:R-:W-:Y:S01]  /*cb40*/  FSETP.GEU.AND P1, PT, R4, -126, PT ;  /* 0xc2fc00000400780b */ /* 0x000fe20003f2e000 */
[----:B------:R-:W-:Y:S01]  /*cb50*/  FFMA2 R32, R3.F32, R18.F32x2.HI_LO, R10.F32x2.HI_LO ;  /* 0x0000001203207249 */ /* 0x000fe2000004000a */
[----:B------:R-:W-:Y:S01]  /*cb60*/  FSETP.GEU.AND P0, PT, R5, -126, PT ;  /* 0xc2fc00000500780b */ /* 0x000fe20003f0e000 */
[----:B-----5:R-:W-:Y:S01]  /*cb70*/  @!P3 FMUL R88, R88, R88 ;  /* 0x000000585858b220 */ /* 0x020fe20000400000 */
[----:B--2---:R-:W-:Y:S01]  /*cb80*/  FFMA2 R24, R3.F32, R20.F32x2.HI_LO, R24.F32x2.HI_LO ;  /* 0x0000001403187249 */ /* 0x004fe20000040018 */
[----:B------:R-:W-:Y:S01]  /*cb90*/  FSETP.GEU.AND P3, PT, R9, -126, PT ;  /* 0xc2fc00000900780b */ /* 0x000fe20003f6e000 */
[----:B----4-:R-:W1:Y:S01]  /*cba0*/  LDS.128 R28, [R0+0x38180] ;  /* 0x03818000001c7984 */ /* 0x010e620000000c00 */
[----:B------:R-:W-:Y:S01]  /*cbb0*/  FFMA2 R26, R3.F32, R22.F32x2.HI_LO, R26.F32x2.HI_LO ;  /* 0x00000016031a7249 */ /* 0x000fe2000004001a */
[----:B------:R-:W-:Y:S01]  /*cbc0*/  FSETP.GEU.AND P4, PT, R6, -126, PT ;  /* 0xc2fc00000600780b */ /* 0x000fe20003f8e000 */
[----:B------:R-:W-:Y:S01]  /*cbd0*/  @!P2 FMUL R89, R89, R89 ;  /* 0x000000595959a220 */ /* 0x000fe20000400000 */
[----:B------:R-:W-:Y:S02]  /*cbe0*/  FSETP.GEU.AND P5, PT, R7, -126, PT ;  /* 0xc2fc00000700780b */ /* 0x000fe40003fae000 */
[----:B------:R-:W-:Y:S01]  /*cbf0*/  FSETP.GEU.AND P6, PT, R8, -126, PT ;  /* 0xc2fc00000800780b */ /* 0x000fe20003fce000 */
[----:B------:R-:W-:Y:S01]  /*cc00*/  @!P1 FMUL R4, R4, 0.5 ;  /* 0x3f00000004049820 */ /* 0x000fe20000400000 */
[----:B------:R-:W2:Y:S01]  /*cc10*/  LDS.128 R20, [R0+0x38190] ;  /* 0x0381900000147984 */ /* 0x000ea20000000c00 */
[----:B------:R-:W-:Y:S01]  /*cc20*/  @!P0 FMUL R5, R5, 0.5 ;  /* 0x3f00000005058820 */ /* 0x000fe20000400000 */
[----:B------:R-:W-:Y:S01]  /*cc30*/  P2R R34, PR, RZ, 0x8 ;  /* 0x00000008ff227803 */ /* 0x000fe20000000000 */
[----:B------:R-:W3:Y:S01]  /*cc40*/  MUFU.EX2 R86, R4 ;  /* 0x0000000400567308 */ /* 0x000ee20000000800 */
[----:B------:R-:W-:Y:S02]  /*cc50*/  FSETP.GEU.AND P3, PT, R32, -126, PT ;  /* 0xc2fc00002000780b */ /* 0x000fe40003f6e000 */
[----:B------:R-:W-:Y:S01]  /*cc60*/  ISETP.NE.AND P2, PT, R34, RZ, PT ;  /* 0x000000ff2200720c */ /* 0x000fe20003f45270 */
[----:B------:R-:W-:Y:S02]  /*cc70*/  @!P4 FMUL R6, R6, 0.5 ;  /* 0x3f0000000606c820 */ /* 0x000fe40000400000 */
[----:B------:R-:W-:Y:S04]  /*cc80*/  @!P5 FMUL R7, R7, 0.5 ;  /* 0x3f0000000707d820 */ /* 0x000fe80000400000 */
[----:B------:R-:W4:Y:S01]  /*cc90*/  MUFU.EX2 R87, R5 ;  /* 0x0000000500577308 */ /* 0x000f220000000800 */
[----:B------:R-:W-:Y:S03]  /*cca0*/  @!P6 FMUL R8, R8, 0.5 ;  /* 0x3f0000000808e820 */ /* 0x000fe60000400000 */
[----:B------:R-:W-:Y:S06]  /*ccb0*/  @!P3 FMUL R32, R32, 0.5 ;  /* 0x3f0000002020b820 */ /* 0x000fec0000400000 */
[----:B------:R-:W5:Y:S01]  /*ccc0*/  MUFU.EX2 R84, R6 ;  /* 0x0000000600547308 */ /* 0x000f620000000800 */
[----:B------:R-:W-:Y:S01]  /*ccd0*/  @!P2 FMUL R9, R9, 0.5 ;  /* 0x3f0000000909a820 */ /* 0x000fe20000400000 */
[----:B------:R-:W-:Y:S01]  /*cce0*/  FSETP.GEU.AND P2, PT, R33, -126, PT ;  /* 0xc2fc00002100780b */ /* 0x000fe20003f4e000 */
[----:B---3--:R-:W-:Y:S01]  /*ccf0*/  @!P1 FMUL R86, R86, R86 ;  /* 0x0000005656569220 */ /* 0x008fe20000400000 */
[C---:B------:R-:W-:Y:S06]  /*cd00*/  FSETP.GEU.AND P1, PT, R24.reuse, -126, PT ;  /* 0xc2fc00001800780b */ /* 0x040fec0003f2e000 */
[----:B------:R-:W3:Y:S01]  /*cd10*/  MUFU.EX2 R85, R7 ;  /* 0x0000000700557308 */ /* 0x000ee20000000800 */
[----:B----4-:R-:W-:Y:S01]  /*cd20*/  @!P0 FMUL R87, R87, R87 ;  /* 0x0000005757578220 */ /* 0x010fe20000400000 */
[----:B------:R-:W-:Y:S03]  /*cd30*/  FSETP.GEU.AND P0, PT, R25, -126, PT ;  /* 0xc2fc00001900780b */ /* 0x000fe60003f0e000 */
[----:B------:R-:W-:Y:S05]  /*cd40*/  @!P2 FMUL R33, R33, 0.5 ;  /* 0x3f0000002121a820 */ /* 0x000fea0000400000 */
[----:B------:R-:W4:Y:S01]  /*cd50*/  MUFU.EX2 R64, R8 ;  /* 0x0000000800407308 */ /* 0x000f220000000800 */
[----:B------:R-:W-:Y:S01]  /*cd60*/  @!P1 FMUL R24, R24, 0.5 ;  /* 0x3f00000018189820 */ /* 0x000fe20000400000 */
[----:B-----5:R-:W-:Y:S01]  /*cd70*/  @!P4 FMUL R84, R84, R84 ;  /* 0x000000545454c220 */ /* 0x020fe20000400000 */
[----:B------:R-:W-:Y:S02]  /*cd80*/  ISETP.NE.AND P4, PT, R34, RZ, PT ;  /* 0x000000ff2200720c */ /* 0x000fe40003f85270 */
[----:B------:R-:W-:Y:S01]  /*cd90*/  F2FP.F16.F32.PACK_AB R34, R87, R86 ;  /* 0x000000565722723e */ /* 0x000fe200000000ff */
[----:B------:R-:W-:Y:S04]  /*cda0*/  @!P0 FMUL R25, R25, 0.5 ;  /* 0x3f00000019198820 */ /* 0x000fe80000400000 */
[----:B------:R5:W1:Y:S01]  /*cdb0*/  MUFU.EX2 R65, R9 ;  /* 0x0000000900417308 */ /* 0x000a620000000800 */
[----:B---3--:R-:W-:Y:S01]  /*cdc0*/  @!P5 FMUL R85, R85, R85 ;  /* 0x000000555555d220 */ /* 0x008fe20000400000 */
[----:B------:R-:W-:Y:S04]  /*cdd0*/  FSETP.GEU.AND P5, PT, R26, -126, PT ;  /* 0xc2fc00001a00780b */ /* 0x000fe80003fae000 */
[----:B------:R-:W-:Y:S04]  /*cde0*/  F2FP.F16.F32.PACK_AB R35, R85, R84 ;  /* 0x000000545523723e */ /* 0x000fe800000000ff */
[----:B------:R-:W3:Y:S01]  /*cdf0*/  MUFU.EX2 R62, R32 ;  /* 0x00000020003e7308 */ /* 0x000ee20000000800 */
[----:B----4-:R-:W-:Y:S01]  /*ce00*/  @!P6 FMUL R64, R64, R64 ;  /* 0x000000404040e220 */ /* 0x010fe20000400000 */
[----:B------:R-:W-:Y:S03]  /*ce10*/  FSETP.GEU.AND P6, PT, R27, -126, PT ;  /* 0xc2fc00001b00780b */ /* 0x000fe60003fce000 */
[----:B------:R-:W-:Y:S05]  /*ce20*/  @!P5 FMUL R26, R26, 0.5 ;  /* 0x3f0000001a1ad820 */ /* 0x000fea0000400000 */
[----:B------:R-:W4:Y:S01]  /*ce30*/  MUFU.EX2 R60, R24 ;  /* 0x00000018003c7308 */ /* 0x000f220000000800 */
[----:B-----5:R-:W5:Y:S01]  /*ce40*/  LDTM.x16 R4, tmem[UR4] ;  /* 0x00000004000479ee */ /* 0x020f620008240000 */
[----:B-1----:R-:W-:Y:S03]  /*ce50*/  @!P4 FMUL R65, R65, R65 ;  /* 0x000000414141c220 */ /* 0x002fe60000400000 */
[----:B------:R-:W-:Y:S05]  /*ce60*/  @!P6 FMUL R27, R27, 0.5 ;  /* 0x3f0000001b1be820 */ /* 0x000fea0000400000 */
[----:B------:R-:W1:Y:S01]  /*ce70*/  MUFU.EX2 R58, R26 ;  /* 0x0000001a003a7308 */ /* 0x000e620000000800 */
[----:B---3--:R-:W-:Y:S01]  /*ce80*/  @!P3 FMUL R62, R62, R62 ;  /* 0x0000003e3e3eb220 */ /* 0x008fe20000400000 */
[----:B------:R-:W-:Y:S02]  /*ce90*/  F2FP.F16.F32.PACK_AB R32, R91, R90 ;  /* 0x0000005a5b20723e */ /* 0x000fe400000000ff */
[----:B------:R-:W-:Y:S06]  /*cea0*/  F2FP.F16.F32.PACK_AB R36, R65, R64 ;  /* 0x000000404124723e */ /* 0x000fec00000000ff */
[----:B------:R-:W3:Y:S01]  /*ceb0*/  MUFU.EX2 R59, R27 ;  /* 0x0000001b003b7308 */ /* 0x000ee20000000800 */
[----:B----4-:R-:W-:Y:S09]  /*cec0*/  @!P1 FMUL R60, R60, R60 ;  /* 0x0000003c3c3c9220 */ /* 0x010ff20000400000 */
[----:B------:R-:W4:Y:S01]  /*ced0*/  MUFU.EX2 R61, R25 ;  /* 0x00000019003d7308 */ /* 0x000f220000000800 */
[C---:B-----5:R-:W-:Y:S02]  /*cee0*/  FFMA2 R28, R3.reuse.F32, R4.F32x2.HI_LO, R28.F32x2.HI_LO ;  /* 0x00000004031c7249 */ /* 0x060fe4000004001c */
[C---:B------:R-:W-:Y:S02]  /*cef0*/  FFMA2 R30, R3.reuse.F32, R6.F32x2.HI_LO, R30.F32x2.HI_LO ;  /* 0x00000006031e7249 */ /* 0x040fe4000004001e */
[----:B------:R-:W5:Y:S01]  /*cf00*/  LDS.128 R4, [R0+0x381a0] ;  /* 0x0381a00000047984 */ /* 0x000f620000000c00 */
[----:B------:R-:W-:Y:S01]  /*cf10*/  FSETP.GEU.AND P4, PT, R28, -126, PT ;  /* 0xc2fc00001c00780b */ /* 0x000fe20003f8e000 */
[C---:B--2---:R-:W-:Y:S03]  /*cf20*/  FFMA2 R20, R3.reuse.F32, R8.F32x2.HI_LO, R20.F32x2.HI_LO ;  /* 0x0000000803147249 */ /* 0x044fe60000040014 */
[----:B------:R-:W2:Y:S01]  /*cf30*/  MUFU.EX2 R63, R33 ;  /* 0x00000021003f7308 */ /* 0x000ea20000000800 */
[----:B------:R-:W-:Y:S02]  /*cf40*/  FFMA2 R22, R3.F32, R10.F32x2.HI_LO, R22.F32x2.HI_LO ;  /* 0x0000000a03167249 */ /* 0x000fe40000040016 */
[----:B-1----:R-:W-:Y:S01]  /*cf50*/  @!P5 FMUL R58, R58, R58 ;  /* 0x0000003a3a3ad220 */ /* 0x002fe20000400000 */
[----:B------:R-:W-:Y:S01]  /*cf60*/  FSETP.GEU.AND P1, PT, R20, -126, PT ;  /* 0xc2fc00001400780b */ /* 0x000fe20003f2e000 */
[----:B------:R1:W5:Y:S01]  /*cf70*/  LDS.128 R8, [R0+0x381b0] ;  /* 0x0381b00000087984 */ /* 0x0003620000000c00 */
[----:B------:R-:W-:Y:S01]  /*cf80*/  NOP ;  /* 0x0000000000007918 */ /* 0x000fe20000000000 */
[----:B------:R-:W-:Y:S01]  /*cf90*/  FSETP.GEU.AND P5, PT, R22, -126, PT ;  /* 0xc2fc00001600780b */ /* 0x000fe20003fae000 */
[----:B---3--:R-:W-:Y:S01]  /*cfa0*/  @!P6 FMUL R59, R59, R59 ;  /* 0x0000003b3b3be220 */ /* 0x008fe20000400000 */
[----:B----4-:R-:W-:Y:S01]  /*cfb0*/  @!P0 FMUL R61, R61, R61 ;  /* 0x0000003d3d3d8220 */ /* 0x010fe20000400000 */
[----:B------:R-:W-:Y:S02]  /*cfc0*/  FSETP.GEU.AND P0, PT, R21, -126, PT ;  /* 0xc2fc00001500780b */ /* 0x000fe40003f0e000 */
[----:B------:R-:W-:Y:S01]  /*cfd0*/  @P4 LOP3.LUT R72, R72, 0x1, RZ, 0xfc, !PT ;  /* 0x0000000148484812 */ /* 0x000fe200078efcff */
[----:B------:R-:W-:Y:S01]  /*cfe0*/  BAR.SYNC.DEFER_BLOCKING 0x3, 0x100 ;  /* 0x00c4000000007b1d */ /* 0x000fe20000010000 */
[----:B------:R-:W-:Y:S02]  /*cff0*/  FSETP.GEU.AND P4, PT, R29, -126, PT ;  /* 0xc2fc00001d00780b */ /* 0x000fe40003f8e000 */
[----:B------:R-:W-:Y:S01]  /*d000*/  LOP3.LUT P3, RZ, R72, 0x1, RZ, 0xc0, !PT ;  /* 0x0000000148ff7812 */ /* 0x000fe2000786c0ff */
[----:B------:R-:W-:Y:S01]  /*d010*/  @!P1 FMUL R20, R20, 0.5 ;  /* 0x3f00000014149820 */ /* 0x000fe20000400000 */
[----:B--2---:R-:W-:Y:S01]  /*d020*/  @!P2 FMUL R63, R63, R63 ;  /* 0x0000003f3f3fa220 */ /* 0x004fe20000400000 */
[----:B------:R-:W-:Y:S01]  /*d030*/  FSETP.GEU.AND P2, PT, R31, -126, PT ;  /* 0xc2fc00001f00780b */ /* 0x000fe20003f4e000 */
[----:B------:R-:W-:Y:S01]  /*d040*/  @!P5 FMUL R22, R22, 0.5 ;  /* 0x3f0000001616d820 */ /* 0x000fe20000400000 */
[----:B------:R-:W2:Y:S01]  /*d050*/  MUFU.EX2 R70, R20 ;  /* 0x0000001400467308 */ /* 0x000ea20000000800 */
[C---:B------:R-:W-:Y:S01]  /*d060*/  LOP3.LUT P6, RZ, R72.reuse, 0x1, RZ, 0xc0, !PT ;  /* 0x0000000148ff7812 */ /* 0x040fe200078cc0ff */
[----:B------:R-:W-:Y:S01]  /*d070*/  @!P0 FMUL R21, R21, 0.5 ;  /* 0x3f00000015158820 */ /* 0x000fe20000400000 */
[----:B------:R-:W-:Y:S02]  /*d080*/  LOP3.LUT R72, R72, 0xfffffffd, RZ, 0xc0, !PT ;  /* 0xfffffffd48487812 */ /* 0x000fe400078ec0ff */
[----:B------:R-:W-:Y:S01]  /*d090*/  F2FP.F16.F32.PACK_AB R33, R89, R88 ;  /* 0x000000585921723e */ /* 0x000fe200000000ff */
[----:B------:R-:W-:Y:S01]  /*d0a0*/  @!P4 FMUL R29, R29, 0.5 ;  /* 0x3f0000001d1dc820 */ /* 0x000fe20000400000 */
[----:B------:R-:W-:Y:S03]  /*d0b0*/  @P5 LOP3.LUT R72, R72, 0x2, RZ, 0xfc, !PT ;  /* 0x0000000248485812 */ /* 0x000fe600078efcff */
[----:B------:R-:W3:Y:S01]  /*d0c0*/  MUFU.EX2 R71, R21 ;  /* 0x0000001500477308 */ /* 0x000ee20000000800 */
[----:B------:R-:W-:Y:S01]  /*d0d0*/  @!P3 FMUL R28, R28, 0.5 ;  /* 0x3f0000001c1cb820 */ /* 0x000fe20000400000 */
[----:B-1----:R-:W-:Y:S01]  /*d0e0*/  SHF.R.U32.HI R0, RZ, 0x4, R2 ;  /* 0x00000004ff007819 */ /* 0x002fe20000011602 */
[----:B------:R-:W-:Y:S01]  /*d0f0*/  @!P2 FMUL R31, R31, 0.5 ;  /* 0x3f0000001f1fa820 */ /* 0x000fe20000400000 */
[----:B------:R-:W-:Y:S02]  /*d100*/  LOP3.LUT R72, R72, 0xfffffffb, RZ, 0xc0, !PT ;  /* 0xfffffffb48487812 */ /* 0x000fe400078ec0ff */
[----:B------:R-:W-:Y:S04]  /*d110*/  LOP3.LUT R40, R0, 0x8, RZ, 0xc0, !PT ;  /* 0x0000000800287812 */ /* 0x000fe800078ec0ff */
[----:B------:R-:W1:Y:S01]  /*d120*/  MUFU.EX2 R66, R28 ;  /* 0x0000001c00427308 */ /* 0x000e620000000800 */
[----:B--2---:R-:W-:Y:S01]  /*d130*/  @!P1 FMUL R70, R70, R70 ;  /* 0x0000004646469220 */ /* 0x004fe20000400000 */
[----:B------:R-:W-:Y:S01]  /*d140*/  IADD3 R75, PT, PT, R75, -R40, RZ ;  /* 0x800000284b4b7210 */ /* 0x000fe20007ffe0ff */
[C---:B-----5:R-:W-:Y:S01]  /*d150*/  FFMA2 R4, R3.reuse.F32, R12.F32x2.HI_LO, R4.F32x2.HI_LO ;  /* 0x0000000c03047249 */ /* 0x060fe20000040004 */
[----:B------:R-:W-:Y:S01]  /*d160*/  FSETP.GEU.AND P3, PT, R30, -126, PT ;  /* 0xc2fc00001e00780b */ /* 0x000fe20003f6e000 */
[----:B------:R-:W-:Y:S01]  /*d170*/  FFMA2 R6, R3.F32, R14.F32x2.HI_LO, R6.F32x2.HI_LO ;  /* 0x0000000e03067249 */ /* 0x000fe20000040006 */
[----:B------:R-:W-:Y:S04]  /*d180*/  SHF.R.U32.HI R75, RZ, 0x15, R75 ;  /* 0x00000015ff4b7819 */ /* 0x000fe8000001164b */
[----:B------:R-:W2:Y:S01]  /*d190*/  MUFU.EX2 R69, R31 ;  /* 0x0000001f00457308 */ /* 0x000ea20000000800 */
[----:B---3--:R-:W-:Y:S01]  /*d1a0*/  @!P0 FMUL R71, R71, R71 ;  /* 0x0000004747478220 */ /* 0x008fe20000400000 */
[----:B------:R-:W-:Y:S01]  /*d1b0*/  ISETP.NE.AND P0, PT, R105, R75, PT ;  /* 0x0000004b6900720c */ /* 0x000fe20003f05270 */
[C---:B------:R-:W-:Y:S01]  /*d1c0*/  FFMA2 R8, R3.reuse.F32, R16.F32x2.HI_LO, R8.F32x2.HI_LO ;  /* 0x0000001003087249 */ /* 0x040fe20000040008 */
[----:B------:R-:W-:Y:S01]  /*d1d0*/  FSETP.GEU.AND P5, PT, R4, -126, PT ;  /* 0xc2fc00000400780b */ /* 0x000fe20003fae000 */
[----:B------:R-:W-:Y:S01]  /*d1e0*/  FFMA2 R10, R3.F32, R18.F32x2.HI_LO, R10.F32x2.HI_LO ;  /* 0x00000012030a7249 */ /* 0x000fe2000004000a */
[----:B------:R-:W-:Y:S04]  /*d1f0*/  MOV R18, R42 ;  /* 0x0000002a00127202 */ /* 0x000fe80000000f00 */
[----:B------:R-:W3:Y:S01]  /*d200*/  MUFU.EX2 R67, R29 ;  /* 0x0000001d00437308 */ /* 0x000ee20000000800 */
[----:B-1----:R-:W-:Y:S01]  /*d210*/  @!P6 FMUL R66, R66, R66 ;  /* 0x000000424242e220 */ /* 0x002fe20000400000 */
[----:B------:R-:W-:Y:S01]  /*d220*/  FSETP.GEU.AND P6, PT, R23, -126, PT ;  /* 0xc2fc00001700780b */ /* 0x000fe20003fce000 */
[----:B------:R-:W-:Y:S01]  /*d230*/  @!P3 FMUL R30, R30, 0.5 ;  /* 0x3f0000001e1eb820 */ /* 0x000fe20000400000 */
[----:B------:R-:W-:Y:S02]  /*d240*/  MOV R16, R43 ;  /* 0x0000002b00107202 */ /* 0x000fe40000000f00 */
[----:B------:R-:W-:Y:S04]  /*d250*/  F2FP.F16.F32.PACK_AB R42, R39, R42 ;  /* 0x0000002a272a723e */ /* 0x000fe800000000ff */
[----:B------:R-:W1:Y:S01]  /*d260*/  MUFU.EX2 R68, R30 ;  /* 0x0000001e00447308 */ /* 0x000e620000000800 */
[----:B--2---:R-:W-:Y:S01]  /*d270*/  @!P2 FMUL R69, R69, R69 ;  /* 0x000000454545a220 */ /* 0x004fe20000400000 */
[----:B------:R-:W-:Y:S01]  /*d280*/  @!P5 FMUL R4, R4, 0.5 ;  /* 0x3f0000000404d820 */ /* 0x000fe20000400000 */
[----:B------:R-:W-:Y:S02]  /*d290*/  MOV R19, R39 ;  /* 0x0000002700137202 */ /* 0x000fe40000000f00 */
[----:B------:R-:W-:Y:S02]  /*d2a0*/  F2FP.F16.F32.PACK_AB R43, R44, R43 ;  /* 0x0000002b2c2b723e */ /* 0x000fe400000000ff */
[----:B------:R-:W-:Y:S03]  /*d2b0*/  @P6 LOP3.LUT R72, R72, 0x4, RZ, 0xfc, !PT ;  /* 0x0000000448486812 */ /* 0x000fe600078efcff */
[----:B------:R2:W-:Y:S01]  /*d2c0*/  MUFU.EX2 R82, R22 ;  /* 0x0000001600527308 */ /* 0x0005e20000000800 */
[----:B------:R-:W-:Y:S01]  /*d2d0*/  @!P6 FMUL R23, R23, 0.5 ;  /* 0x3f0000001717e820 */ /* 0x000fe20000400000 */
[----:B------:R-:W-:Y:S01]  /*d2e0*/  FSETP.GEU.AND P6, PT, R5, -126, PT ;  /* 0xc2fc00000500780b */ /* 0x000fe20003fce000 */
[----:B---3--:R-:W-:Y:S01]  /*d2f0*/  @!P4 FMUL R67, R67, R67 ;  /* 0x000000434343c220 */ /* 0x008fe20000400000 */
[----:B------:R-:W-:Y:S02]  /*d300*/  LOP3.LUT R72, R72, 0xfffffffe, RZ, 0xc0, !PT ;  /* 0xfffffffe48487812 */ /* 0x000fe400078ec0ff */
[----:B------:R-:W-:Y:S04]  /*d310*/  FSETP.GEU.AND P4, PT, R7, -126, PT ;  /* 0xc2fc00000700780b */ /* 0x000fe80003f8e000 */
[----:B------:R-:W3:Y:S01]  /*d320*/  MUFU.EX2 R83, R23 ;  /* 0x0000001700537308 */ /* 0x000ee20000000800 */
[----:B------:R-:W-:Y:S01]  /*d330*/  @P5 LOP3.LUT R72, R72, 0x1, RZ, 0xfc, !PT ;  /* 0x0000000148485812 */ /* 0x000fe200078efcff */
[----:B-1----:R-:W-:Y:S01]  /*d340*/  @!P3 FMUL R68, R68, R68 ;  /* 0x000000444444b220 */ /* 0x002fe20000400000 */
[----:B------:R-:W-:Y:S02]  /*d350*/  FSETP.GEU.AND P5, PT, R6, -126, PT ;  /* 0xc2fc00000600780b */ /* 0x000fe40003fae000 */
[C---:B------:R-:W-:Y:S02]  /*d360*/  LOP3.LUT P1, RZ, R72.reuse, 0x4, RZ, 0xc0, !PT ;  /* 0x0000000448ff7812 */ /* 0x040fe4000782c0ff */
[----:B------:R-:W-:Y:S03]  /*d370*/  LOP3.LUT P2, RZ, R72, 0x2, RZ, 0xc0, !PT ;  /* 0x0000000248ff7812 */ /* 0x000fe6000784c0ff */
[----:B------:R-:W1:Y:S01]  /*d380*/  MUFU.EX2 R80, R4 ;  /* 0x0000000400507308 */ /* 0x000e620000000800 */
[----:B------:R-:W-:Y:S01]  /*d390*/  @!P6 FMUL R5, R5, 0.5 ;  /* 0x3f0000000505e820 */ /* 0x000fe20000400000 */
[----:B------:R-:W-:Y:S01]  /*d3a0*/  FSETP.GEU.AND P3, PT, R8, -126, PT ;  /* 0xc2fc00000800780b */ /* 0x000fe20003f6e000 */
[----:B------:R-:W-:Y:S01]  /*d3b0*/  @!P4 FMUL R7, R7, 0.5 ;  /* 0x3f0000000707c820 */ /* 0x000fe20000400000 */
[----:B--2---:R-:W-:Y:S02]  /*d3c0*/  MOV R22, R38 ;  /* 0x0000002600167202 */ /* 0x004fe40000000f00 */
[----:B------:R-:W-:Y:S04]  /*d3d0*/  MOV R17, R44 ;  /* 0x0000002c00117202 */ /* 0x000fe80000000f00 */
[----:B------:R-:W2:Y:S01]  /*d3e0*/  MUFU.EX2 R81, R5 ;  /* 0x0000000500517308 */ /* 0x000ea20000000800 */
[----:B------:R-:W-:Y:S01]  /*d3f0*/  @!P5 FMUL R6, R6, 0.5 ;  /* 0x3f0000000606d820 */ /* 0x000fe20000400000 */
[----:B---3--:R-:W-:Y:S01]  /*d400*/  @!P1 FMUL R83, R83, R83 ;  /* 0x0000005353539220 */ /* 0x008fe20000400000 */
[----:B------:R-:W-:Y:S01]  /*d410*/  LOP3.LUT P1, RZ, R72, 0x1, RZ, 0xc0, !PT ;  /* 0x0000000148ff7812 */ /* 0x000fe2000782c0ff */
[----:B------:R-:W-:Y:S01]  /*d420*/  @!P2 FMUL R82, R82, R82 ;  /* 0x000000525252a220 */ /* 0x000fe20000400000 */
[----:B------:R-:W-:Y:S02]  /*d430*/  LOP3.LUT R72, R72, 0xfffffffd, RZ, 0xc0, !PT ;  /* 0xfffffffd48487812 */ /* 0x000fe400078ec0ff */
[----:B------:R-:W-:Y:S03]  /*d440*/  FSETP.GEU.AND P2, PT, R9, -126, PT ;  /* 0xc2fc00000900780b */ /* 0x000fe60003f4e000 */
[----:B------:R-:W3:Y:S01]  /*d450*/  MUFU.EX2 R78, R6 ;  /* 0x00000006004e7308 */ /* 0x000ee20000000800 */
[----:B------:R-:W-:Y:S01]  /*d460*/  @P0 LOP3.LUT R72, R72, 0x2, RZ, 0xfc, !PT ;  /* 0x0000000248480812 */ /* 0x000fe200078efcff */
[----:B------:R-:W-:Y:S01]  /*d470*/  @!P3 FMUL R8, R8, 0.5 ;  /* 0x3f0000000808b820 */ /* 0x000fe20000400000 */
[----:B------:R-:W-:Y:S02]  /*d480*/  FSETP.GEU.AND P0, PT, R11, -126, PT ;  /* 0xc2fc00000b00780b */ /* 0x000fe40003f0e000 */
[----:B------:R-:W-:Y:S01]  /*d490*/  MOV R23, R37 ;  /* 0x0000002500177202 */ /* 0x000fe20000000f00 */
[----:B------:R4:W-:Y:S01]  /*d4a0*/  STL [R1+0x8], R72 ;  /* 0x0000084801007387 */ /* 0x0009e20000100800 */
[----:B------:R-:W-:Y:S03]  /*d4b0*/  F2FP.F16.F32.PACK_AB R40, R111, R110 ;  /* 0x0000006e6f28723e */ /* 0x000fe600000000ff */
[----:B------:R-:W5:Y:S01]  /*d4c0*/  MUFU.EX2 R79, R7 ;  /* 0x00000007004f7308 */ /* 0x000f620000000800 */
[----:B-1----:R-:W-:Y:S01]  /*d4d0*/  @!P1 FMUL R80, R80, R80 ;  /* 0x0000005050509220 */ /* 0x002fe20000400000 */
[----:B------:R-:W-:Y:S01]  /*d4e0*/  FSETP.GEU.AND P1, PT, R10, -126, PT ;  /* 0xc2fc00000a00780b */ /* 0x000fe20003f2e000 */
[----:B--2---:R-:W-:Y:S01]  /*d4f0*/  @!P6 FMUL R81, R81, R81 ;  /* 0x000000515151e220 */ /* 0x004fe20000400000 */
[----:B------:R-:W-:Y:S01]  /*d500*/  @!P2 FMUL R9, R9, 0.5 ;  /* 0x3f0000000909a820 */ /* 0x000fe20000400000 */
[----:B------:R-:W-:Y:S02]  /*d510*/  LOP3.LUT P6, RZ, R72, 0x2, RZ, 0xc0, !PT ;  /* 0x0000000248ff7812 */ /* 0x000fe400078cc0ff */
[----:B------:R-:W-:Y:S03]  /*d520*/  F2FP.F16.F32.PACK_AB R44, R107, R106 ;  /* 0x0000006a6b2c723e */ /* 0x000fe600000000ff */
[----:B------:R-:W1:Y:S01]  /*d530*/  MUFU.EX2 R76, R8 ;  /* 0x00000008004c7308 */ /* 0x000e620000000800 */
[----:B------:R-:W-:Y:S01]  /*d540*/  @!P0 FMUL R11, R11, 0.5 ;  /* 0x3f0000000b0b8820 */ /* 0x000fe20000400000 */
[----:B---3--:R-:W-:Y:S01]  /*d550*/  @!P5 FMUL R78, R78, R78 ;  /* 0x0000004e4e4ed220 */ /* 0x008fe20000400000 */
[----:B------:R-:W-:Y:S02]  /*d560*/  F2FP.F16.F32.PACK_AB R37, R63, R62 ;  /* 0x0000003e3f25723e */ /* 0x000fe400000000ff */
[----:B------:R-:W-:Y:S01]  /*d570*/  F2FP.F16.F32.PACK_AB R38, R61, R60 ;  /* 0x0000003c3d26723e */ /* 0x000fe200000000ff */
[----:B------:R-:W-:Y:S04]  /*d580*/  @!P1 FMUL R10, R10, 0.5 ;  /* 0x3f0000000a0a9820 */ /* 0x000fe80000400000 */
[----:B------:R-:W2:Y:S01]  /*d590*/  MUFU.EX2 R77, R9 ;  /* 0x00000009004d7308 */ /* 0x000ea20000000800 */
[----:B------:R-:W-:Y:S01]  /*d5a0*/  F2FP.F16.F32.PACK_AB R39, R59, R58 ;  /* 0x0000003a3b27723e */ /* 0x000fe200000000ff */
[----:B-----5:R-:W-:Y:S01]  /*d5b0*/  @!P4 FMUL R79, R79, R79 ;  /* 0x0000004f4f4fc220 */ /* 0x020fe20000400000 */
[----:B------:R-:W-:Y:S02]  /*d5c0*/  F2FP.F16.F32.PACK_AB R24, R67, R66 ;  /* 0x000000424318723e */ /* 0x000fe400000000ff */
[----:B------:R-:W-:Y:S02]  /*d5d0*/  F2FP.F16.F32.PACK_AB R25, R69, R68 ;  /* 0x000000444519723e */ /* 0x000fe400000000ff */
[----:B------:R-:W-:Y:S03]  /*d5e0*/  F2FP.F16.F32.PACK_AB R26, R71, R70 ;  /* 0x00000046471a723e */ /* 0x000fe600000000ff */
[----:B----4-:R-:W3:Y:S01]  /*d5f0*/  MUFU.EX2 R72, R10 ;  /* 0x0000000a00487308 */ /* 0x010ee20000000800 */
[----:B------:R-:W-:Y:S01]  /*d600*/  F2FP.F16.F32.PACK_AB R27, R83, R82 ;  /* 0x00000052531b723e */ /* 0x000fe200000000ff */
[----:B-1----:R-:W-:Y:S01]  /*d610*/  @!P3 FMUL R76, R76, R76 ;  /* 0x0000004c4c4cb220 */ /* 0x002fe20000400000 */
[----:B------:R-:W-:Y:S02]  /*d620*/  F2FP.F16.F32.PACK_AB R28, R81, R80 ;  /* 0x00000050511c723e */ /* 0x000fe400000000ff */
[----:B------:R-:W-:Y:S05]  /*d630*/  F2FP.F16.F32.PACK_AB R29, R79, R78 ;  /* 0x0000004e4f1d723e */ /* 0x000fea00000000ff */
        /* <DEDUP_REMOVED lines=23> */
.L_x_184:
[--C-:B------:R-:W-:Y:S01]  /*d7b0*/  SHF.R.U32.HI R74, RZ, 0x3, R2.reuse ;  /* 0x00000003ff4a7819 */ /* 0x100fe20000011602 */
[----:B------:R-:W-:Y:S05]  /*d7c0*/  WARPSYNC.ALL ;  /* 0x0000000000007948 */ /* 0x000fea0003800000 */
[----:B------:R-:W-:Y:S02]  /*d7d0*/  SHF.R.U32.HI R20, RZ, 0x4, R2 ;  /* 0x00000004ff147819 */ /* 0x000fe40000011602 */
[----:B------:R-:W-:Y:S02]  /*d7e0*/  LOP3.LUT R74, R98, 0x600010, R74, 0xc8, !PT ;  /* 0x00600010624a7812 */ /* 0x000fe400078ec84a */
[----:B------:R-:W-:Y:S02]  /*d7f0*/  LOP3.LUT R20, R20, 0x8, RZ, 0xc0, !PT ;  /* 0x0000000814147812 */ /* 0x000fe400078ec0ff */
[----:B------:R-:W-:Y:S05]  /*d800*/  LOP3.LUT R75, R74, 0x180, RZ, 0xfc, !PT ;  /* 0x000001804a4b7812 */ /* 0x000fea00078efcff */
[----:B------:R-:W-:Y:S04]  /*d810*/  IMAD.IADD R75, R75, 0x1, -R20 ;  /* 0x000000014b4b7824 */ /* 0x000fe800078e0a14 */
[C---:B------:R-:W-:Y:S01]  /*d820*/  VIADD R0, R75.reuse, 0x10 ;  /* 0x000000104b007836 */ /* 0x040fe20000000000 */
[----:B------:R-:W-:Y:S04]  /*d830*/  R2UR UR4, R75 ;  /* 0x000000004b0472ca */ /* 0x000fe800000e0000 */
[----:B------:R-:W-:Y:S09]  /*d840*/  SHF.R.U32.HI R0, RZ, 0x15, R0 ;  /* 0x00000015ff007819 */ /* 0x000ff20000011600 */
[----:B------:R1:W-:Y:S02]  /*d850*/  STTM.x8 tmem[UR4], R48 ;  /* 0x00000030000079ed */ /* 0x0003e400081c0004 */
[----:B-1----:R-:W-:Y:S04]  /*d860*/  SHF.R.U32.HI R48, RZ, 0x5, R2 ;  /* 0x00000005ff307819 */ /* 0x002fe80000011602 */
[----:B------:R-:W-:Y:S04]  /*d870*/  LOP3.LUT R48, R48, 0x3, RZ, 0xc0, !PT ;  /* 0x0000000330307812 */ /* 0x000fe800078ec0ff */
[----:B------:R-:W-:Y:S11]  /*d880*/  ISETP.NE.AND P0, PT, R48, R0, PT ;  /* 0x000000003000720c */ /* 0x000ff60003f05270 */
[----:B------:R-:W-:Y:S02]  /*d890*/  @!UPT UIADD3 URZ, UPT, UPT, URZ, URZ, URZ ;  /* 0x000000fffffff290 */ /* 0x000fe4000fffe0ff */
[----:B------:R-:W-:Y:S05]  /*d8a0*/  @!P0 BRA `(.L_x_185) ;  /* 0x0000000000408947 */ /* 0x000fea0003800000 */
        /* <DEDUP_REMOVED lines=16> */
.L_x_185:
[----:B------:R-:W-:Y:S05]  /*d9b0*/  WARPSYNC.ALL ;  /* 0x0000000000007948 */ /* 0x000fea0003800000 */
[C---:B------:R-:W-:Y:S01]  /*d9c0*/  R2UR UR4, R75.reuse ;  /* 0x000000004b0472ca */ /* 0x040fe200000e0000 */
[----:B------:R-:W-:Y:S05]  /*d9d0*/  VIADD R0, R75, 0x20 ;  /* 0x000000204b007836 */ /* 0x000fea0000000000 */
[----:B------:R-:W-:Y:S04]  /*d9e0*/  SHF.R.U32.HI R0, RZ, 0x15, R0 ;  /* 0x00000015ff007819 */ /* 0x000fe80000011600 */
[----:B------:R-:W-:Y:S03]  /*d9f0*/  ISETP.NE.AND P0, PT, R48, R0, PT ;  /* 0x000000003000720c */ /* 0x000fe60003f05270 */
[----:B------:R1:W-:Y:S10]  /*da00*/  STTM.x8 tmem[UR4+0x10], R40 ;  /* 0x00001028000079ed */ /* 0x0003f400081c0004 */
        /* <DEDUP_REMOVED lines=17> */
.L_x_186:
        /* <DEDUP_REMOVED lines=23> */
.L_x_187:
[----:B------:R-:W-:Y:S05]  /*dc90*/  WARPSYNC.ALL ;  /* 0x0000000000007948 */ /* 0x000fea0003800000 */
[----:B------:R-:W-:Y:S11]  /*dca0*/  R2UR UR4, R75 ;  /* 0x000000004b0472ca */ /* 0x000ff600000e0000 */
[----:B------:R-:W-:Y:S02]  /*dcb0*/  @!UPT UIADD3 URZ, UPT, UPT, URZ, URZ, URZ ;  /* 0x000000fffffff290 */ /* 0x000fe4000fffe0ff */
[----:B------:R3:W-:Y:S02]  /*dcc0*/  STTM.x8 tmem[UR4+0x30], R24 ;  /* 0x00003018000079ed */ /* 0x0007e400081c0004 */
.L_x_183:
[----:B------:R-:W-:Y:S01]  /*dcd0*/  UISETP.NE.AND UP0, UPT, UR46, 0x3, UPT ;  /* 0x000000032e00788c */ /* 0x000fe2000bf05270 */
[----:B------:R-:W1:Y:S03]  /*dce0*/  FENCE.VIEW.ASYNC.T ;  /* 0x00000000000073c6 */ /* 0x000e660000000200 */
[----:B------:R-:W-:Y:S05]  /*dcf0*/  UP2UR UR37, UPR, URZ, 0x1 ;  /* 0x00000001ff257883 */ /* 0x000fea0008000000 */
[----:B------:R-:W-:Y:S07]  /*dd00*/  BRA.U !UP0, `(.L_x_188) ;  /* 0x0000000108047547 */ /* 0x000fee000b800000 */
[----:B------:R-:W-:Y:S05]  /*dd10*/  BPT.TRAP 0x1 ;  /* 0x000000040000795c */ /* 0x000fea0000300000 */
.L_x_188:
[----:B-1----:R1:W-:Y:S01]  /*dd20*/  SYNCS.ARRIVE.TRANS64.A1T0 RZ, [R56+URZ+0x38880], RZ ;  /* 0x038880ff38ff79a7 */ /* 0x0023e200081000ff */
[----:B------:R-:W-:Y:S09]  /*dd30*/  UISETP.NE.AND UP0, UPT, UR46, 0x3, UPT ;  /* 0x000000032e00788c */ /* 0x000ff2000bf05270 */
[----:B------:R-:W-:Y:S05]  /*dd40*/  BRA.U !UP0, `(.L_x_189) ;  /* 0x0000000108087547 */ /* 0x000fea000b800000 */
[----:B------:R-:W-:Y:S05]  /*dd50*/  BPT.TRAP 0x1 ;  /* 0x000000040000795c */ /* 0x000fea0000300000 */
[----:B------:R-:W-:Y:S05]  /*dd60*/  BPT.TRAP 0x1 ;  /* 0x000000040000795c */ /* 0x000fea0000300000 */
.L_x_189:
[----:B------:R-:W-:Y:S01]  /*dd70*/  IADD3 R0, PT, PT, R56, 0x38858, RZ ;  /* 0x0003885838007810 */ /* 0x000fe20007ffe0ff */
[----:B------:R-:W-:Y:S03]  /*dd80*/  UISETP.NE.AND UP0, UPT, UR46, 0x3, UPT ;  /* 0x000000032e00788c */ /* 0x000fe6000bf05270 */
[----:B------:R-:W-:Y:S04]  /*dd90*/  PRMT R0, R57, 0x654, R0 ;  /* 0x0000065439007816 */ /* 0x000fe80000000000 */
[----:B------:R1:W-:Y:S02]  /*dda0*/  SYNCS.ARRIVE.TRANS64.RED.A1T0 RZ, [R0+URZ], RZ ;  /* 0x000000ff00ff79a7 */ /* 0x0003e400081004ff */
[----:B------:R-:W-:Y:S05]  /*ddb0*/  BRA.U !UP0, `(.L_x_190) ;  /* 0x0000000108047547 */ /* 0x000fea000b800000 */
[----:B------:R-:W-:Y:S05]  /*ddc0*/  BPT.TRAP 0x1 ;  /* 0x000000040000795c */ /* 0x000fea0000300000 */
.L_x_190:
[----:B-1----:R-:W-:Y:S01]  /*ddd0*/  IADD3 R0, PT, PT, R56, 0x38838, RZ ;  /* 0x0003883838007810 */ /* 0x002fe20007ffe0ff */
[----:B------:R-:W-:Y:S03]  /*dde0*/  UISETP.NE.AND UP0, UPT, UR46, 0x3, UPT ;  /* 0x000000032e00788c */ /* 0x000fe6000bf05270 */
[----:B------:R-:W-:Y:S04]  /*ddf0*/  PRMT R0, R57, 0x654, R0 ;  /* 0x0000065439007816 */ /* 0x000fe80000000000 */
[----:B------:R1:W-:Y:S02]  /*de00*/  SYNCS.ARRIVE.TRANS64.RED.A1T0 RZ, [R0+URZ], RZ ;  /* 0x000000ff00ff79a7 */ /* 0x0003e400081004ff */
[----:B------:R-:W-:Y:S05]  /*de10*/  BRA.U !UP0, `(.L_x_191) ;  /* 0x0000000108047547 */ /* 0x000fea000b800000 */
[----:B------:R-:W-:Y:S05]  /*de20*/  BPT.TRAP 0x1 ;  /* 0x000000040000795c */ /* 0x000fea0000300000 */
.L_x_191:
[----:B-1----:R-:W-:Y:S01]  /*de30*/  SHF.L.U32 R0, R100, 0x1f, RZ ;  /* 0x0000001f64007819 */ /* 0x002fe200000006ff */
[----:B------:R-:W-:Y:S03]  /*de40*/  BSSY B0, `(.L_x_192) ;  /* 0x0000003000007945 */ /* 0x000fe60003800000 */
[----:B------:R-:W1:Y:S02]  /*de50*/  SYNCS.PHASECHK.TRANS64.TRYWAIT P0, [R56+URZ+0x38840], R0 ;  /* 0x03884000380075a7 */ /* 0x000e6400080011ff */
[----:B-1----:R-:W-:Y:S05]  /*de60*/  @!P0 BRA `(.L_x_193) ;  /* 0x0000005c00288947 */ /* 0x002fea0003800000 */
.L_x_310:
[----:B------:R-:W-:Y:S05]  /*de70*/  BSYNC B0 ;  /* 0x0000000000007941 */ /* 0x000fea0003800000 */
.L_x_192:
[----:B------:R-:W-:Y:S09]  /*de80*/  UISETP.NE.AND UP0, UPT, UR46, 0x3, UPT ;  /* 0x000000032e00788c */ /* 0x000ff2000bf05270 */
[----:B------:R-:W-:Y:S05]  /*de90*/  BRA.U !UP0, `(.L_x_194) ;  /* 0x0000000108047547 */ /* 0x000fea000b800000 */
[----:B------:R-:W-:Y:S05]  /*dea0*/  BPT.TRAP 0x1 ;  /* 0x000000040000795c */ /* 0x000fea0000300000 */
.L_x_194:
[----:B------:R-:W-:Y:S01]  /*deb0*/  SHF.L.U32 R0, R104, 0x1f, RZ ;  /* 0x0000001f68007819 */ /* 0x000fe200000006ff */
[----:B------:R-:W-:Y:S03]  /*dec0*/  BSSY B0, `(.L_x_195) ;  /* 0x0000003000007945 */ /* 0x000fe60003800000 */
[----:B------:R-:W1:Y:S02]  /*ded0*/  SYNCS.PHASECHK.TRANS64.TRYWAIT P0, [R56+URZ+0x38860], R0 ;  /* 0x03886000380075a7 */ /* 0x000e6400080011ff */
[----:B-1----:R-:W-:Y:S05]  /*dee0*/  @!P0 BRA `(.L_x_196) ;  /* 0x0000005c001c8947 */ /* 0x002fea0003800000 */
.L_x_311:
[----:B------:R-:W-:Y:S05]  /*def0*/  BSYNC B0 ;  /* 0x0000000000007941 */ /* 0x000fea0003800000 */
.L_x_195:
[----:B------:R-:W-:Y:S09]  /*df00*/  UISETP.NE.AND UP0, UPT, UR46, 0x3, UPT ;  /* 0x000000032e00788c */ /* 0x000ff2000bf05270 */
[----:B------:R-:W-:Y:S05]  /*df10*/  BRA.U !UP0, `(.L_x_197) ;  /* 0x0000000108047547 */ /* 0x000fea000b800000 */
[----:B------:R-:W-:Y:S05]  /*df20*/  BPT.TRAP 0x1 ;  /* 0x000000040000795c */ /* 0x000fea0000300000 */
.L_x_197:
[----:B------:R-:W-:Y:S02]  /*df30*/  SHF.L.U32 R0, R103, 0x1f, RZ ;  /* 0x0000001f67007819 */ /* 0x000fe400000006ff */
[----:B------:R-:W-:Y:S02]  /*df40*/  LOP3.LUT R74, R74, 0x180, RZ, 0xfc, !PT ;  /* 0x000001804a4a7812 */ /* 0x000fe400078efcff */
[----:B------:R-:W1:Y:S02]  /*df50*/  SYNCS.PHASECHK.TRANS64.TRYWAIT P0, [R56+URZ+0x38898], R0 ;  /* 0x03889800380075a7 */ /* 0x000e6400080011ff */
[----:B-1----:R-:W-:Y:S05]  /*df60*/  @!P0 BRA `(.L_x_198) ;  /* 0x0000005c00108947 */ /* 0x002fea0003800000 */
.L_x_312:
[----:B------:R-:W-:Y:S01]  /*df70*/  SHF.R.U32.HI R0, RZ, 0x5, R2 ;  /* 0x00000005ff007819 */ /* 0x000fe20000011602 */
[----:B------:R-:W-:Y:S05]  /*df80*/  WARPSYNC.ALL ;  /* 0x0000000000007948 */ /* 0x000fea0003800000 */
[C---:B------:R-:W-:Y:S01]  /*df90*/  R2UR UR4, R74.reuse ;  /* 0x000000004a0472ca */ /* 0x040fe200000e0000 */
[----:B------:R-:W-:Y:S01]  /*dfa0*/  VIADD R74, R74, 0xffffffa0 ;  /* 0xffffffa04a4a7836 */ /* 0x000fe20000000000 */
[----:B------:R-:W-:Y:S04]  /*dfb0*/  LOP3.LUT R0, R0, 0x3, RZ, 0xc0, !PT ;  /* 0x0000000300007812 */ /* 0x000fe800078ec0ff */
[----:B------:R-:W-:Y:S04]  /*dfc0*/  SHF.R.U32.HI R74, RZ, 0x15, R74 ;  /* 0x00000015ff4a7819 */ /* 0x000fe8000001164a */
[----:B------:R-:W-:Y:S03]  /*dfd0*/  ISETP.NE.AND P0, PT, R0, R74, PT ;  /* 0x0000004a0000720c */ /* 0x000fe60003f05270 */
[----:B--234-:R-:W1:Y:S10]  /*dfe0*/  LDTM.x16 R28, tmem[UR4+-0x80] ;  /* 0xffff8004001c79ee */ /* 0x01ce74000824ff00 */
[----:B-1----:R-:W-:Y:S05]  /*dff0*/  @!P0 BRA `(.L_x_199) ;  /* 0x0000000000408947 */ /* 0x002fea0003800000 */
        /* <DEDUP_REMOVED lines=16> */
.L_x_199:
[----:B------:R-:W-:Y:S01]  /*e100*/  SHF.R.U32.HI R46, RZ, 0x3, R2 ;  /* 0x00000003ff2e7819 */ /* 0x000fe20000011602 */
[----:B------:R-:W-:Y:S01]  /*e110*/  IMAD.U32 R0, R2, 0x10000, RZ ;  /* 0x0001000002007824 */ /* 0x000fe200078e00ff */
[----:B------:R-:W-:Y:S05]  /*e120*/  WARPSYNC.ALL ;  /* 0x0000000000007948 */ /* 0x000fea0003800000 */
[----:B------:R-:W-:Y:S04]  /*e130*/  LOP3.LUT R0, R0, 0x600010, R46, 0xc8, !PT ;  /* 0x0060001000007812 */ /* 0x000fe800078ec82e */
[----:B------:R-:W-:Y:S04]  /*e140*/  LOP3.LUT R20, R0, 0x120, RZ, 0xfc, !PT ;  /* 0x0000012000147812 */ /* 0x000fe800078efcff */
[----:B------:R-:W-:Y:S01]  /*e150*/  R2UR UR6, R20 ;  /* 0x00000000140672ca */ /* 0x000fe200000e0000 */
[----:B------:R-:W1:Y:S01]  /*e160*/  S2R R74, SR_TID.X ;  /* 0x00000000004a7919 */ /* 0x000e620000002100 */
[----:B------:R-:W2:Y:S01]  /*e170*/  S2UR UR40, SR_CgaCtaId ;  /* 0x00000000002879c3 */ /* 0x000ea20000008800 */
[----:B------:R-:W-:Y:S01]  /*e180*/  UMOV UR37, 0x400 ;  /* 0x0000040000257882 */ /* 0x000fe20000000000 */
[----:B------:R-:W-:Y:S01]  /*e190*/  UISETP.NE.AND UP0, UPT, UR46, 0x3, UPT ;  /* 0x000000032e00788c */ /* 0x000fe2000bf05270 */
[----:B-1----:R-:W-:Y:S01]  /*e1a0*/  SHF.R.U32.HI R47, RZ, 0x1, R74 ;  /* 0x00000001ff2f7819 */ /* 0x002fe2000001164a */
[----:B--2---:R-:W-:Y:S03]  /*e1b0*/  ULEA UR37, UR40, UR37, 0x18 ;  /* 0x0000002528257291 */ /* 0x004fe6000f8ec0ff */
[----:B------:R-:W-:Y:S06]  /*e1c0*/  LOP3.LUT R47, R47, 0x40, RZ, 0xc0, !PT ;  /* 0x000000402f2f7812 */ /* 0x000fec00078ec0ff */
[----:B------:R-:W1:Y:S08]  /*e1d0*/  LDS.128 R12, [R47+UR37+0x38200] ;  /* 0x038200252f0c7984 */ /* 0x000e700008000c00 */
[----:B------:R-:W2:Y:S08]  /*e1e0*/  LDS.128 R8, [R47+UR37+0x38220] ;  /* 0x038220252f087984 */ /* 0x000eb00008000c00 */
[----:B------:R-:W3:Y:S08]  /*e1f0*/  LDS.128 R24, [R47+UR37+0x38210] ;  /* 0x038210252f187984 */ /* 0x000ef00008000c00 */
[----:B------:R-:W4:Y:S08]  /*e200*/  LDS.128 R4, [R47+UR37+0x38230] ;  /* 0x038230252f047984 */ /* 0x000f300008000c00 */
[----:B------:R-:W-:Y:S08]  /*e210*/  LDS.128 R48, [R47+UR37+0x38290] ;  /* 0x038290252f307984 */ /* 0x000ff00008000c00 */
[----:B------:R-:W-:Y:S01]  /*e220*/  LDS.128 R52, [R47+UR37+0x38310] ;  /* 0x038310252f347984 */ /* 0x000fe20008000c00 */
[----:B-1----:R-:W-:Y:S01]  /*e230*/  FADD2 R2, R28.F32x2.HI_LO, R12.F32x2.HI_LO ;  /* 0x0000000c1c02724b */ /* 0x002fe20000000000 */
[----:B------:R-:W-:Y:S01]  /*e240*/  LOP3.LUT R28, R0, 0x140, RZ, 0xfc, !PT ;  /* 0x00000140001c7812 */ /* 0x000fe200078efcff */
[----:B------:R-:W-:Y:S01]  /*e250*/  FADD2 R20, R30.F32x2.HI_LO, R14.F32x2.HI_LO ;  /* 0x0000000e1e14724b */ /* 0x000fe20000000000 */
[----:B------:R-:W-:Y:S01]  /*e260*/  LOP3.LUT R0, R0, 0x160, RZ, 0xfc, !PT ;  /* 0x0000016000007812 */ /* 0x000fe200078efcff */
[----:B------:R-:W-:Y:S01]  /*e270*/  FMUL2 R2, R2.F32x2.HI_LO, R124.F32x2.HI_LO ;  /* 0x0000007c0202724a */ /* 0x000fe20000000000 */
[----:B------:R-:W-:Y:S01]  /*e280*/  R2UR UR5, R28 ;  /* 0x000000001c0572ca */ /* 0x000fe200000e0000 */
[----:B------:R-:W-:Y:S01]  /*e290*/  FMUL2 R122, R20.F32x2.HI_LO, R122.F32x2.HI_LO ;  /* 0x0000007a147a724a */ /* 0x000fe20000000000 */
[----:B------:R-:W-:Y:S01]  /*e2a0*/  R2UR UR4, R0 ;  /* 0x00000000000472ca */ /* 0x000fe200000e0000 */
[----:B------:R-:W1:Y:S01]  /*e2b0*/  LDS.128 R12, [R47+UR37+0x38280] ;  /* 0x038280252f0c7984 */ /* 0x000e620008000c00 */
[----:B------:R-:W-:Y:S01]  /*e2c0*/  F2FP.F16.F32.PACK_AB R20, R3, R2 ;  /* 0x000000020314723e */ /* 0x000fe200000000ff */
[----:B--2---:R-:W-:Y:S01]  /*e2d0*/  FADD2 R36, R36.F32x2.HI_LO, R8.F32x2.HI_LO ;  /* 0x000000082424724b */ /* 0x004fe20000000000 */
[----:B------:R-:W-:Y:S01]  /*e2e0*/  F2FP.F16.F32.PACK_AB R0, R123, R122 ;  /* 0x0000007a7b00723e */ /* 0x000fe200000000ff */
[----:B------:R-:W-:Y:S01]  /*e2f0*/  FADD2 R38, R38.F32x2.HI_LO, R10.F32x2.HI_LO ;  /* 0x0000000a2626724b */ /* 0x000fe20000000000 */
[----:B------:R-:W-:Y:S01]  /*e300*/  PRMT R56, R20, 0x7632, R56 ;  /* 0x0000763214387816 */ /* 0x000fe20000000038 */
[----:B------:R-:W-:Y:S01]  /*e310*/  FMUL2 R36, R36.F32x2.HI_LO, R118.F32x2.HI_LO ;  /* 0x000000762424724a */ /* 0x000fe20000000000 */
[----:B------:R-:W-:Y:S01]  /*e320*/  PRMT R57, R20, 0x7610, R57 ;  /* 0x0000761014397816 */ /* 0x000fe20000000039 */
[----:B------:R-:W2:Y:S01]  /*e330*/  LDS.128 R8, [R47+UR37+0x382a0] ;  /* 0x0382a0252f087984 */ /* 0x000ea20008000c00 */
[----:B------:R-:W-:Y:S01]  /*e340*/  PRMT R75, R0, 0x7632, R75 ;  /* 0x00007632004b7816 */ /* 0x000fe2000000004b */
[----:B---3--:R-:W-:Y:S01]  /*e350*/  FADD2 R32, R32.F32x2.HI_LO, R24.F32x2.HI_LO ;  /* 0x000000182020724b */ /* 0x008fe20000000000 */
[----:B------:R-:W-:Y:S01]  /*e360*/  PRMT R98, R0, 0x7610, R98 ;  /* 0x0000761000627816 */ /* 0x000fe20000000062 */
[----:B------:R-:W-:Y:S01]  /*e370*/  FADD2 R34, R34.F32x2.HI_LO, R26.F32x2.HI_LO ;  /* 0x0000001a2222724b */ /* 0x000fe20000000000 */
[----:B------:R-:W-:Y:S01]  /*e380*/  F2FP.F16.F32.PACK_AB R0, R37, R36 ;  /* 0x000000242500723e */ /* 0x000fe200000000ff */
[----:B------:R-:W-:Y:S02]  /*e390*/  FMUL2 R2, R32.F32x2.HI_LO, R120.F32x2.HI_LO ;  /* 0x000000782002724a */ /* 0x000fe40000000000 */
[----:B------:R-:W-:Y:S02]  /*e3a0*/  FMUL2 R44, R34.F32x2.HI_LO, R22.F32x2.HI_LO ;  /* 0x00000016222c724a */ /* 0x000fe40000000000 */
[----:B------:R-:W1:Y:S01]  /*e3b0*/  LDTM.x16 R20, tmem[UR6] ;  /* 0x00000006001479ee */ /* 0x000e620008240000 */
[----:B------:R-:W-:Y:S01]  /*e3c0*/  F2FP.F16.F32.PACK_AB R2, R3, R2 ;  /* 0x000000020302723e */ /* 0x000fe200000000ff */
[----:B----4-:R-:W-:Y:S01]  /*e3d0*/  FADD2 R40, R40.F32x2.HI_LO, R4.F32x2.HI_LO ;  /* 0x000000042828724b */ /* 0x010fe20000000000 */
[----:B------:R-:W-:Y:S01]  /*e3e0*/  F2FP.F16.F32.PACK_AB R44, R45, R44 ;  /* 0x0000002c2d2c723e */ /* 0x000fe200000000ff */
[----:B------:R-:W-:Y:S01]  /*e3f0*/  FADD2 R42, R42.F32x2.HI_LO, R6.F32x2.HI_LO ;  /* 0x000000062a2a724b */ /* 0x000fe20000000000 */
[----:B------:R-:W-:Y:S01]  /*e400*/  PRMT R45, R2, 0x7632, R45 ;  /* 0x00007632022d7816 */ /* 0x000fe2000000002d */
[----:B------:R-:W3:Y:S01]  /*e410*/  LDS.128 R4, [R47+UR37+0x382b0] ;  /* 0x0382b0252f047984 */ /* 0x000ee20008000c00 */
[----:B------:R-:W-:Y:S01]  /*e420*/  PRMT R105, R44, 0x7632, R105 ;  /* 0x000076322c697816 */ /* 0x000fe20000000069 */
[----:B------:R-:W-:Y:S01]  /*e430*/  FMUL2 R40, R40.F32x2.HI_LO, R114.F32x2.HI_LO ;  /* 0x000000722828724a */ /* 0x000fe20000000000 */
[----:B------:R-:W-:Y:S01]  /*e440*/  PRMT R114, R0, 0x7610, R114 ;  /* 0x0000761000727816 */ /* 0x000fe20000000072 */
[----:B------:R-:W-:Y:S02]  /*e450*/  FMUL2 R42, R42.F32x2.HI_LO, R112.F32x2.HI_LO ;  /* 0x000000702a2a724a */ /* 0x000fe40000000000 */
[----:B------:R-:W-:Y:S03]  /*e460*/  FMUL2 R38, R38.F32x2.HI_LO, R116.F32x2.HI_LO ;  /* 0x000000742626724a */ /* 0x000fe60000000000 */
[----:B------:R-:W-:Y:S02]  /*e470*/  F2FP.F16.F32.PACK_AB R3, R43, R42 ;  /* 0x0000002a2b03723e */ /* 0x000fe400000000ff */
[----:B------:R-:W-:Y:S02]  /*e480*/  F2FP.F16.F32.PACK_AB R38, R39, R38 ;  /* 0x000000262726723e */ /* 0x000fe400000000ff */
[----:B------:R-:W-:Y:S02]  /*e490*/  PRMT R39, R0, 0x7632, R39 ;  /* 0x0000763200277816 */ /* 0x000fe40000000027 */
[----:B------:R-:W-:Y:S02]  /*e4a0*/  F2FP.F16.F32.PACK_AB R0, R41, R40 ;  /* 0x000000282900723e */ /* 0x000fe400000000ff */
[----:B------:R-:W-:Y:S01]  /*e4b0*/  PRMT R112, R38, 0x7632, R112 ;  /* 0x0000763226707816 */ /* 0x000fe20000000070 */
[----:B------:R-:W4:Y:S01]  /*e4c0*/  LDS.128 R40, [R47+UR37+0x38300] ;  /* 0x038300252f287984 */ /* 0x000f220008000c00 */
[----:B-1----:R-:W-:Y:S02]  /*e4d0*/  FADD2 R20, R20.F32x2.HI_LO, R12.F32x2.HI_LO ;  /* 0x0000000c1414724b */ /* 0x002fe40000000000 */
[----:B------:R-:W-:Y:S02]  /*e4e0*/  FADD2 R22, R22.F32x2.HI_LO, R14.F32x2.HI_LO ;  /* 0x0000000e1616724b */ /* 0x000fe40000000000 */
[----:B------:R-:W-:Y:S01]  /*e4f0*/  FMUL2 R20, R20.F32x2.HI_LO, R110.F32x2.HI_LO ;  /* 0x0000006e1414724a */ /* 0x000fe20000000000 */
[----:B------:R-:W-:Y:S01]  /*e500*/  PRMT R110, R0, 0x7632, R110 ;  /* 0x00007632006e7816 */ /* 0x000fe2000000006e */
[----:B--2---:R-:W-:Y:S01]  /*e510*/  FADD2 R8, R28.F32x2.HI_LO, R8.F32x2.HI_LO ;  /* 0x000000081c08724b */ /* 0x004fe20000000000 */
[----:B------:R-:W-:Y:S01]  /*e520*/  PRMT R111, R0, 0x7610, R111 ;  /* 0x00007610006f7816 */ /* 0x000fe2000000006f */
[----:B------:R-:W-:Y:S01]  /*e530*/  FADD2 R10, R30.F32x2.HI_LO, R10.F32x2.HI_LO ;  /* 0x0000000a1e0a724b */ /* 0x000fe20000000000 */
[----:B------:R-:W-:Y:S01]  /*e540*/  F2FP.F16.F32.PACK_AB R20, R21, R20 ;  /* 0x000000141514723e */ /* 0x000fe200000000ff */
[----:B------:R-:W1:Y:S01]  /*e550*/  LDS.128 R28, [R47+UR37+0x38320] ;  /* 0x038320252f1c7984 */ /* 0x000e620008000c00 */
[----:B------:R-:W-:Y:S02]  /*e560*/  FMUL2 R8, R8.F32x2.HI_LO, R106.F32x2.HI_LO ;  /* 0x0000006a0808724a */ /* 0x000fe40000000000 */
[----:B------:R-:W-:Y:S01]  /*e570*/  PRMT R113, R20, 0x7632, R113 ;  /* 0x0000763214717816 */ /* 0x000fe20000000071 */
[----:B------:R-:W-:Y:S01]  /*e580*/  FMUL2 R22, R22.F32x2.HI_LO, R108.F32x2.HI_LO ;  /* 0x0000006c1616724a */ /* 0x000fe20000000000 */
[----:B------:R-:W-:Y:S01]  /*e590*/  PRMT R108, R3, 0x7632, R108 ;  /* 0x00007632036c7816 */ /* 0x000fe2000000006c */
[----:B------:R-:W-:Y:S01]  /*e5a0*/  FMUL2 R10, R10.F32x2.HI_LO, R96.F32x2.HI_LO ;  /* 0x000000600a0a724a */ /* 0x000fe20000000000 */
[----:B------:R-:W-:Y:S01]  /*e5b0*/  PRMT R115, R20, 0x7610, R115 ;  /* 0x0000761014737816 */ /* 0x000fe20000000073 */
[----:B------:R-:W-:Y:S01]  /*e5c0*/  FADD2 R48, R24.F32x2.HI_LO, R48.F32x2.HI_LO ;  /* 0x000000301830724b */ /* 0x000fe20000000000 */
[----:B------:R-:W-:Y:S01]  /*e5d0*/  F2FP.F16.F32.PACK_AB R8, R9, R8 ;  /* 0x000000080908723e */ /* 0x000fe200000000ff */
[----:B------:R-:W-:Y:S01]  /*e5e0*/  FADD2 R26, R26.F32x2.HI_LO, R50.F32x2.HI_LO ;  /* 0x000000321a1a724b */ /* 0x000fe20000000000 */
[----:B------:R-:W-:Y:S01]  /*e5f0*/  F2FP.F16.F32.PACK_AB R0, R23, R22 ;  /* 0x000000161700723e */ /* 0x000fe200000000ff */
[----:B------:R-:W-:Y:S01]  /*e600*/  FMUL2 R48, R48.F32x2.HI_LO, R18.F32x2.HI_LO ;  /* 0x000000123030724a */ /* 0x000fe20000000000 */
[----:B------:R-:W-:Y:S01]  /*e610*/  F2FP.F16.F32.PACK_AB R10, R11, R10 ;  /* 0x0000000a0b0a723e */ /* 0x000fe200000000ff */
[----:B------:R-:W-:Y:S01]  /*e620*/  FMUL2 R36, R26.F32x2.HI_LO, R16.F32x2.HI_LO ;  /* 0x000000101a24724a */ /* 0x000fe20000000000 */
[----:B------:R-:W-:Y:S01]  /*e630*/  PRMT R116, R0, 0x7632, R116 ;  /* 0x0000763200747816 */ /* 0x000fe20000000074 */
[----:B------:R-:W4:Y:S01]  /*e640*/  LDTM.x16 R12, tmem[UR5] ;  /* 0x00000005000c79ee */ /* 0x000f220008240000 */
[----:B------:R-:W-:Y:S01]  /*e650*/  PRMT R109, R3, 0x7610, R109 ;  /* 0x00007610036d7816 */ /* 0x000fe2000000006d */
[----:B---3--:R-:W-:Y:S01]  /*e660*/  FADD2 R6, R34.F32x2.HI_LO, R6.F32x2.HI_LO ;  /* 0x000000062206724b */ /* 0x008fe20000000000 */
[----:B------:R-:W-:Y:S01]  /*e670*/  PRMT R117, R0, 0x7610, R117 ;  /* 0x0000761000757816 */ /* 0x000fe20000000075 */
[----:B------:R-:W-:Y:S01]  /*e680*/  FADD2 R4, R32.F32x2.HI_LO, R4.F32x2.HI_LO ;  /* 0x000000042004724b */ /* 0x000fe20000000000 */
[----:B------:R-:W-:Y:S01]  /*e690*/  F2FP.F16.F32.PACK_AB R48, R49, R48 ;  /* 0x000000303130723e */ /* 0x000fe200000000ff */
[----:B------:R-:W2:Y:S01]  /*e6a0*/  LDS.128 R32, [R47+UR37+0x38330] ;  /* 0x038330252f207984 */ /* 0x000ea20008000c00 */
[----:B------:R-:W-:Y:S01]  /*e6b0*/  F2FP.F16.F32.PACK_AB R36, R37, R36 ;  /* 0x000000242524723e */ /* 0x000fe200000000ff */
[----:B------:R-:W-:Y:S01]  /*e6c0*/  FMUL2 R4, R4.F32x2.HI_LO, R94.F32x2.HI_LO ;  /* 0x0000005e0404724a */ /* 0x000fe20000000000 */
[----:B------:R-:W-:Y:S01]  /*e6d0*/  PRMT R94, R8, 0x7632, R94 ;  /* 0x00007632085e7816 */ /* 0x000fe2000000005e */
[----:B------:R-:W-:Y:S01]  /*e6e0*/  FMUL2 R6, R6.F32x2.HI_LO, R92.F32x2.HI_LO ;  /* 0x0000005c0606724a */ /* 0x000fe20000000000 */
[----:B------:R-:W-:Y:S02]  /*e6f0*/  PRMT R95, R8, 0x7610, R95 ;  /* 0x00007610085f7816 */ /* 0x000fe4000000005f */
[----:B------:R-:W-:Y:S02]  /*e700*/  F2FP.F16.F32.PACK_AB R4, R5, R4 ;  /* 0x000000040504723e */ /* 0x000fe400000000ff */
[----:B------:R-:W-:Y:S02]  /*e710*/  F2FP.F16.F32.PACK_AB R0, R7, R6 ;  /* 0x000000060700723e */ /* 0x000fe400000000ff */
[----:B------:R-:W-:Y:S02]  /*e720*/  PRMT R92, R10, 0x7632, R92 ;  /* 0x000076320a5c7816 */ /* 0x000fe4000000005c */
[C---:B------:R-:W-:Y:S02]  /*e730*/  PRMT R106, R0.reuse, 0x7632, R106 ;  /* 0x00007632006a7816 */ /* 0x040fe4000000006a */
[----:B------:R-:W-:Y:S02]  /*e740*/  PRMT R107, R0, 0x7610, R107 ;  /* 0x00007610006b7816 */ /* 0x000fe4000000006b */
[----:B------:R-:W-:Y:S01]  /*e750*/  PRMT R93, R10, 0x7610, R93 ;  /* 0x000076100a5d7816 */ /* 0x000fe2000000005d */
[----:B----4-:R-:W-:Y:S01]  /*e760*/  FADD2 R12, R12.F32x2.HI_LO, R40.F32x2.HI_LO ;  /* 0x000000280c0c724b */ /* 0x010fe20000000000 */
[----:B------:R-:W-:Y:S01]  /*e770*/  PRMT R96, R4, 0x7632, R96 ;  /* 0x0000763204607816 */ /* 0x000fe20000000060 */
[----:B------:R-:W-:Y:S01]  /*e780*/  FADD2 R14, R14.F32x2.HI_LO, R42.F32x2.HI_LO ;  /* 0x0000002a0e0e724b */ /* 0x000fe20000000000 */
[----:B------:R-:W-:Y:S01]  /*e790*/  PRMT R97, R4, 0x7610, R97 ;  /* 0x0000761004617816 */ /* 0x000fe20000000061 */
[----:B------:R-:W3:Y:S01]  /*e7a0*/  LDS.128 R40, [R47+UR37+0x38380] ;  /* 0x038380252f287984 */ /* 0x000ee20008000c00 */
[----:B------:R-:W-:Y:S01]  /*e7b0*/  PRMT R37, R48, 0x7632, R37 ;  /* 0x0000763230257816 */ /* 0x000fe20000000025 */
[----:B------:R-:W-:Y:S01]  /*e7c0*/  FADD2 R16, R16.F32x2.HI_LO, R52.F32x2.HI_LO ;  /* 0x000000341010724b */ /* 0x000fe20000000000 */
[----:B------:R-:W-:Y:S01]  /*e7d0*/  PRMT R49, R36, 0x7632, R49 ;  /* 0x0000763224317816 */ /* 0x000fe20000000031 */
[----:B------:R-:W-:Y:S02]  /*e7e0*/  FADD2 R18, R18.F32x2.HI_LO, R54.F32x2.HI_LO ;  /* 0x000000361212724b */ /* 0x000fe40000000000 */
[----:B------:R-:W-:Y:S02]  /*e7f0*/  FMUL2 R12, R12.F32x2.HI_LO, R90.F32x2.HI_LO ;  /* 0x0000005a0c0c724a */ /* 0x000fe40000000000 */
[----:B------:R-:W-:Y:S02]  /*e800*/  FMUL2 R6, R14.F32x2.HI_LO, R88.F32x2.HI_LO ;  /* 0x000000580e06724a */ /* 0x000fe40000000000 */
[----:B------:R-:W4:Y:S01]  /*e810*/  LDS.128 R88, [R47+UR37+0x38390] ;  /* 0x038390252f587984 */ /* 0x000f220008000c00 */
[----:B------:R-:W-:Y:S01]  /*e820*/  F2FP.F16.F32.PACK_AB R0, R13, R12 ;  /* 0x0000000c0d00723e */ /* 0x000fe200000000ff */
[----:B------:R-:W-:Y:S01]  /*e830*/  FMUL2 R50, R16.F32x2.HI_LO, R86.F32x2.HI_LO ;  /* 0x000000561032724a */ /* 0x000fe20000000000 */
[----:B------:R-:W-:Y:S01]  /*e840*/  F2FP.F16.F32.PACK_AB R3, R7, R6 ;  /* 0x000000060703723e */ /* 0x000fe200000000ff */
[----:B------:R-:W-:Y:S01]  /*e850*/  FMUL2 R52, R18.F32x2.HI_LO, R84.F32x2.HI_LO ;  /* 0x000000541234724a */ /* 0x000fe20000000000 */
[----:B------:R-:W-:Y:S01]  /*e860*/  PRMT R54, R0, 0x7632, R54 ;  /* 0x0000763200367816 */ /* 0x000fe20000000036 */
[----:B-1----:R-:W-:Y:S01]  /*e870*/  FADD2 R20, R20.F32x2.HI_LO, R28.F32x2.HI_LO ;  /* 0x0000001c1414724b */ /* 0x002fe20000000000 */
[----:B------:R-:W-:Y:S01]  /*e880*/  PRMT R55, R0, 0x7610, R55 ;  /* 0x0000761000377816 */ /* 0x000fe20000000037 */
[----:B------:R-:W3:Y:S01]  /*e890*/  LDTM.x16 R4, tmem[UR4] ;  /* 0x00000004000479ee */ /* 0x000ee20008240000 */
[----:B------:R-:W-:Y:S01]  /*e8a0*/  F2FP.F16.F32.PACK_AB R0, R51, R50 ;  /* 0x000000323300723e */ /* 0x000fe200000000ff */
[----:B------:R-:W1:Y:S01]  /*e8b0*/  LDS.128 R84, [R47+UR37+0x383a0] ;  /* 0x0383a0252f547984 */ /* 0x000e620008000c00 */
[----:B------:R-:W-:Y:S01]  /*e8c0*/  PRMT R118, R3, 0x7632, R118 ;  /* 0x0000763203767816 */ /* 0x000fe20000000076 */
[----:B------:R-:W-:Y:S01]  /*e8d0*/  FADD2 R22, R22.F32x2.HI_LO, R30.F32x2.HI_LO ;  /* 0x0000001e1616724b */ /* 0x000fe20000000000 */
[----:B------:R-:W-:Y:S01]  /*e8e0*/  PRMT R119, R3, 0x7610, R119 ;  /* 0x0000761003777816 */ /* 0x000fe20000000077 */
[----:B--2---:R-:W-:Y:S01]  /*e8f0*/  FADD2 R24, R24.F32x2.HI_LO, R32.F32x2.HI_LO ;  /* 0x000000201818724b */ /* 0x004fe20000000000 */
[----:B------:R-:W-:Y:S01]  /*e900*/  PRMT R50, R0, 0x7632, R50 ;  /* 0x0000763200327816 */ /* 0x000fe20000000032 */
[----:B------:R-:W-:Y:S01]  /*e910*/  FADD2 R26, R26.F32x2.HI_LO, R34.F32x2.HI_LO ;  /* 0x000000221a1a724b */ /* 0x000fe20000000000 */
[----:B------:R-:W-:Y:S01]  /*e920*/  PRMT R51, R0, 0x7610, R51 ;  /* 0x0000761000337816 */ /* 0x000fe20000000033 */
[----:B------:R-:W2:Y:S01]  /*e930*/  LDS.128 R28, [R47+UR37+0x383b0] ;  /* 0x0383b0252f1c7984 */ /* 0x000ea20008000c00 */
[----:B------:R-:W-:Y:S01]  /*e940*/  F2FP.F16.F32.PACK_AB R3, R53, R52 ;  /* 0x000000343503723e */ /* 0x000fe200000000ff */
[----:B------:R-:W-:Y:S01]  /*e950*/  NOP ;  /* 0x0000000000007918 */ /* 0x000fe20000000000 */
[----:B------:R-:W-:Y:S02]  /*e960*/  FMUL2 R20, R20.F32x2.HI_LO, R64.F32x2.HI_LO ;  /* 0x000000401414724a */ /* 0x000fe40000000000 */
[----:B------:R-:W-:Y:S01]  /*e970*/  PRMT R32, R3, 0x7632, R32 ;  /* 0x0000763203207816 */ /* 0x000fe20000000020 */
[----:B------:R-:W-:Y:S01]  /*e980*/  FMUL2 R22, R22.F32x2.HI_LO, R62.F32x2.HI_LO ;  /* 0x0000003e1616724a */ /* 0x000fe20000000000 */
[----:B------:R-:W-:Y:S01]  /*e990*/  PRMT R33, R3, 0x7610, R33 ;  /* 0x0000761003217816 */ /* 0x000fe20000000021 */
[----:B------:R-:W-:Y:S01]  /*e9a0*/  FMUL2 R24, R24.F32x2.HI_LO, R60.F32x2.HI_LO ;  /* 0x0000003c1818724a */ /* 0x000fe20000000000 */
[----:B------:R-:W-:Y:S01]  /*e9b0*/  F2FP.F16.F32.PACK_AB R0, R21, R20 ;  /* 0x000000141500723e */ /* 0x000fe200000000ff */
[----:B------:R-:W-:Y:S01]  /*e9c0*/  FMUL2 R26, R26.F32x2.HI_LO, R58.F32x2.HI_LO ;  /* 0x0000003a1a1a724a */ /* 0x000fe20000000000 */
[----:B------:R-:W-:Y:S02]  /*e9d0*/  F2FP.F16.F32.PACK_AB R22, R23, R22 ;  /* 0x000000161716723e */ /* 0x000fe400000000ff */
[----:B------:R-:W-:Y:S01]  /*e9e0*/  F2FP.F16.F32.PACK_AB R24, R25, R24 ;  /* 0x000000181918723e */ /* 0x000fe200000000ff */
[----:B---3--:R-:W-:Y:S01]  /*e9f0*/  FADD2 R4, R4.F32x2.HI_LO, R40.F32x2.HI_LO ;  /* 0x000000280404724b */ /* 0x008fe20000000000 */
[----:B------:R-:W-:Y:S01]  /*ea00*/  F2FP.F16.F32.PACK_AB R26, R27, R26 ;  /* 0x0000001a1b1a723e */ /* 0x000fe200000000ff */
[----:B------:R-:W-:Y:S01]  /*ea10*/  FADD2 R6, R6.F32x2.HI_LO, R42.F32x2.HI_LO ;  /* 0x0000002a0606724b */ /* 0x000fe20000000000 */
[----:B------:R-:W-:Y:S01]  /*ea20*/  PRMT R23, R0, 0x7632, R23 ;  /* 0x0000763200177816 */ /* 0x000fe20000000017 */
[----:B------:R-:W-:Y:S01]  /*ea30*/  FMUL2 R4, R4.F32x2.HI_LO, R66.F32x2.HI_LO ;  /* 0x000000420404724a */ /* 0x000fe20000000000 */
[----:B------:R-:W-:Y:S01]  /*ea40*/  PRMT R34, R0, 0x7610, R34 ;  /* 0x0000761000227816 */ /* 0x000fe20000000022 */
[----:B------:R-:W-:Y:S01]  /*ea50*/  FMUL2 R6, R6.F32x2.HI_LO, R68.F32x2.HI_LO ;  /* 0x000000440606724a */ /* 0x000fe20000000000 */
[----:B------:R-:W-:Y:S01]  /*ea60*/  PRMT R35, R22, 0x7632, R35 ;  /* 0x0000763216237816 */ /* 0x000fe20000000023 */
[----:B----4-:R-:W-:Y:S01]  /*ea70*/  FADD2 R8, R8.F32x2.HI_LO, R88.F32x2.HI_LO ;  /* 0x000000580808724b */ /* 0x010fe20000000000 */
[----:B------:R-:W-:Y:S01]  /*ea80*/  F2FP.F16.F32.PACK_AB R4, R5, R4 ;  /* 0x000000040504723e */ /* 0x000fe200000000ff */
[----:B------:R-:W-:Y:S01]  /*ea90*/  FADD2 R10, R10.F32x2.HI_LO, R90.F32x2.HI_LO ;  /* 0x0000005a0a0a724b */ /* 0x000fe20000000000 */
[----:B------:R-:W-:Y:S01]  /*eaa0*/  F2FP.F16.F32.PACK_AB R6, R7, R6 ;  /* 0x000000060706723e */ /* 0x000fe200000000ff */
[----:B------:R-:W-:Y:S01]  /*eab0*/  FMUL2 R8, R8.F32x2.HI_LO, R70.F32x2.HI_LO ;  /* 0x000000460808724a */ /* 0x000fe20000000000 */
[----:B------:R-:W-:Y:S01]  /*eac0*/  PRMT R25, R24, 0x7632, R25 ;  /* 0x0000763218197816 */ /* 0x000fe20000000019 */
[----:B------:R-:W-:Y:S01]  /*ead0*/  FMUL2 R10, R10.F32x2.HI_LO, R82.F32x2.HI_LO ;  /* 0x000000520a0a724a */ /* 0x000fe20000000000 */
[----:B------:R-:W-:Y:S02]  /*eae0*/  PRMT R27, R26, 0x7632, R27 ;  /* 0x000076321a1b7816 */ /* 0x000fe4000000001b */
[----:B------:R-:W-:Y:S01]  /*eaf0*/  F2FP.F16.F32.PACK_AB R8, R9, R8 ;  /* 0x000000080908723e */ /* 0x000fe200000000ff */
[----:B-1----:R-:W-:Y:S01]  /*eb00*/  FADD2 R12, R12.F32x2.HI_LO, R84.F32x2.HI_LO ;  /* 0x000000540c0c724b */ /* 0x002fe20000000000 */
[----:B------:R-:W-:Y:S01]  /*eb10*/  F2FP.F16.F32.PACK_AB R10, R11, R10 ;  /* 0x0000000a0b0a723e */ /* 0x000fe200000000ff */
[----:B------:R-:W-:Y:S01]  /*eb20*/  FADD2 R14, R14.F32x2.HI_LO, R86.F32x2.HI_LO ;  /* 0x000000560e0e724b */ /* 0x000fe20000000000 */
[----:B------:R-:W-:Y:S01]  /*eb30*/  PRMT R40, R4, 0x7632, R40 ;  /* 0x0000763204287816 */ /* 0x000fe20000000028 */
[----:B------:R-:W-:Y:S01]  /*eb40*/  FMUL2 R12, R12.F32x2.HI_LO, R80.F32x2.HI_LO ;  /* 0x000000500c0c724a */ /* 0x000fe20000000000 */
[----:B------:R-:W-:Y:S01]  /*eb50*/  PRMT R41, R4, 0x7610, R41 ;  /* 0x0000761004297816 */ /* 0x000fe20000000029 */
[----:B------:R-:W-:Y:S01]  /*eb60*/  FMUL2 R14, R14.F32x2.HI_LO, R78.F32x2.HI_LO ;  /* 0x0000004e0e0e724a */ /* 0x000fe20000000000 */
[----:B------:R-:W-:Y:S01]  /*eb70*/  PRMT R42, R6, 0x7632, R42 ;  /* 0x00007632062a7816 */ /* 0x000fe2000000002a */
[----:B--2---:R-:W-:Y:S01]  /*eb80*/  FADD2 R16, R16.F32x2.HI_LO, R28.F32x2.HI_LO ;  /* 0x0000001c1010724b */ /* 0x004fe20000000000 */
[----:B------:R-:W-:Y:S01]  /*eb90*/  F2FP.F16.F32.PACK_AB R12, R13, R12 ;  /* 0x0000000c0d0c723e */ /* 0x000fe200000000ff */
[----:B------:R-:W-:Y:S01]  /*eba0*/  FADD2 R18, R18.F32x2.HI_LO, R30.F32x2.HI_LO ;  /* 0x0000001e1212724b */ /* 0x000fe20000000000 */
[----:B------:R-:W-:Y:S01]  /*ebb0*/  F2FP.F16.F32.PACK_AB R14, R15, R14 ;  /* 0x0000000e0f0e723e */ /* 0x000fe200000000ff */
[----:B------:R-:W-:Y:S01]  /*ebc0*/  FMUL2 R16, R16.F32x2.HI_LO, R76.F32x2.HI_LO ;  /* 0x0000004c1010724a */ /* 0x000fe20000000000 */
[----:B------:R-:W-:Y:S01]  /*ebd0*/  PRMT R43, R6, 0x7610, R43 ;  /* 0x00007610062b7816 */ /* 0x000fe2000000002b */
[----:B------:R-:W-:Y:S01]  /*ebe0*/  FMUL2 R18, R18.F32x2.HI_LO, R72.F32x2.HI_LO ;  /* 0x000000481212724a */ /* 0x000fe20000000000 */
[C---:B------:R-:W-:Y:S02]  /*ebf0*/  PRMT R47, R8.reuse, 0x7632, R47 ;  /* 0x00007632082f7816 */ /* 0x040fe4000000002f */
[----:B------:R-:W-:Y:S02]  /*ec00*/  F2FP.F16.F32.PACK_AB R16, R17, R16 ;  /* 0x000000101110723e */ /* 0x000fe400000000ff */
[----:B------:R-:W-:Y:S02]  /*ec10*/  F2FP.F16.F32.PACK_AB R18, R19, R18 ;  /* 0x000000121312723e */ /* 0x000fe400000000ff */
[----:B------:R-:W-:Y:S02]  /*ec20*/  PRMT R52, R8, 0x7610, R52 ;  /* 0x0000761008347816 */ /* 0x000fe40000000034 */
[C---:B------:R-:W-:Y:S02]  /*ec30*/  PRMT R28, R10.reuse, 0x7632, R28 ;  /* 0x000076320a1c7816 */ /* 0x040fe4000000001c */
[----:B------:R-:W-:Y:S02]  /*ec40*/  PRMT R29, R10, 0x7610, R29 ;  /* 0x000076100a1d7816 */ /* 0x000fe4000000001d */
[C---:B------:R-:W-:Y:S02]  /*ec50*/  PRMT R30, R12.reuse, 0x7632, R30 ;  /* 0x000076320c1e7816 */ /* 0x040fe4000000001e */
[----:B------:R-:W-:Y:S02]  /*ec60*/  PRMT R31, R12, 0x7610, R31 ;  /* 0x000076100c1f7816 */ /* 0x000fe4000000001f */
[C---:B------:R-:W-:Y:S02]  /*ec70*/  PRMT R17, R14.reuse, 0x7632, R17 ;  /* 0x000076320e117816 */ /* 0x040fe40000000011 */
[----:B------:R-:W-:Y:S02]  /*ec80*/  PRMT R53, R14, 0x7610, R53 ;  /* 0x000076100e357816 */ /* 0x000fe40000000035 */
[----:B------:R-:W-:Y:S02]  /*ec90*/  PRMT R19, R16, 0x7632, R19 ;  /* 0x0000763210137816 */ /* 0x000fe40000000013 */
[----:B------:R-:W-:Y:S01]  /*eca0*/  PRMT R58, R18, 0x7632, R58 ;  /* 0x00007632123a7816 */ /* 0x000fe2000000003a */
[----:B------:R-:W-:Y:S06]  /*ecb0*/  BRA.U !UP0, `(.L_x_200) ;  /* 0x0000000108087547 */ /* 0x000fec000b800000 */
[----:B------:R-:W-:Y:S05]  /*ecc0*/  BPT.TRAP 0x1 ;  /* 0x000000040000795c */ /* 0x000fea0000300000 */
[----:B------:R-:W-:Y:S05]  /*ecd0*/  BPT.TRAP 0x1 ;  /* 0x000000040000795c */ /* 0x000fea0000300000 */
.L_x_200:
[----:B------:R-:W-:Y:S04]  /*ece0*/  UIADD3 UR4, UPT, UPT, UR37, 0x38868, URZ ;  /* 0x0003886825047890 */ /* 0x000fe8000fffe0ff */
[----:B------:R-:W-:Y:S09]  /*ecf0*/  UPRMT UR4, UR40, 0x654, UR4 ;  /* 0x0000065428047896 */ /* 0x000ff20008000004 */
[----:B------:R-:W-:Y:S01]  /*ed00*/  SYNCS.ARRIVE.TRANS64.RED.A1T0 RZ, [UR4], RZ ;  /* 0x000000ffffff79a7 */ /* 0x000fe20008100404 */
[----:B------:R-:W-:Y:S04]  /*ed10*/  UIADD3 UR4, UPT, UPT, UR37, 0x28000, URZ ;  /* 0x0002800025047890 */ /* 0x000fe8000fffe0ff */
[----:B------:R-:W-:Y:S09]  /*ed20*/  ULOP3.LUT UP0, URZ, UR4, 0x3f0, URZ, 0xc0, !UPT ;  /* 0x000003f004ff7892 */ /* 0x000ff2000f80c0ff */
[----:B------:R-:W-:Y:S05]  /*ed30*/  BRA.U !UP0, `(.L_x_201) ;  /* 0x0000000108407547 */ /* 0x000fea000b800000 */
        /* <DEDUP_REMOVED lines=16> */
.L_x_201:
[C---:B------:R-:W-:Y:S01]  /*ee40*/  LOP3.LUT P0, RZ, R74.reuse, 0x2, RZ, 0xc0, !PT ;  /* 0x000000024aff7812 */ /* 0x040fe2000780c0ff */
[C---:B------:R-:W-:Y:S01]  /*ee50*/  IMAD.SHL.U32 R3, R74.reuse, 0x40, RZ ;  /* 0x000000404a037824 */ /* 0x040fe200078e00ff */
[----:B------:R-:W-:Y:S01]  /*ee60*/  SHF.R.U32.HI R5, RZ, 0x7, R74 ;  /* 0x00000007ff057819 */ /* 0x000fe2000001164a */
[----:B------:R-:W-:Y:S01]  /*ee70*/  IMAD.SHL.U32 R0, R74, 0x8, RZ ;  /* 0x000000084a007824 */ /* 0x000fe200078e00ff */
[----:B------:R-:W-:Y:S01]  /*ee80*/  LOP3.LUT R56, R56, 0xffff, RZ, 0xc0, !PT ;  /* 0x0000ffff38387812 */ /* 0x000fe200078ec0ff */
[----:B------:R-:W-:Y:S01]  /*ee90*/  IMAD.U32 R17, R17, 0x10000, RZ ;  /* 0x0001000011117824 */ /* 0x000fe200078e00ff */
[----:B------:R-:W-:Y:S01]  /*eea0*/  LOP3.LUT R4, R3, 0x1c0, RZ, 0xc0, !PT ;  /* 0x000001c003047812 */ /* 0x000fe200078ec0ff */
[----:B------:R-:W-:Y:S01]  /*eeb0*/  IMAD.U32 R106, R106, 0x10000, RZ ;  /* 0x000100006a6a7824 */ /* 0x000fe200078e00ff */
[----:B------:R-:W-:Y:S01]  /*eec0*/  LOP3.LUT R45, R45, 0xffff, RZ, 0xc0, !PT ;  /* 0x0000ffff2d2d7812 */ /* 0x000fe200078ec0ff */
[----:B------:R-:W-:Y:S01]  /*eed0*/  IMAD.U32 R42, R42, 0x10000, RZ ;  /* 0x000100002a2a7824 */ /* 0x000fe200078e00ff */
[----:B------:R-:W-:Y:S01]  /*eee0*/  LOP3.LUT R0, R4, 0x38, R0, 0xf8, !PT ;  /* 0x0000003804007812 */ /* 0x000fe200078ef800 */
[----:B------:R-:W-:Y:S01]  /*eef0*/  IMAD.U32 R75, R75, 0x10000, RZ ;  /* 0x000100004b4b7824 */ /* 0x000fe200078e00ff */
[----:B------:R-:W-:Y:S01]  /*ef00*/  LOP3.LUT R4, R74, 0x1, RZ, 0xc0, !PT ;  /* 0x000000014a047812 */ /* 0x000fe200078ec0ff */
[----:B------:R-:W-:Y:S01]  /*ef10*/  IMAD.U32 R28, R28, 0x10000, RZ ;  /* 0x000100001c1c7824 */ /* 0x000fe200078e00ff */
[----:B------:R-:W-:Y:S01]  /*ef20*/  LOP3.LUT R0, R0, 0x1e00, R3, 0xf8, !PT ;  /* 0x00001e0000007812 */ /* 0x000fe200078ef803 */
[----:B------:R-:W-:Y:S01]  /*ef30*/  IMAD.MOV.U32 R3, RZ, RZ, 0x10 ;  /* 0x00000010ff037424 */ /* 0x000fe200078e00ff */
[----:B------:R-:W-:Y:S01]  /*ef40*/  LOP3.LUT R5, R5, 0x1, RZ, 0xc0, !PT ;  /* 0x0000000105057812 */ /* 0x000fe200078ec0ff */
[----:B------:R-:W-:Y:S01]  /*ef50*/  IMAD.U32 R58, R58, 0x10000, RZ ;  /* 0x000100003a3a7824 */ /* 0x000fe200078e00ff */
[----:B------:R-:W-:Y:S01]  /*ef60*/  LEA R8, P1, R56, RZ, 0x10 ;  /* 0x000000ff38087211 */ /* 0x000fe200078280ff */
[----:B------:R-:W-:Y:S01]  /*ef70*/  IMAD.U32 R32, R32, 0x10000, RZ ;  /* 0x0001000020207824 */ /* 0x000fe200078e00ff */
[----:B------:R-:W-:Y:S01]  /*ef80*/  SEL R6, R3, 0xfffffff0, !P0 ;  /* 0xfffffff003067807 */ /* 0x000fe20004000000 */
[----:B------:R-:W-:Y:S01]  /*ef90*/  IMAD.U32 R112, R112, 0x10000, RZ ;  /* 0x0001000070707824 */ /* 0x000fe200078e00ff */
[----:B------:R-:W-:Y:S01]  /*efa0*/  ISETP.NE.U32.AND P2, PT, R4, 0x1, PT ;  /* 0x000000010400780c */ /* 0x000fe20003f45070 */
[----:B------:R-:W-:Y:S01]  /*efb0*/  IMAD.U32 R108, R108, 0x10000, RZ ;  /* 0x000100006c6c7824 */ /* 0x000fe200078e00ff */
[----:B------:R-:W-:Y:S01]  /*efc0*/  LOP3.LUT R39, R39, 0xffff, RZ, 0xc0, !PT ;  /* 0x0000ffff27277812 */ /* 0x000fe200078ec0ff */
[----:B------:R-:W-:Y:S01]  /*efd0*/  IMAD R0, R6, R5, R0 ;  /* 0x0000000506007224 */ /* 0x000fe200078e0200 */
[----:B------:R-:W-:Y:S01]  /*efe0*/  LEA R4, P0, R45, RZ, 0x10 ;  /* 0x000000ff2d047211 */ /* 0x000fe200078080ff */
[----:B------:R-:W-:Y:S01]  /*eff0*/  IMAD.U32 R49, R49, 0x10000, RZ ;  /* 0x0001000031317824 */ /* 0x000fe200078e00ff */
[----:B------:R-:W-:Y:S01]  /*f000*/  LOP3.LUT R110, R110, 0xffff, RZ, 0xc0, !PT ;  /* 0x0000ffff6e6e7812 */ /* 0x000fe200078ec0ff */
[----:B------:R-:W-:Y:S01]  /*f010*/  IMAD.U32 R118, R118, 0x10000, RZ ;  /* 0x0001000076767824 */ /* 0x000fe200078e00ff */
[----:B------:R-:W-:Y:S01]  /*f020*/  LEA.HI.X R9, R56, RZ, RZ, 0x10, P1 ;  /* 0x000000ff38097211 */ /* 0x000fe200008f84ff */
[----:B------:R-:W-:Y:S01]  /*f030*/  IMAD.U32 R35, R35, 0x10000, RZ ;  /* 0x0001000023237824 */ /* 0x000fe200078e00ff */
[----:B------:R-:W-:Y:S02]  /*f040*/  LEA R6, P1, R39, RZ, 0x10 ;  /* 0x000000ff27067211 */ /* 0x000fe400078280ff */
[----:B------:R-:W-:Y:S02]  /*f050*/  LEA.HI.X R5, R45, RZ, RZ, 0x10, P0 ;  /* 0x000000ff2d057211 */ /* 0x000fe400000f84ff */
[----:B------:R-:W-:Y:S02]  /*f060*/  LOP3.LUT R57, R8, 0xffff, R57, 0xf8, !PT ;  /* 0x0000ffff08397812 */ /* 0x000fe400078ef839 */
[----:B------:R-:W-:Y:S02]  /*f070*/  LOP3.LUT R113, R113, 0xffff, RZ, 0xc0, !PT ;  /* 0x0000ffff71717812 */ /* 0x000fe400078ec0ff */
[----:B------:R-:W-:Y:S02]  /*f080*/  LEA R8, P0, R110, RZ, 0x10 ;  /* 0x000000ff6e087211 */ /* 0x000fe400078080ff */
[----:B------:R-:W-:Y:S02]  /*f090*/  LOP3.LUT R37, R37, 0xffff, RZ, 0xc0, !PT ;  /* 0x0000ffff25257812 */ /* 0x000fe400078ec0ff */
[----:B------:R-:W-:Y:S02]  /*f0a0*/  LOP3.LUT R98, R9, 0xffff, R98, 0xf8, !PT ;  /* 0x0000ffff09627812 */ /* 0x000fe400078ef862 */
[----:B------:R-:W-:Y:S02]  /*f0b0*/  LEA.HI.X R7, R39, RZ, RZ, 0x10, P1 ;  /* 0x000000ff27077211 */ /* 0x000fe400008f84ff */
[----:B------:R-:W-:Y:S02]  /*f0c0*/  LOP3.LUT R2, R4, 0xffff, R2, 0xf8, !PT ;  /* 0x0000ffff04027812 */ /* 0x000fe400078ef802 */
[----:B------:R-:W-:Y:S02]  /*f0d0*/  LEA R4, P1, R113, RZ, 0x10 ;  /* 0x000000ff71047211 */ /* 0x000fe400078280ff */
[----:B------:R-:W-:Y:S02]  /*f0e0*/  LEA.HI.X R9, R110, RZ, RZ, 0x10, P0 ;  /* 0x000000ff6e097211 */ /* 0x000fe400000f84ff */
[----:B------:R-:W-:Y:S02]  /*f0f0*/  LOP3.LUT R94, R94, 0xffff, RZ, 0xc0, !PT ;  /* 0x0000ffff5e5e7812 */ /* 0x000fe400078ec0ff */
[----:B------:R-:W-:Y:S02]  /*f100*/  LEA R10, P0, R37, RZ, 0x10 ;  /* 0x000000ff250a7211 */ /* 0x000fe400078080ff */
[----:B------:R-:W-:Y:S02]  /*f110*/  LOP3.LUT R96, R96, 0xffff, RZ, 0xc0, !PT ;  /* 0x0000ffff60607812 */ /* 0x000fe400078ec0ff */
[----:B------:R-:W-:Y:S02]  /*f120*/  LOP3.LUT R44, R5, 0xffff, R44, 0xf8, !PT ;  /* 0x0000ffff052c7812 */ /* 0x000fe400078ef82c */
        /* <DEDUP_REMOVED lines=9> */
[----:B------:R-:W-:Y:S02]  /*f1c0*/  LEA.HI.X R9, R94, RZ, RZ, 0x10, P1 ;  /* 0x000000ff5e097211 */ /* 0x000fe400008f84ff */
[----:B------:R-:W-:Y:S02]  /*f1d0*/  LEA R14, P1, R54, RZ, 0x10 ;  /* 0x000000ff360e7211 */ /* 0x000fe400078280ff */
[----:B------:R-:W-:Y:S02]  /*f1e0*/  LEA.HI.X R13, R96, RZ, RZ, 0x10, P0 ;  /* 0x000000ff600d7211 */ /* 0x000fe400000f84ff */
[----:B------:R-:W-:Y:S02]  /*f1f0*/  LOP3.LUT R23, R23, 0xffff, RZ, 0xc0, !PT ;  /* 0x0000ffff17177812 */ /* 0x000fe400078ec0ff */
[----:B------:R-:W-:Y:S02]  /*f200*/  LEA R20, P0, R50, RZ, 0x10 ;  /* 0x000000ff32147211 */ /* 0x000fe400078080ff */
[----:B------:R-:W-:Y:S02]  /*f210*/  LOP3.LUT R25, R25, 0xffff, RZ, 0xc0, !PT ;  /* 0x0000ffff19197812 */ /* 0x000fe400078ec0ff */
[----:B------:R-:W-:Y:S02]  /*f220*/  LEA.HI.X R15, R54, RZ, RZ, 0x10, P1 ;  /* 0x000000ff360f7211 */ /* 0x000fe400008f84ff */
[----:B------:R-:W-:Y:S02]  /*f230*/  LEA R54, P1, R23, RZ, 0x10 ;  /* 0x000000ff17367211 */ /* 0x000fe400078280ff */
[----:B------:R-:W-:Y:S02]  /*f240*/  LEA.HI.X R21, R50, RZ, RZ, 0x10, P0 ;  /* 0x000000ff32157211 */ /* 0x000fe400000f84ff */
[----:B------:R-:W-:Y:S02]  /*f250*/  LOP3.LUT R40, R40, 0xffff, RZ, 0xc0, !PT ;  /* 0x0000ffff28287812 */ /* 0x000fe400078ec0ff */
[----:B------:R-:W-:Y:S02]  /*f260*/  LEA R50, P0, R25, RZ, 0x10 ;  /* 0x000000ff19327211 */ /* 0x000fe400078080ff */
[----:B------:R-:W-:Y:S02]  /*f270*/  LOP3.LUT R36, R11, 0xffff, R36, 0xf8, !PT ;  /* 0x0000ffff0b247812 */ /* 0x000fe400078ef824 */
[----:B------:R-:W-:Y:S02]  /*f280*/  LOP3.LUT R47, R47, 0xffff, RZ, 0xc0, !PT ;  /* 0x0000ffff2f2f7812 */ /* 0x000fe400078ec0ff */
[----:B------:R-:W-:Y:S02]  /*f290*/  LOP3.LUT R11, R13, 0xffff, R107, 0xf8, !PT ;  /* 0x0000ffff0d0b7812 */ /* 0x000fe400078ef86b */
[----:B------:R-:W-:Y:S02]  /*f2a0*/  LOP3.LUT R14, R14, 0xffff, R55, 0xf8, !PT ;  /* 0x0000ffff0e0e7812 */ /* 0x000fe400078ef837 */
[----:B------:R-:W-:Y:S02]  /*f2b0*/  LOP3.LUT R119, R15, 0xffff, R119, 0xf8, !PT ;  /* 0x0000ffff0f777812 */ /* 0x000fe400078ef877 */
[----:B------:R-:W-:Y:S02]  /*f2c0*/  LEA.HI.X R55, R23, RZ, RZ, 0x10, P1 ;  /* 0x000000ff17377211 */ /* 0x000fe400008f84ff */
[----:B------:R-:W-:Y:S02]  /*f2d0*/  LOP3.LUT R13, R20, 0xffff, R51, 0xf8, !PT ;  /* 0x0000ffff140d7812 */ /* 0x000fe400078ef833 */
[----:B------:R-:W-:Y:S02]  /*f2e0*/  LEA R20, P1, R40, RZ, 0x10 ;  /* 0x000000ff28147211 */ /* 0x000fe400078280ff */
[----:B------:R-:W-:Y:S02]  /*f2f0*/  LEA.HI.X R51, R25, RZ, RZ, 0x10, P0 ;  /* 0x000000ff19337211 */ /* 0x000fe400000f84ff */
[----:B------:R-:W-:Y:S02]  /*f300*/  LOP3.LUT R15, R54, 0xffff, R34, 0xf8, !PT ;  /* 0x0000ffff360f7812 */ /* 0x000fe400078ef822 */
        /* <DEDUP_REMOVED lines=9> */
[----:B------:R-:W-:Y:S02]  /*f3a0*/  LEA R50, P0, R19, RZ, 0x10 ;  /* 0x000000ff13327211 */ /* 0x000fe400078080ff */
[----:B------:R-:W-:Y:S02]  /*f3b0*/  LOP3.LUT R20, R20, 0xffff, R41, 0xf8, !PT ;  /* 0x0000ffff14147812 */ /* 0x000fe400078ef829 */
[----:B------:R-:W-:Y:S02]  /*f3c0*/  LOP3.LUT R26, R51, 0xffff, R26, 0xf8, !PT ;  /* 0x0000ffff331a7812 */ /* 0x000fe400078ef81a */
[----:B------:R-:W-:Y:S02]  /*f3d0*/  LEA.HI.X R41, R30, RZ, RZ, 0x10, P1 ;  /* 0x000000ff1e297211 */ /* 0x000fe400008f84ff */
[----:B------:R-:W-:Y:S01]  /*f3e0*/  LEA.HI.X R51, R19, RZ, RZ, 0x10, P0 ;  /* 0x000000ff13337211 */ /* 0x000fe200000f84ff */
[----:B------:R-:W-:Y:S01]  /*f3f0*/  IMAD.U32 R19, R105, 0x10000, RZ ;  /* 0x0001000069137824 */ /* 0x000fe200078e00ff */
[----:B------:R-:W-:Y:S01]  /*f400*/  LOP3.LUT R25, R40, 0xffff, R31, 0xf8, !PT ;  /* 0x0000ffff28197812 */ /* 0x000fe200078ef81f */
[----:B------:R-:W-:Y:S01]  /*f410*/  IMAD.U32 R31, R27, 0x10000, RZ ;  /* 0x000100001b1f7824 */ /* 0x000fe200078e00ff */
[----:B------:R-:W-:Y:S02]  /*f420*/  LOP3.LUT R30, R55, 0xffff, R29, 0xf8, !PT ;  /* 0x0000ffff371e7812 */ /* 0x000fe400078ef81d */
[----:B------:R-:W-:Y:S02]  /*f430*/  LOP3.LUT R29, R50, 0xffff, R16, 0xf8, !PT ;  /* 0x0000ffff321d7812 */ /* 0x000fe400078ef810 */
[----:B------:R-:W-:Y:S02]  /*f440*/  LOP3.LUT R16, R98, R75, RZ, 0xfc, !PT ;  /* 0x0000004b62107212 */ /* 0x000fe400078efcff */
[----:B------:R-:W-:Y:S02]  /*f450*/  LOP3.LUT R53, R41, 0xffff, R53, 0xf8, !PT ;  /* 0x0000ffff29357812 */ /* 0x000fe400078ef835 */
[----:B------:R-:W-:Y:S02]  /*f460*/  LOP3.LUT R18, R51, 0xffff, R18, 0xf8, !PT ;  /* 0x0000ffff33127812 */ /* 0x000fe400078ef812 */
[----:B------:R-:W-:Y:S02]  /*f470*/  LOP3.LUT R26, R26, R31, RZ, 0xfc, !PT ;  /* 0x0000001f1a1a7212 */ /* 0x000fe400078efcff */
[----:B------:R-:W-:Y:S02]  /*f480*/  LOP3.LUT R30, R30, R28, RZ, 0xfc, !PT ;  /* 0x0000001c1e1e7212 */ /* 0x000fe400078efcff */
[----:B------:R-:W-:Y:S02]  /*f490*/  LEA R31, R0, UR37, 0x1 ;  /* 0x00000025001f7c11 */ /* 0x000fe4000f8e08ff */
[----:B------:R-:W-:Y:S01]  /*f4a0*/  LOP3.LUT R28, R53, R17, RZ, 0xfc, !PT ;  /* 0x00000011351c7212 */ /* 0x000fe200078efcff */
[----:B------:R-:W-:Y:S01]  /*f4b0*/  IMAD.MOV.U32 R17, RZ, RZ, R16 ;  /* 0x000000ffff117224 */ /* 0x000fe200078e0010 */
[----:B------:R-:W-:Y:S01]  /*f4c0*/  LOP3.LUT R0, R18, R58, RZ, 0xfc, !PT ;  /* 0x0000003a12007212 */ /* 0x000fe200078efcff */
[----:B------:R-:W-:Y:S01]  /*f4d0*/  IMAD.MOV.U32 R16, RZ, RZ, R57 ;  /* 0x000000ffff107224 */ /* 0x000fe200078e0039 */
[----:B------:R-:W-:Y:S01]  /*f4e0*/  LOP3.LUT R19, R44, R19, RZ, 0xfc, !PT ;  /* 0x000000132c137212 */ /* 0x000fe200078efcff */
[----:B------:R-:W-:Y:S01]  /*f4f0*/  IMAD.MOV.U32 R18, RZ, RZ, R2 ;  /* 0x000000ffff127224 */ /* 0x000fe200078e0002 */
[----:B------:R-:W-:Y:S02]  /*f500*/  LOP3.LUT R4, R4, 0xffff, R115, 0xf8, !PT ;  /* 0x0000ffff04047812 */ /* 0x000fe400078ef873 */
[----:B------:R-:W-:Y:S02]  /*f510*/  LOP3.LUT R8, R8, 0xffff, R95, 0xf8, !PT ;  /* 0x0000ffff08087812 */ /* 0x000fe400078ef85f */
[----:B------:R1:W-:Y:S01]  /*f520*/  STS.128 [R31+0x28000], R16 ;  /* 0x028000101f007388 */ /* 0x0003e20000000c00 */
[----:B------:R-:W-:Y:S01]  /*f530*/  LOP3.LUT R27, R33, R32, RZ, 0xfc, !PT ;  /* 0x00000020211b7212 */ /* 0x000fe200078efcff */
[----:B------:R-:W-:Y:S01]  /*f540*/  VIADD R33, R31, 0x28000 ;  /* 0x000280001f217836 */ /* 0x000fe20000000000 */
[----:B------:R-:W-:Y:S02]  /*f550*/  LOP3.LUT R6, R6, 0xffff, R114, 0xf8, !PT ;  /* 0x0000ffff06067812 */ /* 0x000fe400078ef872 */
[----:B------:R-:W-:Y:S02]  /*f560*/  LOP3.LUT R38, R38, R112, RZ, 0xfc, !PT ;  /* 0x0000007026267212 */ /* 0x000fe400078efcff */
[----:B------:R-:W-:Y:S02]  /*f570*/  LOP3.LUT R109, R109, R108, RZ, 0xfc, !PT ;  /* 0x0000006c6d6d7212 */ /* 0x000fe400078efcff */
[----:B------:R-:W-:Y:S02]  /*f580*/  LOP3.LUT P0, RZ, R74, 0x4, RZ, 0xc0, !PT ;  /* 0x000000044aff7812 */ /* 0x000fe4000780c0ff */
[----:B------:R-:W-:Y:S01]  /*f590*/  SEL R32, R3, 0xfffffff0, P2 ;  /* 0xfffffff003207807 */ /* 0x000fe20001000000 */
[----:B------:R-:W-:Y:S01]  /*f5a0*/  VIADD R3, R31, 0x28040 ;  /* 0x000280401f037836 */ /* 0x000fe20000000000 */
[----:B------:R-:W-:Y:S01]  /*f5b0*/  LOP3.LUT R117, R5, 0xffff, R117, 0xf8, !PT ;  /* 0x0000ffff05757812 */ /* 0x000fe200078ef875 */
[----:B------:R-:W-:Y:S01]  /*f5c0*/  IMAD.U32 R5, R116, 0x10000, RZ ;  /* 0x0001000074057824 */ /* 0x000fe200078e00ff */
[----:B------:R-:W-:Y:S01]  /*f5d0*/  LOP3.LUT R10, R10, 0xffff, R48, 0xf8, !PT ;  /* 0x0000ffff0a0a7812 */ /* 0x000fe200078ef830 */
[----:B------:R-:W-:Y:S01]  /*f5e0*/  IMAD.IADD R2, R31, 0x1, R32 ;  /* 0x000000011f027824 */ /* 0x000fe200078e0220 */
[----:B------:R-:W-:Y:S02]  /*f5f0*/  LOP3.LUT R36, R36, R49, RZ, 0xfc, !PT ;  /* 0x0000003124247212 */ /* 0x000fe400078efcff */
[----:B------:R-:W-:Y:S02]  /*f600*/  LOP3.LUT R5, R117, R5, RZ, 0xfc, !PT ;  /* 0x0000000575057212 */ /* 0x000fe400078efcff */
[----:B------:R-:W-:Y:S01]  /*f610*/  LOP3.LUT R93, R9, 0xffff, R93, 0xf8, !PT ;  /* 0x0000ffff095d7812 */ /* 0x000fe200078ef85d */
[----:B------:R-:W-:Y:S01]  /*f620*/  @P0 VIADD R3, R33, 0xffffffc0 ;  /* 0xffffffc021030836 */ /* 0x000fe20000000000 */
[----:B------:R-:W-:Y:S01]  /*f630*/  LOP3.LUT R12, R12, 0xffff, R97, 0xf8, !PT ;  /* 0x0000ffff0c0c7812 */ /* 0x000fe200078ef861 */
[----:B------:R-:W-:Y:S01]  /*f640*/  IMAD.U32 R9, R92, 0x10000, RZ ;  /* 0x000100005c097824 */ /* 0x000fe200078e00ff */
[----:B------:R-:W-:Y:S02]  /*f650*/  LOP3.LUT R11, R11, R106, RZ, 0xfc, !PT ;  /* 0x0000006a0b0b7212 */ /* 0x000fe400078efcff */
[----:B------:R-:W-:Y:S02]  /*f660*/  LOP3.LUT R119, R119, R118, RZ, 0xfc, !PT ;  /* 0x0000007677777212 */ /* 0x000fe400078efcff */
[----:B------:R-:W-:Y:S01]  /*f670*/  LOP3.LUT R9, R93, R9, RZ, 0xfc, !PT ;  /* 0x000000095d097212 */ /* 0x000fe200078efcff */
[----:B-1----:R-:W-:Y:S01]  /*f680*/  IMAD.MOV.U32 R16, RZ, RZ, R6 ;  /* 0x000000ffff107224 */ /* 0x002fe200078e0006 */
[----:B------:R-:W-:Y:S01]  /*f690*/  LOP3.LUT R22, R22, R35, RZ, 0xfc, !PT ;  /* 0x0000002316167212 */ /* 0x000fe200078efcff */
[----:B------:R-:W-:Y:S01]  /*f6a0*/  IMAD.MOV.U32 R17, RZ, RZ, R38 ;  /* 0x000000ffff117224 */ /* 0x000fe200078e0026 */
[----:B------:R-:W-:Y:S01]  /*f6b0*/  LOP3.LUT R24, R54, 0xffff, R52, 0xf8, !PT ;  /* 0x0000ffff36187812 */ /* 0x000fe200078ef834 */
[----:B------:R-:W-:Y:S01]  /*f6c0*/  IMAD.MOV.U32 R18, RZ, RZ, R7 ;  /* 0x000000ffff127224 */ /* 0x000fe200078e0007 */
[----:B------:R-:W-:Y:S01]  /*f6d0*/  LOP3.LUT R21, R21, 0xffff, R43, 0xf8, !PT ;  /* 0x0000ffff15157812 */ /* 0x000fe200078ef82b */
[----:B------:R-:W-:Y:S02]  /*f6e0*/  IMAD.MOV.U32 R19, RZ, RZ, R109 ;  /* 0x000000ffff137224 */ /* 0x000fe400078e006d */
[----:B------:R-:W-:Y:S01]  /*f6f0*/  IMAD.MOV.U32 R6, RZ, RZ, R10 ;  /* 0x000000ffff067224 */ /* 0x000fe200078e000a */
[----:B------:R-:W-:Y:S01]  /*f700*/  LOP3.LUT R21, R21, R42, RZ, 0xfc, !PT ;  /* 0x0000002a15157212 */ /* 0x000fe200078efcff */
[----:B------:R-:W-:Y:S01]  /*f710*/  IMAD.MOV.U32 R7, RZ, RZ, R36 ;  /* 0x000000ffff077224 */ /* 0x000fe200078e0024 */
[----:B------:R1:W-:Y:S01]  /*f720*/  STS.128 [R2+0x28000], R16 ;  /* 0x0280001002007388 */ /* 0x0003e20000000c00 */
[----:B------:R-:W-:Y:S07]  /*f730*/  IMAD.MOV.U32 R10, RZ, RZ, R12 ;  /* 0x000000ffff0a7224 */ /* 0x000fee00078e000c */
[----:B------:R2:W-:Y:S01]  /*f740*/  STS.128 [R3], R4 ;  /* 0x0000000403007388 */ /* 0x0005e20000000c00 */
[----:B-1----:R-:W-:Y:S07]  /*f750*/  IMAD.IADD R16, R32, 0x1, R3 ;  /* 0x0000000120107824 */ /* 0x002fee00078e0203 */
[----:B------:R-:W-:Y:S01]  /*f760*/  STS.128 [R16], R8 ;  /* 0x0000000810007388 */ /* 0x000fe20000000c00 */
[----:B--2---:R-:W-:Y:S02]  /*f770*/  IMAD.MOV.U32 R4, RZ, RZ, R14 ;  /* 0x000000ffff047224 */ /* 0x004fe400078e000e */
[----:B------:R-:W-:Y:S02]  /*f780*/  IMAD.MOV.U32 R5, RZ, RZ, R119 ;  /* 0x000000ffff057224 */ /* 0x000fe400078e0077 */
[----:B------:R-:W-:Y:S02]  /*f790*/  IMAD.MOV.U32 R6, RZ, RZ, R13 ;  /* 0x000000ffff067224 */ /* 0x000fe400078e000d */
[----:B------:R-:W-:Y:S05]  /*f7a0*/  IMAD.MOV.U32 R7, RZ, RZ, R27 ;  /* 0x000000ffff077224 */ /* 0x000fea00078e001b */
[----:B------:R1:W-:Y:S02]  /*f7b0*/  STS.128 [R31+0x2c000], R4 ;  /* 0x02c000041f007388 */ /* 0x0003e40000000c00 */
[----:B-1----:R-:W-:Y:S02]  /*f7c0*/  IMAD.MOV.U32 R4, RZ, RZ, R15 ;  /* 0x000000ffff047224 */ /* 0x002fe400078e000f */
[----:B------:R-:W-:Y:S02]  /*f7d0*/  IMAD.MOV.U32 R5, RZ, RZ, R22 ;  /* 0x000000ffff057224 */ /* 0x000fe400078e0016 */
[----:B------:R-:W-:Y:S02]  /*f7e0*/  IMAD.MOV.U32 R6, RZ, RZ, R23 ;  /* 0x000000ffff067224 */ /* 0x000fe400078e0017 */
[----:B------:R-:W-:Y:S02]  /*f7f0*/  IMAD.MOV.U32 R7, RZ, RZ, R26 ;  /* 0x000000ffff077224 */ /* 0x000fe400078e001a */
[----:B------:R-:W-:Y:S02]  /*f800*/  IMAD.MOV.U32 R22, RZ, RZ, R24 ;  /* 0x000000ffff167224 */ /* 0x000fe400078e0018 */
[----:B------:R-:W-:Y:S01]  /*f810*/  IMAD.MOV.U32 R23, RZ, RZ, R30 ;  /* 0x000000ffff177224 */ /* 0x000fe200078e001e */
[----:B------:R1:W-:Y:S08]  /*f820*/  STS.128 [R2+0x2c000], R4 ;  /* 0x02c0000402007388 */ /* 0x0003f00000000c00 */
[----:B------:R2:W-:Y:S01]  /*f830*/  STS.128 [R3+0x4000], R20 ;  /* 0x0040001403007388 */ /* 0x0005e20000000c00 */
[----:B-1----:R-:W-:Y:S02]  /*f840*/  IMAD.MOV.U32 R4, RZ, RZ, R25 ;  /* 0x000000ffff047224 */ /* 0x002fe400078e0019 */
[----:B------:R-:W-:Y:S02]  /*f850*/  IMAD.MOV.U32 R5, RZ, RZ, R28 ;  /* 0x000000ffff057224 */ /* 0x000fe400078e001c */
[----:B------:R-:W-:Y:S02]  /*f860*/  IMAD.MOV.U32 R6, RZ, RZ, R29 ;  /* 0x000000ffff067224 */ /* 0x000fe400078e001d */
[----:B------:R-:W-:Y:S02]  /*f870*/  IMAD.MOV.U32 R7, RZ, RZ, R0 ;  /* 0x000000ffff077224 */ /* 0x000fe400078e0000 */
[----:B------:R-:W-:Y:S03]  /*f880*/  IMAD.U32 R0, RZ, RZ, UR46 ;  /* 0x0000002eff007e24 */ /* 0x000fe6000f8e00ff */
[----:B------:R2:W-:Y:S02]  /*f890*/  STS.128 [R16+0x4000], R4 ;  /* 0x0040000410007388 */ /* 0x0005e40000000c00 */
[----:B------:R-:W-:Y:S01]  /*f8a0*/  ISETP.NE.AND P0, PT, R0, 0x3, PT ;  /* 0x000000030000780c */ /* 0x000fe20003f05270 */
[----:B------:R-:W-:Y:S01]  /*f8b0*/  @!PT LDS RZ, [RZ] ;  /* 0x00000000fffff984 */ /* 0x000fe20000000800 */
[----:B------:R-:W-:Y:S01]  /*f8c0*/  @!PT LDS RZ, [RZ] ;  /* 0x00000000fffff984 */ /* 0x000fe20000000800 */
[----:B------:R-:W-:Y:S01]  /*f8d0*/  @!PT LDS RZ, [RZ] ;  /* 0x00000000fffff984 */ /* 0x000fe20000000800 */
[----:B------:R-:W-:Y:S01]  /*f8e0*/  @!PT LDS RZ, [RZ] ;  /* 0x00000000fffff984 */ /* 0x000fe20000000800 */
[----:B------:R1:W-:Y:S06]  /*f8f0*/  MEMBAR.ALL.CTA ;  /* 0x0000000000007992 */ /* 0x0003ec0000008000 */
[----:B-1----:R-:W1:Y:S06]  /*f900*/  FENCE.VIEW.ASYNC.S ;  /* 0x00000000000073c6 */ /* 0x002e6c0000000000 */
[----:B------:R-:W-:Y:S05]  /*f910*/  @!P0 BRA `(.L_x_202) ;  /* 0x0000000000048947 */ /* 0x000fea0003800000 */
[----:B------:R-:W-:Y:S05]  /*f920*/  BPT.TRAP 0x1 ;  /* 0x000000040000795c */ /* 0x000fea0000300000 */
.L_x_202:
[----:B-1----:R-:W-:Y:S01]  /*f930*/  SYNCS.ARRIVE.TRANS64.A1T0 RZ, [UR37+0x38890], RZ ;  /* 0x038890ffffff79a7 */ /* 0x002fe20008100025 */
[----:B------:R-:W-:Y:S05]  /*f940*/  @!P0 BRA `(.L_x_203) ;  /* 0x0000000000048947 */ /* 0x000fea0003800000 */
[----:B------:R-:W-:Y:S05]  /*f950*/  BPT.TRAP 0x1 ;  /* 0x000000040000795c */ /* 0x000fea0000300000 */
.L_x_203:
[----:B------:R-:W3:Y:S01]  /*f960*/  LDL.LU R0, [R1+0x4] ;  /* 0x0000040001007983 */ /* 0x000ee20000300800 */
[----:B------:R-:W-:Y:S01]  /*f970*/  LOP3.LUT R100, R100, 0x1, RZ, 0x3c, !PT ;  /* 0x0000000164647812 */ /* 0x000fe200078e3cff */
[----:B------:R-:W-:Y:S01]  /*f980*/  UIADD3 UR4, UPT, UPT, UR37, 0x38848, URZ ;  /* 0x0003884825047890 */ /* 0x000fe2000fffe0ff */
[----:B------:R-:W-:Y:S01]  /*f990*/  LOP3.LUT R102, R102, 0x1, RZ, 0x3c, !PT ;  /* 0x0000000166667812 */ /* 0x000fe200078e3cff */
[----:B------:R-:W4:Y:S01]  /*f9a0*/  LDL.LU R2, [R1] ;  /* 0x0000000001027983 */ /* 0x000f220000300800 */
[----:B------:R-:W-:Y:S01]  /*f9b0*/  LOP3.LUT R101, R101, 0x1, RZ, 0x3c, !PT ;  /* 0x0000000165657812 */ /* 0x000fe200078e3cff */
[----:B------:R-:W-:Y:S01]  /*f9c0*/  UPRMT UR4, UR40, 0x654, UR4 ;  /* 0x0000065428047896 */ /* 0x000fe20008000004 */
[----:B------:R-:W-:Y:S01]  /*f9d0*/  LOP3.LUT R99, R99, 0x1, RZ, 0x3c, !PT ;  /* 0x0000000163637812 */ /* 0x000fe200078e3cff */
[----:B------:R-:W1:Y:S01]  /*f9e0*/  S2R R77, SR_CTAID.X ;  /* 0x00000000004d7919 */ /* 0x000e620000002500 */
[----:B------:R-:W-:Y:S02]  /*f9f0*/  LOP3.LUT R104, R104, 0x1, RZ, 0x3c, !PT ;  /* 0x0000000168687812 */ /* 0x000fe400078e3cff */
[----:B------:R-:W-:Y:S04]  /*fa00*/  LOP3.LUT R103, R103, 0x1, RZ, 0x3c, !PT ;  /* 0x0000000167677812 */ /* 0x000fe800078e3cff */
[----:B------:R-:W-:Y:S01]  /*fa10*/  SYNCS.ARRIVE.TRANS64.RED.A1T0 RZ, [UR4], RZ ;  /* 0x000000ffffff79a7 */ /* 0x000fe20008100404 */
[----:B----4-:R-:W-:Y:S01]  /*fa20*/  VIADD R2, R2, 0x1 ;  /* 0x0000000102027836 */ /* 0x010fe20000000000 */
[C---:B---3--:R-:W-:Y:S01]  /*fa30*/  ISETP.GT.U32.AND P1, PT, R0.reuse, 0x1, PT ;  /* 0x000000010000780c */ /* 0x048fe20003f24070 */
[----:B------:R-:W-:Y:S03]  /*fa40*/  VIADD R0, R0, 0xffffffff ;  /* 0xffffffff00007836 */ /* 0x000fe60000000000 */
[----:B------:R-:W-:Y:S02]  /*fa50*/  ISETP.NE.AND P2, PT, R2, UR47, PT ;  /* 0x0000002f02007c0c */ /* 0x000fe4000bf45270 */
[----:B------:R3:W-:Y:S11]  /*fa60*/  STL [R1+0x4], R0 ;  /* 0x0000040001007387 */ /* 0x0007f60000100800 */
[----:B-1----:R-:W-:Y:S05]  /*fa70*/  @!P2 LOP3.LUT R2, R77, 0x1ffffff, RZ, 0xc0, !PT ;  /* 0x01ffffff4d02a812 */ /* 0x002fea00078ec0ff */
[----:B------:R3:W-:Y:S01]  /*fa80*/  STL [R1], R2 ;  /* 0x0000000201007387 */ /* 0x0007e20000100800 */
[----:B------:R-:W-:Y:S05]  /*fa90*/  @P1 BRA `(.L_x_204) ;  /* 0xffffff90004c1947 */ /* 0x000fea000383ffff */
[----:B------:R-:W1:Y:S01]  /*faa0*/  S2R R78, SR_TID.X ;  /* 0x00000000004e7919 */ /* 0x000e620000002100 */
[----:B------:R-:W4:Y:S01]  /*fab0*/  S2UR UR5, SR_CTAID.Y ;  /* 0x00000000000579c3 */ /* 0x000f220000002600 */
[----:B------:R-:W-:Y:S02]  /*fac0*/  SHF.L.U32 R77, R77, 0x7, RZ ;  /* 0x000000074d4d7819 */ /* 0x000fe400000006ff */
[----:B------:R-:W-:-:S05]  /*fad0*/  LOP3.LUT R17, R74, 0x7f, RZ, 0xc0, !PT ;  /* 0x0000007f4a117812 */ /* 0x000fca00078ec0ff */
[----:B--23--:R-:W4:Y:S08]  /*fae0*/  LDC.64 R2, c[0x0][0x988] ;  /* 0x00026200ff027b82 */ /* 0x00cf300000000a00 */
[----:B------:R-:W2:Y:S08]  /*faf0*/  LDC.64 R4, c[0x0][0x9a0] ;  /* 0x00026800ff047b82 */ /* 0x000eb00000000a00 */
[----:B------:R-:W3:Y:S01]  /*fb00*/  S2UR UR4, SR_CTAID.Z ;  /* 0x00000000000479c3 */ /* 0x000ee20000002700 */
[----:B-1----:R-:W-:-:S07]  /*fb10*/  SHF.L.U32 R79, R78, 0x10, RZ ;  /* 0x000000104e4f7819 */ /* 0x002fce00000006ff */
[----:B------:R-:W3:Y:S01]  /*fb20*/  LDC R81, c[0x0][0x990] ;  /* 0x00026400ff517b82 */ /* 0x000ee20000000800 */
[----:B------:R-:W-:Y:S01]  /*fb30*/  SHF.R.U32.HI R78, RZ, 0x3, R78 ;  /* 0x00000003ff4e7819 */ /* 0x000fe2000001164e */
[----:B----4-:R-:W-:Y:S01]  /*fb40*/  IMAD R0, R3, UR5, RZ ;  /* 0x0000000503007c24 */ /* 0x010fe2000f8e02ff */
[C---:B------:R-:W-:Y:S02]  /*fb50*/  LOP3.LUT R82, R79.reuse, 0x600000, RZ, 0xc0, !PT ;  /* 0x006000004f527812 */ /* 0x040fe400078ec0ff */
[----:B------:R-:W-:Y:S01]  /*fb60*/  LOP3.LUT R79, R79, 0x600010, R78, 0xc8, !PT ;  /* 0x006000104f4f7812 */ /* 0x000fe200078ec84e */
[-C--:B------:R-:W-:Y:S01]  /*fb70*/  IMAD R0, R77, R2.reuse, R0 ;  /* 0x000000024d007224 */ /* 0x080fe200078e0200 */
[----:B------:R-:W-:Y:S01]  /*fb80*/  LOP3.LUT R82, R82, 0x10, R46, 0xf8, !PT ;  /* 0x0000001052527812 */ /* 0x000fe200078ef82e */
[----:B------:R-:W1:Y:S01]  /*fb90*/  LDC R16, c[0x0][0x9a8] ;  /* 0x00026a00ff107b82 */ /* 0x000e620000000800 */
[----:B--2---:R-:W-:Y:S01]  /*fba0*/  IMAD R5, R5, UR5, RZ ;  /* 0x0000000505057c24 */ /* 0x004fe2000f8e02ff */
[----:B------:R-:W-:Y:S01]  /*fbb0*/  LOP3.LUT R79, R79, 0x180, RZ, 0xfc, !PT ;  /* 0x000001804f4f7812 */ /* 0x000fe200078efcff */
[----:B------:R-:W-:-:S02]  /*fbc0*/  IMAD R2, R17, R2, RZ ;  /* 0x0000000211027224 */ /* 0x000fc400078e02ff */
[-C--:B------:R-:W-:Y:S02]  /*fbd0*/  IMAD R5, R77, R4.reuse, R5 ;  /* 0x000000044d057224 */ /* 0x080fe400078e0205 */
[----:B------:R-:W-:Y:S02]  /*fbe0*/  IMAD R17, R17, R4, RZ ;  /* 0x0000000411117224 */ /* 0x000fe400078e02ff */
[----:B---3--:R-:W-:Y:S01]  /*fbf0*/  IMAD R81, R81, UR4, R0 ;  /* 0x0000000451517c24 */ /* 0x008fe2000f8e0200 */
[----:B------:R-:W-:Y:S01]  /*fc00*/  IADD3 R0, PT, PT, R79, -0x100, RZ ;  /* 0xffffff004f007810 */ /* 0x000fe20007ffe0ff */
[----:B-1----:R-:W-:Y:S01]  /*fc10*/  IMAD R16, R16, UR4, R5 ;  /* 0x0000000410107c24 */ /* 0x002fe2000f8e0205 */
[----:B------:R-:W-:Y:S06]  /*fc20*/  @!P0 BRA `(.L_x_205) ;  /* 0x0000000000048947 */ /* 0x000fec0003800000 */
[----:B------:R-:W-:Y:S05]  /*fc30*/  BPT.TRAP 0x1 ;  /* 0x000000040000795c */ /* 0x000fea0000300000 */
.L_x_205:
[----:B------:R-:W-:Y:S02]  /*fc40*/  SHF.L.U32 R3, RZ, 0x1f, RZ ;  /* 0x0000001fff037819 */ /* 0x000fe400000006ff */
[----:B------:R-:W-:Y:S02]  /*fc50*/  SHF.R.U32.HI R80, RZ, 0x5, R74 ;  /* 0x00000005ff507819 */ /* 0x000fe4000001164a */
[----:B------:R-:W1:Y:S01]  /*fc60*/  SYNCS.PHASECHK.TRANS64.TRYWAIT P1, [UR37+0x388a0], R3 ;  /* 0x0388a003ff0075a7 */ /* 0x000e620008021125 */
[----:B------:R-:W-:Y:S02]  /*fc70*/  SHF.R.U32.HI R0, RZ, 0x15, R0 ;  /* 0x00000015ff007819 */ /* 0x000fe40000011600 */
[----:B------:R-:W-:-:S04]  /*fc80*/  LOP3.LUT R80, R80, 0x3, RZ, 0xc0, !PT ;  /* 0x0000000350507812 */ /* 0x000fc800078ec0ff */
[----:B------:R-:W-:Y:S01]  /*fc90*/  ISETP.NE.AND P0, PT, R80, R0, PT ;  /* 0x000000005000720c */ /* 0x000fe20003f05270 */
[----:B-1----:R-:W-:-:S12]  /*fca0*/  @!P1 BRA `(.L_x_206) ;  /* 0x0000003c00d49947 */ /* 0x002fd80003800000 */
.L_x_313:
[----:B------:R-:W-:Y:S05]  /*fcb0*/  @!P0 BRA `(.L_x_207) ;  /* 0x0000000000408947 */ /* 0x000fea0003800000 */
[----:B------:R-:W-:Y:S01]  /*fcc0*/  MOV R14, 0x0 ;  /* 0x00000000000e7802 */ /* 0x000fe20000000f00 */
[----:B------:R-:W2:Y:S01]  /*fcd0*/  LDCU.64 UR8, c[0x4][0x80] ;  /* 0x01001000ff0877ac */ /* 0x000ea20008000a00 */
[----:B------:R-:W-:Y:S02]  /*fce0*/  HFMA2 R12, -RZ, RZ, 0, 5.9604644775390625e-08 ;  /* 0x00000001ff0c7431 */ /* 0x000fe400000001ff */
[----:B------:R-:W-:Y:S01]  /*fcf0*/  IMAD.MOV.U32 R8, RZ, RZ, 0x192 ;  /* 0x00000192ff087424 */ /* 0x000fe200078e00ff */
[----:B------:R-:W3:Y:S01]  /*fd00*/  LDCU.64 UR6, c[0x4][0x88] ;  /* 0x01001100ff0677ac */ /* 0x000ee20008000a00 */
[----:B------:R-:W4:Y:S01]  /*fd10*/  LDC.64 R14, c[0x4][R14] ;  /* 0x010000000e0e7b82 */ /* 0x000f220000000a00 */
[----:B------:R-:W-:Y:S01]  /*fd20*/  IMAD.MOV.U32 R13, RZ, RZ, RZ ;  /* 0x000000ffff0d7224 */ /* 0x000fe200078e00ff */
[----:B------:R-:W5:Y:S01]  /*fd30*/  LDCU.64 UR4, c[0x4][0x8] ;  /* 0x01000100ff0477ac */ /* 0x000f620008000a00 */
[----:B--2---:R-:W-:Y:S01]  /*fd40*/  IMAD.U32 R4, RZ, RZ, UR8 ;  /* 0x00000008ff047e24 */ /* 0x004fe2000f8e00ff */
[----:B------:R-:W-:Y:S01]  /*fd50*/  MOV R5, UR9 ;  /* 0x0000000900057c02 */ /* 0x000fe20008000f00 */
[----:B---3--:R-:W-:Y:S01]  /*fd60*/  IMAD.U32 R6, RZ, RZ, UR6 ;  /* 0x00000006ff067e24 */ /* 0x008fe2000f8e00ff */
[----:B------:R-:W-:Y:S01]  /*fd70*/  MOV R7, UR7 ;  /* 0x0000000700077c02 */ /* 0x000fe20008000f00 */
[----:B-----5:R-:W-:Y:S01]  /*fd80*/  IMAD.U32 R10, RZ, RZ, UR4 ;  /* 0x00000004ff0a7e24 */ /* 0x020fe2000f8e00ff */
[----:B------:R-:W-:-:S02]  /*fd90*/  MOV R11, UR5 ;  /* 0x00000005000b7c02 */ /* 0x000fc40008000f00 */
[----:B------:R-:W-:-:S07]  /*fda0*/  LEPC R20, `(.L_x_207) ;  /* 0x000000001014794e */ /* 0x000fce0000000000 */
[----:B-1--4-:R-:W-:Y:S05]  /*fdb0*/  CALL.ABS.NOINC R14 ;  /* 0x000000000e007343 */ /* 0x012fea0003c00000 */
.L_x_207:
[C---:B-1----:R-:W-:Y:S01]  /*fdc0*/  VIADD R0, R79.reuse, 0xffffff20 ;  /* 0xffffff204f007836 */ /* 0x042fe20000000000 */
[----:B------:R-:W-:Y:S05]  /*fdd0*/  WARPSYNC.ALL ;  /* 0x0000000000007948 */ /* 0x000fea0003800000 */
[----:B------:R-:W-:Y:S02]  /*fde0*/  SHF.R.U32.HI R0, RZ, 0x15, R0 ;  /* 0x00000015ff007819 */ /* 0x000fe40000011600 */
[----:B------:R-:W-:Y:S02]  /*fdf0*/  R2UR UR4, R79 ;  /* 0x000000004f0472ca */ /* 0x000fe400000e0000 */
[----:B------:R-:W-:-:S11]  /*fe00*/  ISETP.NE.AND P0, PT, R80, R0, PT ;  /* 0x000000005000720c */ /* 0x000fd60003f05270 */
[----:B------:R-:W1:Y:S02]  /*fe10*/  LDTM.x16 R56, tmem[UR4+-0x100] ;  /* 0xffff0004003879ee */ /* 0x000e64000824ff00 */
[----:B-1----:R-:W-:Y:S05]  /*fe20*/  @!P0 BRA `(.L_x_208) ;  /* 0x0000000000408947 */ /* 0x002fea0003800000 */
[----:B------:R-:W-:Y:S01]  /*fe30*/  MOV R14, 0x0 ;  /* 0x00000000000e7802 */ /* 0x000fe20000000f00 */
[----:B------:R-:W1:Y:S01]  /*fe40*/  LDCU.64 UR8, c[0x4][0x80] ;  /* 0x01001000ff0877ac */ /* 0x000e620008000a00 */
[----:B------:R-:W-:Y:S02]  /*fe50*/  HFMA2 R12, -RZ, RZ, 0, 5.9604644775390625e-08 ;  /* 0x00000001ff0c7431 */ /* 0x000fe400000001ff */
[----:B------:R-:W-:Y:S01]  /*fe60*/  IMAD.MOV.U32 R8, RZ, RZ, 0x192 ;  /* 0x00000192ff087424 */ /* 0x000fe200078e00ff */
[----:B------:R-:W2:Y:S01]  /*fe70*/  LDCU.64 UR6, c[0x4][0x88] ;  /* 0x01001100ff0677ac */ /* 0x000ea20008000a00 */
[----:B------:R-:W3:Y:S01]  /*fe80*/  LDC.64 R14, c[0x4][R14] ;  /* 0x010000000e0e7b82 */ /* 0x000ee20000000a00 */
[----:B------:R-:W-:Y:S01]  /*fe90*/  IMAD.MOV.U32 R13, RZ, RZ, RZ ;  /* 0x000000ffff0d7224 */ /* 0x000fe200078e00ff */
[----:B------:R-:W4:Y:S01]  /*fea0*/  LDCU.64 UR4, c[0x4][0x8] ;  /* 0x01000100ff0477ac */ /* 0x000f220008000a00 */
[----:B-1----:R-:W-:Y:S01]  /*feb0*/  IMAD.U32 R4, RZ, RZ, UR8 ;  /* 0x00000008ff047e24 */ /* 0x002fe2000f8e00ff */
[----:B------:R-:W-:Y:S01]  /*fec0*/  MOV R5, UR9 ;  /* 0x0000000900057c02 */ /* 0x000fe20008000f00 */
[----:B--2---:R-:W-:Y:S01]  /*fed0*/  IMAD.U32 R6, RZ, RZ, UR6 ;  /* 0x00000006ff067e24 */ /* 0x004fe2000f8e00ff */
[----:B------:R-:W-:Y:S01]  /*fee0*/  MOV R7, UR7 ;  /* 0x0000000700077c02 */ /* 0x000fe20008000f00 */
[----:B----4-:R-:W-:Y:S01]  /*fef0*/  IMAD.U32 R10, RZ, RZ, UR4 ;  /* 0x00000004ff0a7e24 */ /* 0x010fe2000f8e00ff */
[----:B------:R-:W-:-:S02]  /*ff00*/  MOV R11, UR5 ;  /* 0x00000005000b7c02 */ /* 0x000fc40008000f00 */
[----:B------:R-:W-:-:S07]  /*ff10*/  LEPC R20, `(.L_x_208) ;  /* 0x000000001014794e */ /* 0x000fce0000000000 */
[----:B---3--:R-:W-:Y:S05]  /*ff20*/  CALL.ABS.NOINC R14 ;  /* 0x000000000e007343 */ /* 0x008fea0003c00000 */
.L_x_208:
[C---:B------:R-:W-:Y:S01]  /*ff30*/  VIADD R0, R79.reuse, 0xffffff40 ;  /* 0xffffff404f007836 */ /* 0x040fe20000000000 */
        /* <DEDUP_REMOVED lines=22> */
.L_x_209:
        /* <DEDUP_REMOVED lines=23> */
.L_x_210:
[----:B------:R-:W-:Y:S05]  /*10210*/  WARPSYNC.ALL ;  /* 0x0000000000007948 */ /* 0x000fea0003800000 */
[----:B------:R-:W-:Y:S01]  /*10220*/  LOP3.LUT R78, R78, 0x10, RZ, 0xc0, !PT ;  /* 0x000000104e4e7812 */ /* 0x000fe200078ec0ff */
[----:B------:R-:W2:Y:S01]  /*10230*/  LDL.LU R83, [R1+0x8] ;  /* 0x0000080001537983 */ /* 0x000ea20000300800 */
[----:B------:R-:W1:Y:S01]  /*10240*/  LDCU UR7, c[0x0][0x38c] ;  /* 0x00007180ff0777ac */ /* 0x000e620008000800 */
[----:B------:R-:W-:Y:S02]  /*10250*/  LOP3.LUT R77, R77, 0x7f, R74, 0xf8, !PT ;  /* 0x0000007f4d4d7812 */ /* 0x000fe400078ef84a */
[----:B------:R-:W-:Y:S01]  /*10260*/  VIADD R76, R78, 0x8 ;  /* 0x000000084e4c7836 */ /* 0x000fe20000000000 */
[----:B------:R-:W-:Y:S01]  /*10270*/  IADD3 R16, P1, P0, R16, R17, R78 ;  /* 0x0000001110107210 */ /* 0x000fe2000783e04e */
[----:B------:R-:W3:Y:S01]  /*10280*/  LDCU UR6, c[0x0][0x384] ;  /* 0x00007080ff0677ac */ /* 0x000ee20008000800 */
[C---:B------:R-:W-:Y:S01]  /*10290*/  VIADD R75, R78.reuse, 0x20 ;  /* 0x000000204e4b7836 */ /* 0x040fe20000000000 */
[----:B------:R-:W-:Y:S01]  /*102a0*/  SHF.R.S32.HI R0, RZ, 0x1f, R17 ;  /* 0x0000001fff007819 */ /* 0x000fe20000011411 */
[C---:B------:R-:W-:Y:S01]  /*102b0*/  VIADD R74, R78.reuse, 0x28 ;  /* 0x000000284e4a7836 */ /* 0x040fe20000000000 */
[----:B------:R-:W4:Y:S01]  /*102c0*/  LDCU.64 UR4, c[0x0][0x998] ;  /* 0x00013300ff0477ac */ /* 0x000f220008000a00 */
[C---:B------:R-:W-:Y:S01]  /*102d0*/  VIADD R23, R78.reuse, 0x60 ;  /* 0x000000604e177836 */ /* 0x040fe20000000000 */
[----:B------:R-:W-:Y:S01]  /*102e0*/  IADD3.X R0, PT, PT, RZ, R0, RZ, P1, P0 ;  /* 0x00000000ff007210 */ /* 0x000fe20000fe04ff */
[C---:B------:R-:W-:Y:S01]  /*102f0*/  VIADD R72, R78.reuse, 0x48 ;  /* 0x000000484e487836 */ /* 0x040fe20000000000 */
[----:B------:R-:W2:Y:S01]  /*10300*/  S2UR UR36, SR_CgaCtaId ;  /* 0x00000000002479c3 */ /* 0x000ea20000008800 */
[C---:B------:R-:W-:Y:S01]  /*10310*/  VIADD R73, R78.reuse, 0x40 ;  /* 0x000000404e497836 */ /* 0x040fe20000000000 */
[----:B------:R-:W-:Y:S01]  /*10320*/  UISETP.NE.AND UP0, UPT, UR46, 0x3, UPT ;  /* 0x000000032e00788c */ /* 0x000fe2000bf05270 */
[C---:B------:R-:W-:Y:S01]  /*10330*/  VIADD R22, R78.reuse, 0x68 ;  /* 0x000000684e167836 */ /* 0x040fe20000000000 */
[----:B------:R-:W-:Y:S01]  /*10340*/  BSSY.RECONVERGENT B0, `(.L_x_211) ;  /* 0x0000034000007945 */ /* 0x000fe20003800200 */
[----:B-1----:R-:W-:-:S02]  /*10350*/  ISETP.GE.AND P5, PT, R78, UR7, PT ;  /* 0x000000074e007c0c */ /* 0x002fc4000bfa6270 */
[----:B------:R-:W-:Y:S02]  /*10360*/  ISETP.GE.AND P4, PT, R76, UR7, PT ;  /* 0x000000074c007c0c */ /* 0x000fe4000bf86270 */
[C---:B---3--:R-:W-:Y:S02]  /*10370*/  ISETP.GE.U32.OR P5, PT, R77.reuse, UR6, P5 ;  /* 0x000000064d007c0c */ /* 0x048fe4000afa6470 */
[----:B------:R-:W-:Y:S02]  /*10380*/  ISETP.GE.U32.OR P4, PT, R77, UR6, P4 ;  /* 0x000000064d007c0c */ /* 0x000fe4000a786470 */
[----:B------:R-:W-:Y:S02]  /*10390*/  ISETP.GE.AND P3, PT, R75, UR7, PT ;  /* 0x000000074b007c0c */ /* 0x000fe4000bf66270 */
[----:B------:R-:W-:Y:S02]  /*103a0*/  ISETP.GE.AND P2, PT, R74, UR7, PT ;  /* 0x000000074a007c0c */ /* 0x000fe4000bf46270 */
[----:B------:R-:W-:-:S02]  /*103b0*/  ISETP.GE.U32.OR P3, PT, R77, UR6, P3 ;  /* 0x000000064d007c0c */ /* 0x000fc40009f66470 */
[----:B------:R-:W-:Y:S02]  /*103c0*/  ISETP.GE.AND P6, PT, R23, UR7, PT ;  /* 0x0000000717007c0c */ /* 0x000fe4000bfc6270 */
[C---:B----4-:R-:W-:Y:S02]  /*103d0*/  LEA R20, P0, R16.reuse, UR4, 0x1 ;  /* 0x0000000410147c11 */ /* 0x050fe4000f8008ff */
[----:B------:R-:W-:Y:S02]  /*103e0*/  R2UR UR4, R79 ;  /* 0x000000004f0472ca */ /* 0x000fe400000e0000 */
[----:B------:R-:W-:Y:S02]  /*103f0*/  LEA.HI.X R21, R16, UR5, R0, 0x1, P0 ;  /* 0x0000000510157c11 */ /* 0x000fe400080f0c00 */
[----:B------:R-:W-:Y:S02]  /*10400*/  ISETP.GE.AND P0, PT, R72, UR7, PT ;  /* 0x0000000748007c0c */ /* 0x000fe4000bf06270 */
[----:B------:R-:W-:-:S07]  /*10410*/  ISETP.GE.AND P1, PT, R73, UR7, PT ;  /* 0x0000000749007c0c */ /* 0x000fce000bf26270 */
[----:B------:R-:W1:Y:S01]  /*10420*/  LDTM.x16 R4, tmem[UR4+-0xa0] ;  /* 0xffff6004000479ee */ /* 0x000e62000824ff00 */
[----:B--2---:R-:W-:-:S04]  /*10430*/  LOP3.LUT R83, R83, 0xfffffffb, RZ, 0xc0, !PT ;  /* 0xfffffffb53537812 */ /* 0x004fc800078ec0ff */
[----:B------:R-:W-:Y:S02]  /*10440*/  @P5 LOP3.LUT R83, R83, 0x4, RZ, 0xfc, !PT ;  /* 0x0000000453535812 */ /* 0x000fe400078efcff */
[----:B------:R-:W-:Y:S02]  /*10450*/  ISETP.GE.U32.OR P5, PT, R77, UR6, P2 ;  /* 0x000000064d007c0c */ /* 0x000fe400097a6470 */
[----:B------:R-:W-:Y:S02]  /*10460*/  LOP3.LUT R83, R83, 0xfffffffd, RZ, 0xc0, !PT ;  /* 0xfffffffd53537812 */ /* 0x000fe400078ec0ff */
[----:B------:R-:W-:Y:S02]  /*10470*/  ISETP.GE.U32.OR P2, PT, R77, UR6, P6 ;  /* 0x000000064d007c0c */ /* 0x000fe4000b746470 */
[----:B------:R-:W-:Y:S02]  /*10480*/  @P4 LOP3.LUT R83, R83, 0x2, RZ, 0xfc, !PT ;  /* 0x0000000253534812 */ /* 0x000fe400078efcff */
[----:B------:R-:W-:-:S02]  /*10490*/  ISETP.GE.U32.OR P4, PT, R77, UR6, P1 ;  /* 0x000000064d007c0c */ /* 0x000fc40008f86470 */
[----:B------:R-:W-:-:S04]  /*104a0*/  LOP3.LUT R83, R83, 0xfffffffe, RZ, 0xc0, !PT ;  /* 0xfffffffe53537812 */ /* 0x000fc800078ec0ff */
[----:B------:R-:W-:Y:S02]  /*104b0*/  @P3 LOP3.LUT R83, R83, 0x1, RZ, 0xfc, !PT ;  /* 0x0000000153533812 */ /* 0x000fe400078efcff */
[----:B------:R-:W-:Y:S02]  /*104c0*/  ISETP.GE.U32.OR P3, PT, R77, UR6, P0 ;  /* 0x000000064d007c0c */ /* 0x000fe40008766470 */
[----:B------:R-:W-:Y:S01]  /*104d0*/  LOP3.LUT P6, RZ, R83, 0x4, RZ, 0xc0, !PT ;  /* 0x0000000453ff7812 */ /* 0x000fe200078cc0ff */
[----:B------:R2:W-:Y:S01]  /*104e0*/  STL [R1+0x8], R83 ;  /* 0x0000085301007387 */ /* 0x0005e20000100800 */
[----:B------:R-:W-:-:S04]  /*104f0*/  ISETP.GE.AND P0, PT, R22, UR7, PT ;  /* 0x0000000716007c0c */ /* 0x000fc8000bf06270 */
[----:B------:R-:W-:-:S07]  /*10500*/  ISETP.GE.U32.OR P1, PT, R77, UR6, P0 ;  /* 0x000000064d007c0c */ /* 0x000fce0008726470 */
[----:B-1----:R-:W-:Y:S06]  /*10510*/  @P6 BRA `(.L_x_212) ;  /* 0x0000000000586947 */ /* 0x002fec0003800000 */
[----:B------:R-:W-:Y:S02]  /*10520*/  F2FP.F16.F32.PACK_AB R56, R57, R56 ;  /* 0x000000383938723e */ /* 0x000fe400000000ff */
[----:B------:R-:W-:Y:S02]  /*10530*/  F2FP.F16.F32.PACK_AB R60, R61, R60 ;  /* 0x0000003c3d3c723e */ /* 0x000fe400000000ff */
[----:B------:R-:W-:Y:S02]  /*10540*/  PRMT R0, R56, 0x7632, R0 ;  /* 0x0000763238007816 */ /* 0x000fe40000000000 */
[----:B------:R-:W-:Y:S02]  /*10550*/  PRMT R3, R60, 0x7632, R3 ;  /* 0x000076323c037816 */ /* 0x000fe40000000003 */
[----:B------:R-:W-:Y:S02]  /*10560*/  F2FP.F16.F32.PACK_AB R58, R59, R58 ;  /* 0x0000003a3b3a723e */ /* 0x000fe400000000ff */
[----:B------:R-:W-:-:S02]  /*10570*/  LOP3.LUT R0, R0, 0xffff, RZ, 0xc0, !PT ;  /* 0x0000ffff00007812 */ /* 0x000fc400078ec0ff */
[----:B------:R-:W-:Y:S02]  /*10580*/  LOP3.LUT R3, R3, 0xffff, RZ, 0xc0, !PT ;  /* 0x0000ffff03037812 */ /* 0x000fe400078ec0ff */
[----:B------:R-:W-:Y:S01]  /*10590*/  F2FP.F16.F32.PACK_AB R62, R63, R62 ;  /* 0x0000003e3f3e723e */ /* 0x000fe200000000ff */
[----:B------:R-:W-:Y:S01]  /*105a0*/  IMAD.WIDE.U32 R84, R0, 0x10000, RZ ;  /* 0x0001000000547825 */ /* 0x000fe200078e00ff */
[----:B------:R-:W-:Y:S02]  /*105b0*/  PRMT R57, R58, 0x7632, R57 ;  /* 0x000076323a397816 */ /* 0x000fe40000000039 */
[----:B------:R-:W-:Y:S01]  /*105c0*/  PRMT R59, R62, 0x7632, R59 ;  /* 0x000076323e3b7816 */ /* 0x000fe2000000003b */
[----:B------:R-:W-:Y:S01]  /*105d0*/  IMAD.WIDE.U32 R86, R3, 0x10000, RZ ;  /* 0x0001000003567825 */ /* 0x000fe200078e00ff */
[----:B------:R-:W-:Y:S02]  /*105e0*/  LOP3.LUT R58, R85, 0xffff, R58, 0xf8, !PT ;  /* 0x0000ffff553a7812 */ /* 0x000fe400078ef83a */
[----:B------:R-:W-:Y:S01]  /*105f0*/  LOP3.LUT R56, R84, 0xffff, R56, 0xf8, !PT ;  /* 0x0000ffff54387812 */ /* 0x000fe200078ef838 */
[----:B------:R-:W-:Y:S01]  /*10600*/  IMAD.U32 R57, R57, 0x10000, RZ ;  /* 0x0001000039397824 */ /* 0x000fe200078e00ff */
[----:B------:R-:W-:Y:S01]  /*10610*/  LOP3.LUT R60, R86, 0xffff, R60, 0xf8, !PT ;  /* 0x0000ffff563c7812 */ /* 0x000fe200078ef83c */
[----:B------:R-:W-:Y:S01]  /*10620*/  IMAD.U32 R59, R59, 0x10000, RZ ;  /* 0x000100003b3b7824 */ /* 0x000fe200078e00ff */
[----:B------:R-:W-:-:S02]  /*10630*/  LOP3.LUT R62, R87, 0xffff, R62, 0xf8, !PT ;  /* 0x0000ffff573e7812 */ /* 0x000fc400078ef83e */
[----:B------:R-:W-:Y:S01]  /*10640*/  LOP3.LUT R57, R58, R57, RZ, 0xfc, !PT ;  /* 0x000000393a397212 */ /* 0x000fe200078efcff */
[----:B------:R-:W-:Y:S01]  /*10650*/  IMAD.MOV.U32 R58, RZ, RZ, R60 ;  /* 0x000000ffff3a7224 */ /* 0x000fe200078e003c */
[----:B------:R-:W-:-:S05]  /*10660*/  LOP3.LUT R59, R62, R59, RZ, 0xfc, !PT ;  /* 0x0000003b3e3b7212 */ /* 0x000fca00078efcff */
[----:B------:R1:W-:Y:S02]  /*10670*/  STG.E.128 desc[UR38][R20.64], R56 ;  /* 0x0000003814007986 */ /* 0x0003e4000c101d26 */
.L_x_212:
[----:B------:R-:W-:Y:S05]  /*10680*/  BSYNC.RECONVERGENT B0 ;  /* 0x0000000000007941 */ /* 0x000fea0003800200 */
.L_x_211:
[----:B------:R-:W-:Y:S01]  /*10690*/  LOP3.LUT P0, RZ, R83, 0x2, RZ, 0xc0, !PT ;  /* 0x0000000253ff7812 */ /* 0x000fe2000780c0ff */
[----:B------:R-:W-:-:S12]  /*106a0*/  BSSY.RECONVERGENT B0, `(.L_x_213) ;  /* 0x0000019000007945 */ /* 0x000fd80003800200 */
[----:B------:R-:W-:Y:S05]  /*106b0*/  @P0 BRA `(.L_x_214) ;  /* 0x00000000005c0947 */ /* 0x000fea0003800000 */
[----:B------:R-:W-:Y:S02]  /*106c0*/  F2FP.F16.F32.PACK_AB R64, R65, R64 ;  /* 0x000000404140723e */ /* 0x000fe400000000ff */
[----:B------:R-:W-:Y:S02]  /*106d0*/  F2FP.F16.F32.PACK_AB R68, R69, R68 ;  /* 0x000000444544723e */ /* 0x000fe400000000ff */
[----:B------:R-:W-:Y:S02]  /*106e0*/  PRMT R0, R64, 0x7632, R0 ;  /* 0x0000763240007816 */ /* 0x000fe40000000000 */
[----:B------:R-:W-:Y:S02]  /*106f0*/  F2FP.F16.F32.PACK_AB R66, R67, R66 ;  /* 0x000000424342723e */ /* 0x000fe400000000ff */
[----:B------:R-:W-:Y:S02]  /*10700*/  PRMT R3, R68, 0x7632, R3 ;  /* 0x0000763244037816 */ /* 0x000fe40000000003 */
[----:B------:R-:W-:-:S02]  /*10710*/  LOP3.LUT R0, R0, 0xffff, RZ, 0xc0, !PT ;  /* 0x0000ffff00007812 */ /* 0x000fc400078ec0ff */
[----:B------:R-:W-:Y:S02]  /*10720*/  F2FP.F16.F32.PACK_AB R70, R71, R70 ;  /* 0x000000464746723e */ /* 0x000fe400000000ff */
[----:B------:R-:W-:Y:S01]  /*10730*/  LOP3.LUT R3, R3, 0xffff, RZ, 0xc0, !PT ;  /* 0x0000ffff03037812 */ /* 0x000fe200078ec0ff */
[----:B-1----:R-:W-:Y:S01]  /*10740*/  IMAD.WIDE.U32 R58, R0, 0x10000, RZ ;  /* 0x00010000003a7825 */ /* 0x002fe200078e00ff */
        /* <DEDUP_REMOVED lines=9> */
[----:B------:R-:W-:Y:S02]  /*107e0*/  LOP3.LUT R56, R66, R56, RZ, 0xfc, !PT ;  /* 0x0000003842387212 */ /* 0x000fe400078efcff */
[----:B------:R-:W-:-:S03]  /*107f0*/  LOP3.LUT R59, R70, R57, RZ, 0xfc, !PT ;  /* 0x00000039463b7212 */ /* 0x000fc600078efcff */
[----:B------:R-:W-:Y:S02]  /*10800*/  IMAD.MOV.U32 R57, RZ, RZ, R56 ;  /* 0x000000ffff397224 */ /* 0x000fe400078e0038 */
[----:B------:R-:W-:-:S05]  /*10810*/  IMAD.MOV.U32 R56, RZ, RZ, R64 ;  /* 0x000000ffff387224 */ /* 0x000fca00078e0040 */
[----:B------:R3:W-:Y:S02]  /*10820*/  STG.E.128 desc[UR38][R20.64+0x10], R56 ;  /* 0x0000103814007986 */ /* 0x0007e4000c101d26 */
.L_x_214:
[----:B------:R-:W-:Y:S05]  /*10830*/  BSYNC.RECONVERGENT B0 ;  /* 0x0000000000007941 */ /* 0x000fea0003800200 */
.L_x_213:
[----:B------:R-:W-:Y:S01]  /*10840*/  LOP3.LUT P0, RZ, R83, 0x1, RZ, 0xc0, !PT ;  /* 0x0000000153ff7812 */ /* 0x000fe2000780c0ff */
[----:B------:R-:W-:-:S12]  /*10850*/  BSSY.RECONVERGENT B0, `(.L_x_215) ;  /* 0x0000018000007945 */ /* 0x000fd80003800200 */
[----:B------:R-:W-:Y:S05]  /*10860*/  @P0 BRA `(.L_x_216) ;  /* 0x0000000000580947 */ /* 0x000fea0003800000 */
        /* <DEDUP_REMOVED lines=8> */
[----:B-1-3--:R-:W-:Y:S01]  /*108f0*/  IMAD.WIDE.U32 R56, R0, 0x10000, RZ ;  /* 0x0001000000387825 */ /* 0x00afe200078e00ff */
        /* <DEDUP_REMOVED lines=13> */
.L_x_216:
[----:B------:R-:W-:Y:S05]  /*109d0*/  BSYNC.RECONVERGENT B0 ;  /* 0x0000000000007941 */ /* 0x000fea0003800200 */
.L_x_215:
[----:B------:R-:W-:Y:S04]  /*109e0*/  BSSY.RECONVERGENT B0, `(.L_x_217) ;  /* 0x0000019000007945 */ /* 0x000fe80003800200 */
        /* <DEDUP_REMOVED lines=9> */
[----:B----4-:R-:W-:Y:S01]  /*10a80*/  IMAD.WIDE.U32 R42, R0, 0x10000, RZ ;  /* 0x00010000002a7825 */ /* 0x010fe200078e00ff */
        /* <DEDUP_REMOVED lines=14> */
.L_x_218:
[----:B------:R-:W-:Y:S05]  /*10b70*/  BSYNC.RECONVERGENT B0 ;  /* 0x0000000000007941 */ /* 0x000fea0003800200 */
.L_x_217:
[----:B------:R-:W-:Y:S04]  /*10b80*/  BSSY.RECONVERGENT B0, `(.L_x_219) ;  /* 0x0000018000007945 */ /* 0x000fe80003800200 */
        /* <DEDUP_REMOVED lines=23> */
.L_x_220:
[----:B------:R-:W-:Y:S05]  /*10d00*/  BSYNC.RECONVERGENT B0 ;  /* 0x0000000000007941 */ /* 0x000fea0003800200 */
.L_x_219:
        /* <DEDUP_REMOVED lines=25> */
.L_x_222:
[----:B------:R-:W-:Y:S05]  /*10ea0*/  BSYNC.RECONVERGENT B0 ;  /* 0x0000000000007941 */ /* 0x000fea0003800200 */
.L_x_221:
        /* <DEDUP_REMOVED lines=24> */
.L_x_224:
[----:B------:R-:W-:Y:S05]  /*11030*/  BSYNC.RECONVERGENT B0 ;  /* 0x0000000000007941 */ /* 0x000fea0003800200 */
.L_x_223:
        /* <DEDUP_REMOVED lines=25> */
.L_x_226:
[----:B------:R-:W-:Y:S05]  /*111d0*/  BSYNC.RECONVERGENT B0 ;  /* 0x0000000000007941 */ /* 0x000fea0003800200 */
.L_x_225:
[----:B------:R-:W-:Y:S01]  /*111e0*/  NOP ;  /* 0x0000000000007918 */ /* 0x000fe20000000000 */
[----:B------:R-:W-:Y:S05]  /*111f0*/  BRA.U !UP0, `(.L_x_227) ;  /* 0x0000000108087547 */ /* 0x000fea000b800000 */
[----:B------:R-:W-:Y:S05]  /*11200*/  BPT.TRAP 0x1 ;  /* 0x000000040000795c */ /* 0x000fea0000300000 */
[----:B------:R-:W-:Y:S05]  /*11210*/  BPT.TRAP 0x1 ;  /* 0x000000040000795c */ /* 0x000fea0000300000 */
.L_x_227:
[----:B------:R-:W-:-:S04]  /*11220*/  UIADD3 UR4, UPT, UPT, UR37, 0x388b0, URZ ;  /* 0x000388b025047890 */ /* 0x000fc8000fffe0ff */
[----:B------:R-:W-:-:S09]  /*11230*/  UPRMT UR4, UR36, 0x654, UR4 ;  /* 0x0000065424047896 */ /* 0x000fd20008000004 */
[----:B------:R-:W-:Y:S01]  /*11240*/  SYNCS.ARRIVE.TRANS64.RED.A1T0 RZ, [UR4], RZ ;  /* 0x000000ffffff79a7 */ /* 0x000fe20008100404 */
[----:B------:R-:W-:Y:S05]  /*11250*/  BRA.U !UP0, `(.L_x_228) ;  /* 0x0000000108047547 */ /* 0x000fea000b800000 */
[----:B------:R-:W-:Y:S05]  /*11260*/  BPT.TRAP 0x1 ;  /* 0x000000040000795c */ /* 0x000fea0000300000 */
.L_x_228:
[----:B------:R-:W-:Y:S02]  /*11270*/  SHF.L.U32 R3, RZ, 0x1f, RZ ;  /* 0x0000001fff037819 */ /* 0x000fe400000006ff */
[----:B------:R-:W-:Y:S02]  /*11280*/  SHF.R.U32.HI R0, RZ, 0x15, R82 ;  /* 0x00000015ff007819 */ /* 0x000fe40000011652 */
[----:B------:R-:W5:Y:S02]  /*11290*/  SYNCS.PHASECHK.TRANS64.TRYWAIT P1, [UR37+0x388a8], R3 ;  /* 0x0388a803ff0075a7 */ /* 0x000f640008021125 */
[----:B------:R-:W-:Y:S01]  /*112a0*/  ISETP.NE.AND P0, PT, R80, R0, PT ;  /* 0x000000005000720c */ /* 0x000fe20003f05270 */
[----:B-----5:R-:W-:-:S12]  /*112b0*/  @!P1 BRA `(.L_x_229) ;  /* 0x0000002800689947 */ /* 0x020fd80003800000 */
.L_x_315:
[----:B------:R-:W-:Y:S05]  /*112c0*/  @!P0 BRA `(.L_x_230) ;  /* 0x0000000000408947 */ /* 0x000fea0003800000 */
[----:B------:R-:W-:Y:S01]  /*112d0*/  MOV R14, 0x0 ;  /* 0x00000000000e7802 */ /* 0x000fe20000000f00 */
[----:B------:R-:W4:Y:S01]  /*112e0*/  LDCU.64 UR8, c[0x4][0x80] ;  /* 0x01001000ff0877ac */ /* 0x000f220008000a00 */
[----:B------:R-:W-:Y:S02]  /*112f0*/  HFMA2 R12, -RZ, RZ, 0, 5.9604644775390625e-08 ;  /* 0x00000001ff0c7431 */ /* 0x000fe400000001ff */
[----:B------:R-:W-:Y:S01]  /*11300*/  IMAD.MOV.U32 R8, RZ, RZ, 0x192 ;  /* 0x00000192ff087424 */ /* 0x000fe200078e00ff */
[----:B------:R-:W5:Y:S01]  /*11310*/  LDCU.64 UR6, c[0x4][0x88] ;  /* 0x01001100ff0677ac */ /* 0x000f620008000a00 */
[----:B------:R-:W1:Y:S01]  /*11320*/  LDC.64 R14, c[0x4][R14] ;  /* 0x010000000e0e7b82 */ /* 0x000e620000000a00 */
[----:B------:R-:W-:Y:S01]  /*11330*/  IMAD.MOV.U32 R13, RZ, RZ, RZ ;  /* 0x000000ffff0d7224 */ /* 0x000fe200078e00ff */
[----:B------:R-:W2:Y:S01]  /*11340*/  LDCU.64 UR4, c[0x4][0x8] ;  /* 0x01000100ff0477ac */ /* 0x000ea20008000a00 */
[----:B----4-:R-:W-:Y:S01]  /*11350*/  IMAD.U32 R4, RZ, RZ, UR8 ;  /* 0x00000008ff047e24 */ /* 0x010fe2000f8e00ff */
[----:B------:R-:W-:Y:S01]  /*11360*/  MOV R5, UR9 ;  /* 0x0000000900057c02 */ /* 0x000fe20008000f00 */
[----:B-----5:R-:W-:Y:S01]  /*11370*/  IMAD.U32 R6, RZ, RZ, UR6 ;  /* 0x00000006ff067e24 */ /* 0x020fe2000f8e00ff */
[----:B------:R-:W-:Y:S01]  /*11380*/  MOV R7, UR7 ;  /* 0x0000000700077c02 */ /* 0x000fe20008000f00 */
[----:B--2---:R-:W-:Y:S01]  /*11390*/  IMAD.U32 R10, RZ, RZ, UR4 ;  /* 0x00000004ff0a7e24 */ /* 0x004fe2000f8e00ff */
[----:B------:R-:W-:-:S02]  /*113a0*/  MOV R11, UR5 ;  /* 0x00000005000b7c02 */ /* 0x000fc40008000f00 */
[----:B-1-3--:R-:W-:-:S07]  /*113b0*/  LEPC R20, `(.L_x_230) ;  /* 0x000000001014794e */ /* 0x00afce0000000000 */
[----:B------:R-:W-:Y:S05]  /*113c0*/  CALL.ABS.NOINC R14 ;  /* 0x000000000e007343 */ /* 0x000fea0003c00000 */
.L_x_230:
[----:B------:R-:W-:Y:S01]  /*113d0*/  VIADD R0, R79, 0xfffffea0 ;  /* 0xfffffea04f007836 */ /* 0x000fe20000000000 */
[----:B------:R-:W-:Y:S05]  /*113e0*/  WARPSYNC.ALL ;  /* 0x0000000000007948 */ /* 0x000fea0003800000 */
[----:B------:R-:W-:Y:S02]  /*113f0*/  SHF.R.U32.HI R0, RZ, 0x15, R0 ;  /* 0x00000015ff007819 */ /* 0x000fe40000011600 */
[----:B------:R-:W-:Y:S02]  /*11400*/  R2UR UR4, R82 ;  /* 0x00000000520472ca */ /* 0x000fe400000e0000 */
[----:B------:R-:W-:-:S11]  /*11410*/  ISETP.NE.AND P0, PT, R80, R0, PT ;  /* 0x000000005000720c */ /* 0x000fd60003f05270 */
[----:B-1-3--:R-:W1:Y:S02]  /*11420*/  LDTM.x16 R56, tmem[UR4] ;  /* 0x00000004003879ee */ /* 0x00ae640008240000 */
[----:B-1----:R-:W-:Y:S05]  /*11430*/  @!P0 BRA `(.L_x_231) ;  /* 0x0000000000408947 */ /* 0x002fea0003800000 */
[----:B------:R-:W-:Y:S01]  /*11440*/  MOV R14, 0x0 ;  /* 0x00000000000e7802 */ /* 0x000fe20000000f00 */
[----:B------:R-:W4:Y:S01]  /*11450*/  LDCU.64 UR8, c[0x4][0x80] ;  /* 0x01001000ff0877ac */ /* 0x000f220008000a00 */
[----:B------:R-:W-:Y:S02]  /*11460*/  HFMA2 R12, -RZ, RZ, 0, 5.9604644775390625e-08 ;  /* 0x00000001ff0c7431 */ /* 0x000fe400000001ff */
[----:B------:R-:W-:Y:S01]  /*11470*/  IMAD.MOV.U32 R8, RZ, RZ, 0x192 ;  /* 0x00000192ff087424 */ /* 0x000fe200078e00ff */
[----:B------:R-:W1:Y:S01]  /*11480*/  LDCU.64 UR6, c[0x4][0x88] ;  /* 0x01001100ff0677ac */ /* 0x000e620008000a00 */
[----:B------:R-:W3:Y:S01]  /*11490*/  LDC.64 R14, c[0x4][R14] ;  /* 0x010000000e0e7b82 */ /* 0x000ee20000000a00 */
[----:B------:R-:W-:Y:S01]  /*114a0*/  IMAD.MOV.U32 R13, RZ, RZ, RZ ;  /* 0x000000ffff0d7224 */ /* 0x000fe200078e00ff */
[----:B------:R-:W5:Y:S01]  /*114b0*/  LDCU.64 UR4, c[0x4][0x8] ;  /* 0x01000100ff0477ac */ /* 0x000f620008000a00 */
[----:B----4-:R-:W-:Y:S01]  /*114c0*/  IMAD.U32 R4, RZ, RZ, UR8 ;  /* 0x00000008ff047e24 */ /* 0x010fe2000f8e00ff */
[----:B------:R-:W-:Y:S01]  /*114d0*/  MOV R5, UR9 ;  /* 0x0000000900057c02 */ /* 0x000fe20008000f00 */
[----:B-1----:R-:W-:Y:S01]  /*114e0*/  IMAD.U32 R6, RZ, RZ, UR6 ;  /* 0x00000006ff067e24 */ /* 0x002fe2000f8e00ff */
[----:B------:R-:W-:Y:S01]  /*114f0*/  MOV R7, UR7 ;  /* 0x0000000700077c02 */ /* 0x000fe20008000f00 */
[----:B-----5:R-:W-:Y:S01]  /*11500*/  IMAD.U32 R10, RZ, RZ, UR4 ;  /* 0x00000004ff0a7e24 */ /* 0x020fe2000f8e00ff */
[----:B------:R-:W-:-:S02]  /*11510*/  MOV R11, UR5 ;  /* 0x00000005000b7c02 */ /* 0x000fc40008000f00 */
[----:B------:R-:W-:-:S07]  /*11520*/  LEPC R20, `(.L_x_231) ;  /* 0x000000001014794e */ /* 0x000fce0000000000 */
[----:B--23--:R-:W-:Y:S05]  /*11530*/  CALL.ABS.NOINC R14 ;  /* 0x000000000e007343 */ /* 0x00cfea0003c00000 */
.L_x_231:
[C---:B------:R-:W-:Y:S01]  /*11540*/  VIADD R0, R79.reuse, 0xfffffec0 ;  /* 0xfffffec04f007836 */ /* 0x040fe20000000000 */
[----:B------:R-:W-:Y:S05]  /*11550*/  WARPSYNC.ALL ;  /* 0x0000000000007948 */ /* 0x000fea0003800000 */
[----:B------:R-:W-:Y:S02]  /*11560*/  SHF.R.U32.HI R0, RZ, 0x15, R0 ;  /* 0x00000015ff007819 */ /* 0x000fe40000011600 */
[----:B------:R-:W-:Y:S02]  /*11570*/  R2UR UR4, R79 ;  /* 0x000000004f0472ca */ /* 0x000fe400000e0000 */
[----:B------:R-:W-:-:S11]  /*11580*/  ISETP.NE.AND P0, PT, R80, R0, PT ;  /* 0x000000005000720c */ /* 0x000fd60003f05270 */
[----:B----4-:R-:W1:Y:S02]  /*11590*/  LDTM.x16 R40, tmem[UR4+-0x160] ;  /* 0xfffea004002879ee */ /* 0x010e64000824ff00 */
[----:B-1----:R-:W-:Y:S05]  /*115a0*/  @!P0 BRA `(.L_x_232) ;  /* 0x0000000000408947 */ /* 0x002fea0003800000 */
[----:B------:R-:W-:Y:S01]  /*115b0*/  MOV R14, 0x0 ;  /* 0x00000000000e7802 */ /* 0x000fe20000000f00 */
[----:B------:R-:W1:Y:S01]  /*115c0*/  LDCU.64 UR8, c[0x4][0x80] ;  /* 0x01001000ff0877ac */ /* 0x000e620008000a00 */
[----:B------:R-:W-:Y:S02]  /*115d0*/  HFMA2 R12, -RZ, RZ, 0, 5.9604644775390625e-08 ;  /* 0x00000001ff0c7431 */ /* 0x000fe400000001ff */
[----:B------:R-:W-:Y:S01]  /*115e0*/  IMAD.MOV.U32 R8, RZ, RZ, 0x192 ;  /* 0x00000192ff087424 */ /* 0x000fe200078e00ff */
[----:B------:R-:W3:Y:S01]  /*115f0*/  LDCU.64 UR6, c[0x4][0x88] ;  /* 0x01001100ff0677ac */ /* 0x000ee20008000a00 */
[----:B------:R-:W4:Y:S01]  /*11600*/  LDC.64 R14, c[0x4][R14] ;  /* 0x010000000e0e7b82 */ /* 0x000f220000000a00 */
[----:B------:R-:W-:Y:S01]  /*11610*/  IMAD.MOV.U32 R13, RZ, RZ, RZ ;  /* 0x000000ffff0d7224 */ /* 0x000fe200078e00ff */
[----:B------:R-:W5:Y:S01]  /*11620*/  LDCU.64 UR4, c[0x4][0x8] ;  /* 0x01000100ff0477ac */ /* 0x000f620008000a00 */
[----:B-1----:R-:W-:Y:S01]  /*11630*/  IMAD.U32 R4, RZ, RZ, UR8 ;  /* 0x00000008ff047e24 */ /* 0x002fe2000f8e00ff */
[----:B------:R-:W-:Y:S01]  /*11640*/  MOV R5, UR9 ;  /* 0x0000000900057c02 */ /* 0x000fe20008000f00 */
[----:B---3--:R-:W-:Y:S01]  /*11650*/  IMAD.U32 R6, RZ, RZ, UR6 ;  /* 0x00000006ff067e24 */ /* 0x008fe2000f8e00ff */
[----:B------:R-:W-:Y:S01]  /*11660*/  MOV R7, UR7 ;  /* 0x0000000700077c02 */ /* 0x000fe20008000f00 */
[----:B-----5:R-:W-:Y:S01]  /*11670*/  IMAD.U32 R10, RZ, RZ, UR4 ;  /* 0x00000004ff0a7e24 */ /* 0x020fe2000f8e00ff */
[----:B------:R-:W-:-:S02]  /*11680*/  MOV R11, UR5 ;  /* 0x00000005000b7c02 */ /* 0x000fc40008000f00 */
[----:B------:R-:W-:-:S07]  /*11690*/  LEPC R20, `(.L_x_232) ;  /* 0x000000001014794e */ /* 0x000fce0000000000 */
[----:B--2-4-:R-:W-:Y:S05]  /*116a0*/  CALL.ABS.NOINC R14 ;  /* 0x000000000e007343 */ /* 0x014fea0003c00000 */
.L_x_232:
        /* <DEDUP_REMOVED lines=23> */
.L_x_233:
[----:B------:R-:W-:Y:S05]  /*11820*/  WARPSYNC.ALL ;  /* 0x0000000000007948 */ /* 0x000fea0003800000 */
[----:B------:R-:W3:Y:S01]  /*11830*/  LDL.LU R80, [R1+0x8] ;  /* 0x0000080001507983 */ /* 0x000ee20000300800 */
[----:B------:R-:W1:Y:S01]  /*11840*/  LDCU UR8, c[0x0][0x388] ;  /* 0x00007100ff0877ac */ /* 0x000e620008000800 */
[----:B------:R-:W-:Y:S01]  /*11850*/  R2UR UR4, R79 ;  /* 0x000000004f0472ca */ /* 0x000fe200000e0000 */
[----:B------:R-:W-:Y:S01]  /*11860*/  BSSY.RECONVERGENT B0, `(.L_x_234) ;  /* 0x000004b000007945 */ /* 0x000fe20003800200 */
[----:B------:R-:W-:Y:S01]  /*11870*/  IADD3 R81, P1, P0, R81, R2, R78 ;  /* 0x0000000251517210 */ /* 0x000fe2000783e04e */
[----:B------:R-:W4:Y:S01]  /*11880*/  LDCU UR5, c[0x0][0x384] ;  /* 0x00007080ff0577ac */ /* 0x000f220008000800 */
[----:B------:R-:W-:Y:S01]  /*11890*/  SHF.R.S32.HI R0, RZ, 0x1f, R2 ;  /* 0x0000001fff007819 */ /* 0x000fe20000011402 */
[----:B------:R-:W5:Y:S03]  /*118a0*/  LDCU.64 UR6, c[0x0][0x980] ;  /* 0x00013000ff0677ac */ /* 0x000f660008000a00 */
[----:B------:R-:W-:-:S05]  /*118b0*/  IADD3.X R0, PT, PT, RZ, R0, RZ, P1, P0 ;  /* 0x00000000ff007210 */ /* 0x000fca0000fe04ff */
[----:B------:R-:W2:Y:S01]  /*118c0*/  LDTM.x16 R4, tmem[UR4+-0x120] ;  /* 0xfffee004000479ee */ /* 0x000ea2000824ff00 */
[----:B------:R-:W2:Y:S01]  /*118d0*/  LDCU UR4, c[0x0][0x448] ;  /* 0x00008900ff0477ac */ /* 0x000ea20008000800 */
[----:B-1----:R-:W-:Y:S02]  /*118e0*/  ISETP.GE.AND P6, PT, R78, UR8, PT ;  /* 0x000000084e007c0c */ /* 0x002fe4000bfc6270 */
[----:B------:R-:W-:Y:S02]  /*118f0*/  ISETP.GE.AND P5, PT, R76, UR8, PT ;  /* 0x000000084c007c0c */ /* 0x000fe4000bfa6270 */
[C---:B----4-:R-:W-:Y:S02]  /*11900*/  ISETP.GE.U32.OR P6, PT, R77.reuse, UR5, P6 ;  /* 0x000000054d007c0c */ /* 0x050fe4000b7c6470 */
[----:B------:R-:W-:Y:S02]  /*11910*/  ISETP.GE.U32.OR P5, PT, R77, UR5, P5 ;  /* 0x000000054d007c0c */ /* 0x000fe4000afa6470 */
[----:B-----5:R-:W-:-:S02]  /*11920*/  LEA R20, P0, R81, UR6, 0x1 ;  /* 0x0000000651147c11 */ /* 0x020fc4000f8008ff */
[----:B------:R-:W-:Y:S02]  /*11930*/  ISETP.GE.AND P4, PT, R75, UR8, PT ;  /* 0x000000084b007c0c */ /* 0x000fe4000bf86270 */
[----:B------:R-:W-:Y:S02]  /*11940*/  ISETP.GE.AND P2, PT, R73, UR8, PT ;  /* 0x0000000849007c0c */ /* 0x000fe4000bf46270 */
[----:B------:R-:W-:Y:S02]  /*11950*/  LEA.HI.X R21, R81, UR7, R0, 0x1, P0 ;  /* 0x0000000751157c11 */ /* 0x000fe400080f0c00 */
[----:B------:R-:W-:Y:S02]  /*11960*/  ISETP.GE.AND P0, PT, R23, UR8, PT ;  /* 0x0000000817007c0c */ /* 0x000fe4000bf06270 */
[----:B------:R-:W-:Y:S02]  /*11970*/  ISETP.GE.AND P3, PT, R74, UR8, PT ;  /* 0x000000084a007c0c */ /* 0x000fe4000bf66270 */
[----:B------:R-:W-:Y:S01]  /*11980*/  ISETP.GE.AND P1, PT, R72, UR8, PT ;  /* 0x0000000848007c0c */ /* 0x000fe2000bf26270 */
[----:B--2---:R-:W-:Y:S01]  /*11990*/  FMUL R23, R15, UR4 ;  /* 0x000000040f177c20 */ /* 0x004fe20008400000 */
[----:B------:R-:W-:Y:S01]  /*119a0*/  FMUL R16, R16, UR4 ;  /* 0x0000000410107c20 */ /* 0x000fe20008400000 */
[----:B------:R-:W-:Y:S01]  /*119b0*/  FMUL R17, R17, UR4 ;  /* 0x0000000411117c20 */ /* 0x000fe20008400000 */
[----:B------:R-:W-:Y:S01]  /*119c0*/  FMUL R18, R18, UR4 ;  /* 0x0000000412127c20 */ /* 0x000fe20008400000 */
[----:B------:R-:W-:Y:S01]  /*119d0*/  FMUL R19, R19, UR4 ;  /* 0x0000000413137c20 */ /* 0x000fe20008400000 */
[----:B------:R-:W-:Y:S01]  /*119e0*/  FMUL R72, R12, UR4 ;  /* 0x000000040c487c20 */ /* 0x000fe20008400000 */
[----:B------:R-:W-:Y:S01]  /*119f0*/  FMUL R73, R13, UR4 ;  /* 0x000000040d497c20 */ /* 0x000fe20008400000 */
[----:B---3--:R-:W-:-:S04]  /*11a00*/  LOP3.LUT R80, R80, 0xfffffffd, RZ, 0xc0, !PT ;  /* 0xfffffffd50507812 */ /* 0x008fc800078ec0ff */
[----:B------:R-:W-:Y:S02]  /*11a10*/  @P6 LOP3.LUT R80, R80, 0x2, RZ, 0xfc, !PT ;  /* 0x0000000250506812 */ /* 0x000fe400078efcff */
[C---:B------:R-:W-:Y:S02]  /*11a20*/  ISETP.GE.U32.OR P6, PT, R77.reuse, UR5, P4 ;  /* 0x000000054d007c0c */ /* 0x040fe4000a7c6470 */
[----:B------:R-:W-:Y:S02]  /*11a30*/  LOP3.LUT R80, R80, 0xfffffffe, RZ, 0xc0, !PT ;  /* 0xfffffffe50507812 */ /* 0x000fe400078ec0ff */
[C---:B------:R-:W-:Y:S02]  /*11a40*/  ISETP.GE.U32.OR P4, PT, R77.reuse, UR5, P2 ;  /* 0x000000054d007c0c */ /* 0x040fe40009786470 */
[----:B------:R-:W-:Y:S02]  /*11a50*/  @P5 LOP3.LUT R80, R80, 0x1, RZ, 0xfc, !PT ;  /* 0x0000000150505812 */ /* 0x000fe400078efcff */
[----:B------:R-:W-:-:S02]  /*11a60*/  ISETP.GE.U32.OR P2, PT, R77, UR5, P0 ;  /* 0x000000054d007c0c */ /* 0x000fc40008746470 */
[----:B------:R-:W-:Y:S01]  /*11a70*/  ISETP.GE.AND P0, PT, R22, UR8, PT ;  /* 0x0000000816007c0c */ /* 0x000fe2000bf06270 */
[----:B------:R1:W-:Y:S01]  /*11a80*/  STL [R1+0x8], R80 ;  /* 0x0000085001007387 */ /* 0x0003e20000100800 */
[C---:B------:R-:W-:Y:S01]  /*11a90*/  ISETP.GE.U32.OR P5, PT, R77.reuse, UR5, P3 ;  /* 0x000000054d007c0c */ /* 0x040fe20009fa6470 */
[----:B------:R-:W-:Y:S01]  /*11aa0*/  FMUL R22, R14, UR4 ;  /* 0x000000040e167c20 */ /* 0x000fe20008400000 */
[C---:B------:R-:W-:Y:S02]  /*11ab0*/  ISETP.GE.U32.OR P3, PT, R77.reuse, UR5, P1 ;  /* 0x000000054d007c0c */ /* 0x040fe40008f66470 */
[----:B------:R-:W-:Y:S02]  /*11ac0*/  ISETP.GE.U32.OR P1, PT, R77, UR5, P0 ;  /* 0x000000054d007c0c */ /* 0x000fe40008726470 */
[----:B------:R-:W-:-:S13]  /*11ad0*/  LOP3.LUT P0, RZ, R80, 0x2, RZ, 0xc0, !PT ;  /* 0x0000000250ff7812 */ /* 0x000fda000780c0ff */
[----:B------:R-:W-:Y:S05]  /*11ae0*/  @P0 BRA `(.L_x_235) ;  /* 0x0000000000880947 */ /* 0x000fea0003800000 */
[----:B------:R-:W-:Y:S01]  /*11af0*/  FMUL R2, R56, UR4 ;  /* 0x0000000438027c20 */ /* 0x000fe20008400000 */
[----:B------:R-:W-:Y:S01]  /*11b00*/  FMUL R57, R57, UR4 ;  /* 0x0000000439397c20 */ /* 0x000fe20008400000 */
[----:B------:R-:W-:Y:S01]  /*11b10*/  FMUL R0, R60, UR4 ;  /* 0x000000043c007c20 */ /* 0x000fe20008400000 */
[----:B------:R-:W-:Y:S01]  /*11b20*/  FMUL R61, R61, UR4 ;  /* 0x000000043d3d7c20 */ /* 0x000fe20008400000 */
[----:B------:R-:W-:Y:S01]  /*11b30*/  FMUL R3, R58, UR4 ;  /* 0x000000043a037c20 */ /* 0x000fe20008400000 */
[----:B------:R-:W-:Y:S01]  /*11b40*/  FMUL R59, R59, UR4 ;  /* 0x000000043b3b7c20 */ /* 0x000fe20008400000 */
[----:B------:R-:W-:Y:S01]  /*11b50*/  F2FP.F16.F32.PACK_AB R2, R57, R2 ;  /* 0x000000023902723e */ /* 0x000fe200000000ff */
[----:B------:R-:W-:Y:S01]  /*11b60*/  FMUL R62, R62, UR4 ;  /* 0x000000043e3e7c20 */ /* 0x000fe20008400000 */
[----:B------:R-:W-:Y:S01]  /*11b70*/  F2FP.F16.F32.PACK_AB R0, R61, R0 ;  /* 0x000000003d00723e */ /* 0x000fe200000000ff */
[----:B------:R-:W-:Y:S01]  /*11b80*/  FMUL R63, R63, UR4 ;  /* 0x000000043f3f7c20 */ /* 0x000fe20008400000 */
[----:B------:R-:W-:-:S02]  /*11b90*/  PRMT R12, R2, 0x7632, R12 ;  /* 0x00007632020c7816 */ /* 0x000fc4000000000c */
[----:B------:R-:W-:Y:S02]  /*11ba0*/  PRMT R14, R0, 0x7632, R14 ;  /* 0x00007632000e7816 */ /* 0x000fe4000000000e */
[----:B------:R-:W-:Y:S02]  /*11bb0*/  PRMT R13, R2, 0x7610, R13 ;  /* 0x00007610020d7816 */ /* 0x000fe4000000000d */
[----:B------:R-:W-:Y:S02]  /*11bc0*/  F2FP.F16.F32.PACK_AB R3, R59, R3 ;  /* 0x000000033b03723e */ /* 0x000fe400000000ff */
[----:B------:R-:W-:Y:S02]  /*11bd0*/  F2FP.F16.F32.PACK_AB R2, R63, R62 ;  /* 0x0000003e3f02723e */ /* 0x000fe400000000ff */
[----:B------:R-:W-:Y:S02]  /*11be0*/  LOP3.LUT R12, R12, 0xffff, RZ, 0xc0, !PT ;  /* 0x0000ffff0c0c7812 */ /* 0x000fe400078ec0ff */
[----:B------:R-:W-:-:S02]  /*11bf0*/  LOP3.LUT R14, R14, 0xffff, RZ, 0xc0, !PT ;  /* 0x0000ffff0e0e7812 */ /* 0x000fc400078ec0ff */
[----:B------:R-:W-:Y:S01]  /*11c00*/  PRMT R15, R3, 0x7632, R15 ;  /* 0x00007632030f7816 */ /* 0x000fe2000000000f */
[----:B------:R-:W-:Y:S01]  /*11c10*/  IMAD.WIDE.U32 R58, R12, 0x10000, RZ ;  /* 0x000100000c3a7825 */ /* 0x000fe200078e00ff */
[----:B------:R-:W-:-:S03]  /*11c20*/  PRMT R56, R2, 0x7632, R56 ;  /* 0x0000763202387816 */ /* 0x000fc60000000038 */
[----:B------:R-:W-:Y:S01]  /*11c30*/  IMAD.WIDE.U32 R60, R14, 0x10000, RZ ;  /* 0x000100000e3c7825 */ /* 0x000fe200078e00ff */
[----:B------:R-:W-:Y:S02]  /*11c40*/  LOP3.LUT R3, R59, 0xffff, R3, 0xf8, !PT ;  /* 0x0000ffff3b037812 */ /* 0x000fe400078ef803 */
[----:B------:R-:W-:Y:S01]  /*11c50*/  LOP3.LUT R13, R58, 0xffff, R13, 0xf8, !PT ;  /* 0x0000ffff3a0d7812 */ /* 0x000fe200078ef80d */
[----:B------:R-:W-:Y:S01]  /*11c60*/  IMAD.U32 R15, R15, 0x10000, RZ ;  /* 0x000100000f0f7824 */ /* 0x000fe200078e00ff */
[----:B------:R-:W-:Y:S01]  /*11c70*/  LOP3.LUT R2, R61, 0xffff, R2, 0xf8, !PT ;  /* 0x0000ffff3d027812 */ /* 0x000fe200078ef802 */
[----:B------:R-:W-:Y:S01]  /*11c80*/  IMAD.U32 R56, R56, 0x10000, RZ ;  /* 0x0001000038387824 */ /* 0x000fe200078e00ff */
[----:B------:R-:W-:Y:S01]  /*11c90*/  LOP3.LUT R0, R60, 0xffff, R0, 0xf8, !PT ;  /* 0x0000ffff3c007812 */ /* 0x000fe200078ef800 */
[----:B------:R-:W-:Y:S01]  /*11ca0*/  IMAD.MOV.U32 R12, RZ, RZ, R13 ;  /* 0x000000ffff0c7224 */ /* 0x000fe200078e000d */
[----:B------:R-:W-:Y:S02]  /*11cb0*/  LOP3.LUT R3, R3, R15, RZ, 0xfc, !PT ;  /* 0x0000000f03037212 */ /* 0x000fe400078efcff */
[----:B------:R-:W-:Y:S01]  /*11cc0*/  LOP3.LUT R2, R2, R56, RZ, 0xfc, !PT ;  /* 0x0000003802027212 */ /* 0x000fe200078efcff */
[----:B------:R-:W-:-:S02]  /*11cd0*/  IMAD.MOV.U32 R14, RZ, RZ, R0 ;  /* 0x000000ffff0e7224 */ /* 0x000fc400078e0000 */
[----:B------:R-:W-:Y:S02]  /*11ce0*/  IMAD.MOV.U32 R13, RZ, RZ, R3 ;  /* 0x000000ffff0d7224 */ /* 0x000fe400078e0003 */
[----:B------:R-:W-:-:S05]  /*11cf0*/  IMAD.MOV.U32 R15, RZ, RZ, R2 ;  /* 0x000000ffff0f7224 */ /* 0x000fca00078e0002 */
[----:B------:R2:W-:Y:S02]  /*11d00*/  STG.E.128 desc[UR38][R20.64], R12 ;  /* 0x0000000c14007986 */ /* 0x0005e4000c101d26 */
.L_x_235:
[----:B------:R-:W-:Y:S05]  /*11d10*/  BSYNC.RECONVERGENT B0 ;  /* 0x0000000000007941 */ /* 0x000fea0003800200 */
.L_x_234:
[----:B------:R-:W-:Y:S01]  /*11d20*/  LOP3.LUT P0, RZ, R80, 0x1, RZ, 0xc0, !PT ;  /* 0x0000000150ff7812 */ /* 0x000fe2000780c0ff */
[----:B------:R-:W-:-:S12]  /*11d30*/  BSSY.RECONVERGENT B0, `(.L_x_236) ;  /* 0x0000024000007945 */ /* 0x000fd80003800200 */
        /* <DEDUP_REMOVED lines=11> */
[----:B--2---:R-:W-:-:S02]  /*11df0*/  PRMT R12, R0, 0x7632, R12 ;  /* 0x00007632000c7816 */ /* 0x004fc4000000000c */
        /* <DEDUP_REMOVED lines=23> */
.L_x_237:
[----:B------:R-:W-:Y:S05]  /*11f70*/  BSYNC.RECONVERGENT B0 ;  /* 0x0000000000007941 */ /* 0x000fea0003800200 */
.L_x_236:
[----:B------:R-:W-:Y:S04]  /*11f80*/  BSSY.RECONVERGENT B0, `(.L_x_238) ;  /* 0x0000024000007945 */ /* 0x000fe80003800200 */
        /* <DEDUP_REMOVED lines=11> */
[----:B--23--:R-:W-:-:S02]  /*12040*/  PRMT R12, R2, 0x7632, R12 ;  /* 0x00007632020c7816 */ /* 0x00cfc4000000000c */
        /* <DEDUP_REMOVED lines=23> */
.L_x_239:
[----:B------:R-:W-:Y:S05]  /*121c0*/  BSYNC.RECONVERGENT B0 ;  /* 0x0000000000007941 */ /* 0x000fea0003800200 */
.L_x_238:
        /* <DEDUP_REMOVED lines=12> */
[----:B--234-:R-:W-:-:S02]  /*12290*/  PRMT R12, R0, 0x7632, R12 ;  /* 0x00007632000c7816 */ /* 0x01cfc4000000000c */
        /* <DEDUP_REMOVED lines=23> */
.L_x_241:
[----:B------:R-:W-:Y:S05]  /*12410*/  BSYNC.RECONVERGENT B0 ;  /* 0x0000000000007941 */ /* 0x000fea0003800200 */
.L_x_240:
        /* <DEDUP_REMOVED lines=36> */
.L_x_243:
[----:B------:R-:W-:Y:S05]  /*12660*/  BSYNC.RECONVERGENT B0 ;  /* 0x0000000000007941 */ /* 0x000fea0003800200 */
.L_x_242:
        /* <DEDUP_REMOVED lines=36> */
.L_x_245:
[----:B------:R-:W-:Y:S05]  /*128b0*/  BSYNC.RECONVERGENT B0 ;  /* 0x0000000000007941 */ /* 0x000fea0003800200 */
.L_x_244:
        /* <DEDUP_REMOVED lines=22> */
[----:B--234-:R-:W-:Y:S01]  /*12a20*/  IMAD.WIDE.U32 R12, R6, 0x10000, RZ ;  /* 0x00010000060c7825 */ /* 0x01cfe200078e00ff */
        /* <DEDUP_REMOVED lines=13> */
.L_x_247:
[----:B------:R-:W-:Y:S05]  /*12b00*/  BSYNC.RECONVERGENT B0 ;  /* 0x0000000000007941 */ /* 0x000fea0003800200 */
.L_x_246:
        /* <DEDUP_REMOVED lines=8> */
[----:B------:R-:W-:Y:S02]  /*12b90*/  F2FP.F16.F32.PACK_AB R18, R19, R18 ;  /* 0x000000121312723e */ /* 0x000fe400000000ff */
[----:B------:R-:W-:Y:S01]  /*12ba0*/  LOP3.LUT R2, R2, 0xffff, RZ, 0xc0, !PT ;  /* 0x0000ffff02027812 */ /* 0x000fe200078ec0ff */
[----:B--2---:R-:W-:Y:S01]  /*12bb0*/  IMAD.WIDE.U32 R6, R0, 0x10000, RZ ;  /* 0x0001000000067825 */ /* 0x004fe200078e00ff */
        /* <DEDUP_REMOVED lines=10> */
[----:B------:R-:W-:Y:S01]  /*12c60*/  LOP3.LUT R7, R18, R4, RZ, 0xfc, !PT ;  /* 0x0000000412077212 */ /* 0x000fe200078efcff */
[----:B------:R-:W-:Y:S02]  /*12c70*/  IMAD.MOV.U32 R4, RZ, RZ, R5 ;  /* 0x000000ffff047224 */ /* 0x000fe400078e0005 */
[----:B------:R-:W-:-:S05]  /*12c80*/  IMAD.MOV.U32 R5, RZ, RZ, R3 ;  /* 0x000000ffff057224 */ /* 0x000fca00078e0003 */
[----:B------:R2:W-:Y:S02]  /*12c90*/  STG.E.128 desc[UR38][R20.64+0xd0], R4 ;  /* 0x0000d00414007986 */ /* 0x0005e4000c101d26 */
.L_x_249:
[----:B------:R-:W-:Y:S05]  /*12ca0*/  BSYNC.RECONVERGENT B0 ;  /* 0x0000000000007941 */ /* 0x000fea0003800200 */
.L_x_248:
[----:B------:R-:W-:Y:S01]  /*12cb0*/  UISETP.NE.AND UP0, UPT, UR46, 0x3, UPT ;  /* 0x000000032e00788c */ /* 0x000fe2000bf05270 */
[----:B------:R-:W-:-:S08]  /*12cc0*/  NOP ;  /* 0x0000000000007918 */ /* 0x000fd00000000000 */
[----:B------:R-:W-:Y:S05]  /*12cd0*/  BRA.U !UP0, `(.L_x_250) ;  /* 0x0000000108087547 */ /* 0x000fea000b800000 */
[----:B------:R-:W-:Y:S05]  /*12ce0*/  BPT.TRAP 0x1 ;  /* 0x000000040000795c */ /* 0x000fea0000300000 */
[----:B------:R-:W-:Y:S05]  /*12cf0*/  BPT.TRAP 0x1 ;  /* 0x000000040000795c */ /* 0x000fea0000300000 */
.L_x_250:
[----:B------:R-:W-:Y:S02]  /*12d00*/  UIADD3 UR4, UPT, UPT, UR37, 0x388b8, URZ ;  /* 0x000388b825047890 */ /* 0x000fe4000fffe0ff */
[----:B------:R-:W-:Y:S02]  /*12d10*/  ULOP3.LUT UP0, URZ, UR41, 0x7, URZ, 0xc0, !UPT ;  /* 0x0000000729ff7892 */ /* 0x000fe4000f80c0ff */
[----:B------:R-:W-:-:S09]  /*12d20*/  UPRMT UR4, UR36, 0x654, UR4 ;  /* 0x0000065424047896 */ /* 0x000fd20008000004 */
[----:B------:R-:W-:Y:S01]  /*12d30*/  SYNCS.ARRIVE.TRANS64.RED.A1T0 RZ, [UR4], RZ ;  /* 0x000000ffffff79a7 */ /* 0x000fe20008100404 */
[----:B------:R-:W-:Y:S01]  /*12d40*/  BAR.SYNC.DEFER_BLOCKING 0x1, 0x100 ;  /* 0x0044000000007b1d */ /* 0x000fe20000010000 */
[----:B------:R-:W-:-:S13]  /*12d50*/  PLOP3.LUT P0, PT, PT, PT, UP0, 0x80, 0x8 ;  /* 0x000000000008781c */ /* 0x000fda0003f0f008 */
[----:B------:R-:W-:Y:S05]  /*12d60*/  @P0 EXIT ;  /* 0x000000000000094d */ /* 0x000fea0003800000 */
[----:B------:R-:W5:Y:S01]  /*12d70*/  S2UR UR5, SR_CgaCtaId ;  /* 0x00000000000579c3 */ /* 0x000f620000008800 */
[----:B------:R-:W-:Y:S01]  /*12d80*/  UMOV UR4, 0x400 ;  /* 0x0000040000047882 */ /* 0x000fe20000000000 */
[----:B------:R-:W-:Y:S01]  /*12d90*/  IMAD.MOV.U32 R2, RZ, RZ, 0xffff ;  /* 0x0000ffffff027424 */ /* 0x000fe200078e00ff */
[----:B-----5:R-:W-:-:S09]  /*12da0*/  ULEA UR4, UR5, UR4, 0x18 ;  /* 0x0000000405047291 */ /* 0x020fd2000f8ec0ff */
[----:B------:R-:W5:Y:S01]  /*12db0*/  LDS R3, [UR4+0x388c0] ;  /* 0x0388c004ff037984 */ /* 0x000f620008000800 */
[----:B------:R-:W-:Y:S02]  /*12dc0*/  UMOV UR4, 0x40 ;  /* 0x0000004000047882 */ /* 0x000fe40000000000 */
[----:B------:R-:W-:Y:S01]  /*12dd0*/  ULEA UR5, UR5, UR4, 0x18 ;  /* 0x0000000405057291 */ /* 0x000fe2000f8ec0ff */
[----:B------:R-:W-:-:S08]  /*12de0*/  NOP ;  /* 0x0000000000007918 */ /* 0x000fd00000000000 */
[----:B------:R-:W1:Y:S01]  /*12df0*/  LDS R0, [UR5+0x14] ;  /* 0x00001405ff007984 */ /* 0x000e620008000800 */
[----:B-----5:R-:W-:-:S04]  /*12e00*/  LOP3.LUT R3, R3, 0xffff, RZ, 0xc0, !PT ;  /* 0x0000ffff03037812 */ /* 0x020fc800078ec0ff */
[----:B------:R-:W-:-:S04]  /*12e10*/  SHF.R.U32.HI R3, RZ, 0x5, R3 ;  /* 0x00000005ff037819 */ /* 0x000fc80000011603 */
[----:B------:R-:W-:-:S04]  /*12e20*/  SHF.L.U32 R2, R2, R3, RZ ;  /* 0x0000000302027219 */ /* 0x000fc800000006ff */
[----:B-1----:R-:W-:-:S04]  /*12e30*/  LOP3.LUT R0, R0, R2, RZ, 0xc0, !PT ;  /* 0x0000000200007212 */ /* 0x002fc800078ec0ff */
[----:B------:R-:W-:Y:S01]  /*12e40*/  ISETP.NE.AND P0, PT, R0, R2, PT ;  /* 0x000000020000720c */ /* 0x000fe20003f05270 */
[----:B------:R-:W-:-:S05]  /*12e50*/  IMAD.MOV.U32 R0, RZ, RZ, 0x1 ;  /* 0x00000001ff007424 */ /* 0x000fca00078e00ff */
[----:B------:R-:W-:-:S07]  /*12e60*/  SHF.L.U32 R0, R0, R3, RZ ;  /* 0x0000000300007219 */ /* 0x000fce00000006ff */
[----:B------:R-:W-:Y:S05]  /*12e70*/  @P0 BRA `(.L_x_251) ;  /* 0x00000000005c0947 */ /* 0x000fea0003800000 */
[----:B------:R-:W1:Y:S02]  /*12e80*/  LDS R3, [UR5+0x18] ;  /* 0x00001805ff037984 */ /* 0x000e640008000800 */
[----:B-1----:R-:W-:-:S04]  /*12e90*/  LOP3.LUT R3, R3, R0, RZ, 0xc0, !PT ;  /* 0x0000000003037212 */ /* 0x002fc800078ec0ff */
[----:B------:R-:W-:-:S13]  /*12ea0*/  ISETP.NE.AND P0, PT, R3, R0, PT ;  /* 0x000000000300720c */ /* 0x000fda0003f05270 */
[----:B------:R-:W-:Y:S05]  /*12eb0*/  @P0 BRA `(.L_x_252) ;  /* 0x0000000000400947 */ /* 0x000fea0003800000 */
[----:B------:R-:W-:Y:S01]  /*12ec0*/  R2UR UR4, R2 ;  /* 0x00000000020472ca */ /* 0x000fe200000e0000 */
[----:B------:R-:W1:Y:S01]  /*12ed0*/  S2R R3, SR_LANEID ;  /* 0x0000000000037919 */ /* 0x000e620000000000 */
[----:B------:R-:W-:-:S04]  /*12ee0*/  LOP3.LUT R0, RZ, R0, RZ, 0x33, !PT ;  /* 0x00000000ff007212 */ /* 0x000fc800078e33ff */
[----:B------:R-:W5:Y:S07]  /*12ef0*/  REDUX UR7, R0 ;  /* 0x00000000000773c4 */ /* 0x000f6e0000000000 */
[----:B------:R-:W-:-:S03]  /*12f00*/  ULOP3.LUT UR6, URZ, UR4, URZ, 0x33, !UPT ;  /* 0x00000004ff067292 */ /* 0x000fc6000f8e33ff */
[----:B------:R-:W-:Y:S02]  /*12f10*/  VOTEU.ANY UR4, UPT, PT ;  /* 0x0000000000047886 */ /* 0x000fe400038e0100 */
[----:B------:R-:W-:Y:S01]  /*12f20*/  UFLO.U32 UR4, UR4 ;  /* 0x00000004000472bd */ /* 0x000fe200080e0000 */
[----:B------:R-:W-:-:S04]  /*12f30*/  IMAD.U32 R2, RZ, RZ, UR6 ;  /* 0x00000006ff027e24 */ /* 0x000fc8000f8e00ff */
[----:B------:R-:W2:Y:S02]  /*12f40*/  REDUX UR8, R2 ;  /* 0x00000000020873c4 */ /* 0x000ea40000000000 */
[----:B------:R1:W-:Y:S01]  /*12f50*/  UTCATOMSWS.AND URZ, UR6 ;  /* 0x0000000600ff79e3 */ /* 0x0003e20008000000 */
[----:B-----5:R-:W-:Y:S01]  /*12f60*/  IMAD.U32 R0, RZ, RZ, UR7 ;  /* 0x00000007ff007e24 */ /* 0x020fe2000f8e00ff */
[----:B-1----:R-:W-:Y:S01]  /*12f70*/  ISETP.EQ.U32.AND P0, PT, R3, UR4, PT ;  /* 0x0000000403007c0c */ /* 0x002fe2000bf02070 */
[----:B--2---:R-:W-:-:S12]  /*12f80*/  IMAD.U32 R2, RZ, RZ, UR8 ;  /* 0x00000008ff027e24 */ /* 0x004fd8000f8e00ff */
[----:B------:R1:W-:Y:S04]  /*12f90*/  @P0 ATOMS.AND RZ, [UR5+0x14], R2 ;  /* 0x00001402ffff098c */ /* 0x0003e8000a800005 */
[----:B------:R1:W-:Y:S01]  /*12fa0*/  @P0 ATOMS.AND RZ, [UR5+0x18], R0 ;  /* 0x00001800ffff098c */ /* 0x0003e2000a800005 */
[----:B------:R-:W-:Y:S05]  /*12fb0*/  BRA `(.L_x_253) ;  /* 0x0000000000147947 */ /* 0x000fea0003800000 */
.L_x_252:
[----:B------:R-:W-:Y:S02]  /*12fc0*/  MOV R2, 0x12fe0 ;  /* 0x00012fe000027802 */ /* 0x000fe40000000f00 */
[----:B--234-:R-:W-:Y:S05]  /*12fd0*/  CALL.REL.NOINC `($__internal_0_$__cuda_sm10x_tcgen05_guardrail_trap_col_being_dealloced_not_returned_by_alloc) ;  /* 0x0000000c00387944 */ /* 0x01cfea0003c00000 */
[----:B------:R-:W-:Y:S05]  /*12fe0*/  BRA `(.L_x_253) ;  /* 0x0000000000087947 */ /* 0x000fea0003800000 */
.L_x_251:
[----:B------:R-:W-:Y:S02]  /*12ff0*/  MOV R2, 0x13010 ;  /* 0x0001301000027802 */ /* 0x000fe40000000f00 */
[----:B--234-:R-:W-:Y:S05]  /*13000*/  CALL.REL.NOINC `($__internal_2_$__cuda_sm10x_tcgen05_guardrail_trap_unallocated_columns_being_dealloced) ;  /* 0x0000000c00447944 */ /* 0x01cfea0003c00000 */
.L_x_253:
[----:B------:R-:W-:Y:S01]  /*13010*/  NOP ;  /* 0x0000000000007918 */ /* 0x000fe20000000000 */
[----:B------:R-:W-:Y:S05]  /*13020*/  EXIT ;  /* 0x000000000000794d */ /* 0x000fea0003800000 */
.L_x_51:
[----:B------:R-:W-:-:S07]  /*13030*/  MOV R3, UR24 ;  /* 0x0000001800037c02 */ /* 0x000fce0008000f00 */
.L_x_254:
[----:B-1----:R1:W2:Y:S02]  /*13040*/  SYNCS.PHASECHK.TRANS64.TRYWAIT P0, [R3+URZ+0x38810], R0 ;  /* 0x03881000030075a7 */ /* 0x0022a400080011ff */
[----:B--2---:R-:W-:Y:S05]  /*13050*/  @!P0 NANOSLEEP.SYNCS 0x989680 ;  /* 0x009896800000895d */ /* 0x004fea0003900000 */
[----:B------:R-:W2:Y:S02]  /*13060*/  @!P0 SYNCS.PHASECHK.TRANS64 P0, [R3+URZ+0x38810], R0 ;  /* 0x03881000030085a7 */ /* 0x000ea400080010ff */
[----:B--2---:R-:W-:Y:S05]  /*13070*/  @!P0 BRA `(.L_x_254) ;  /* 0xfffffffc00f08947 */ /* 0x004fea000383ffff */
[----:B------:R-:W-:Y:S05]  /*13080*/  BRA `(.L_x_255) ;  /* 0xfffffef000b87947 */ /* 0x000fea000383ffff */
.L_x_59:
[----:B------:R-:W-:-:S07]  /*13090*/  MOV R3, UR24 ;  /* 0x0000001800037c02 */ /* 0x000fce0008000f00 */
.L_x_256:
[----:B-1----:R1:W2:Y:S02]  /*130a0*/  SYNCS.PHASECHK.TRANS64.TRYWAIT P0, [R3+URZ+0x38838], R0 ;  /* 0x03883800030075a7 */ /* 0x0022a400080011ff */
[----:B--2---:R-:W-:Y:S05]  /*130b0*/  @!P0 NANOSLEEP.SYNCS 0x989680 ;  /* 0x009896800000895d */ /* 0x004fea0003900000 */
[----:B------:R-:W2:Y:S02]  /*130c0*/  @!P0 SYNCS.PHASECHK.TRANS64 P0, [R3+URZ+0x38838], R0 ;  /* 0x03883800030085a7 */ /* 0x000ea400080010ff */
[----:B--2---:R-:W-:Y:S05]  /*130d0*/  @!P0 BRA `(.L_x_256) ;  /* 0xfffffffc00f08947 */ /* 0x004fea000383ffff */
[----:B------:R-:W-:Y:S05]  /*130e0*/  BRA `(.L_x_257) ;  /* 0xfffffef400a47947 */ /* 0x000fea000383ffff */
.L_x_62:
[----:B------:R-:W-:-:S07]  /*130f0*/  MOV R5, UR24 ;  /* 0x0000001800057c02 */ /* 0x000fce0008000f00 */
.L_x_258:
[----:B-1----:R1:W2:Y:S02]  /*13100*/  SYNCS.PHASECHK.TRANS64.TRYWAIT P0, [R5+URZ+0x38828], R0 ;  /* 0x03882800050075a7 */ /* 0x0022a400080011ff */
[----:B--2---:R-:W-:Y:S05]  /*13110*/  @!P0 NANOSLEEP.SYNCS 0x989680 ;  /* 0x009896800000895d */ /* 0x004fea0003900000 */
[----:B------:R-:W2:Y:S02]  /*13120*/  @!P0 SYNCS.PHASECHK.TRANS64 P0, [R5+URZ+0x38828], R0 ;  /* 0x03882800050085a7 */ /* 0x000ea400080010ff */
[----:B--2---:R-:W-:Y:S05]  /*13130*/  @!P0 BRA `(.L_x_258) ;  /* 0xfffffffc00f08947 */ /* 0x004fea000383ffff */
[----:B------:R-:W-:Y:S05]  /*13140*/  BRA `(.L_x_259) ;  /* 0xfffffef800407947 */ /* 0x000fea000383ffff */
.L_x_68:
[----:B------:R-:W-:-:S07]  /*13150*/  MOV R5, UR24 ;  /* 0x0000001800057c02 */ /* 0x000fce0008000f00 */
.L_x_260:
[----:B-1----:R1:W3:Y:S02]  /*13160*/  SYNCS.PHASECHK.TRANS64.TRYWAIT P0, [R5+URZ+0x38848], R0 ;  /* 0x03884800050075a7 */ /* 0x0022e400080011ff */
[----:B---3--:R-:W-:Y:S05]  /*13170*/  @!P0 NANOSLEEP.SYNCS 0x989680 ;  /* 0x009896800000895d */ /* 0x008fea0003900000 */
[----:B------:R-:W3:Y:S02]  /*13180*/  @!P0 SYNCS.PHASECHK.TRANS64 P0, [R5+URZ+0x38848], R0 ;  /* 0x03884800050085a7 */ /* 0x000ee400080010ff */
[----:B---3--:R-:W-:Y:S05]  /*13190*/  @!P0 BRA `(.L_x_260) ;  /* 0xfffffffc00f08947 */ /* 0x008fea000383ffff */
[----:B------:R-:W-:Y:S05]  /*131a0*/  BRA `(.L_x_261) ;  /* 0xfffffef800fc7947 */ /* 0x000fea000383ffff */
.L_x_72:
[----:B------:R-:W-:Y:S07]  /*131b0*/  MOV R0, UR17 ;  /* 0x0000001100007c02 */ /* 0x000fee0008000f00 */
.L_x_262:
[----:B-1----:R1:W2:Y:S02]  /*131c0*/  SYNCS.PHASECHK.TRANS64.TRYWAIT P0, [R0+URZ+0x38810], R5 ;  /* 0x03881005000075a7 */ /* 0x0022a400080011ff */
[----:B--2---:R-:W-:Y:S05]  /*131d0*/  @!P0 NANOSLEEP.SYNCS 0x989680 ;  /* 0x009896800000895d */ /* 0x004fea0003900000 */
[----:B------:R-:W2:Y:S02]  /*131e0*/  @!P0 SYNCS.PHASECHK.TRANS64 P0, [R0+URZ+0x38810], R5 ;  /* 0x03881005000085a7 */ /* 0x000ea400080010ff */
[----:B--2---:R-:W-:Y:S05]  /*131f0*/  @!P0 BRA `(.L_x_262) ;  /* 0xfffffffc00f08947 */ /* 0x004fea000383ffff */
[----:B------:R-:W-:Y:S05]  /*13200*/  BRA `(.L_x_263) ;  /* 0xfffffefc00e07947 */ /* 0x000fea000383ffff */
.L_x_78:
[----:B-1----:R-:W-:Y:S07]  /*13210*/  MOV R0, UR24 ;  /* 0x0000001800007c02 */ /* 0x002fee0008000f00 */
.L_x_264:
[----:B-1----:R1:W2:Y:S02]  /*13220*/  SYNCS.PHASECHK.TRANS64.TRYWAIT P0, [R0+URZ+0x38838], R4 ;  /* 0x03883804000075a7 */ /* 0x0022a400080011ff */
[----:B--2---:R-:W-:Y:S05]  /*13230*/  @!P0 NANOSLEEP.SYNCS 0x989680 ;  /* 0x009896800000895d */ /* 0x004fea0003900000 */
[----:B------:R-:W2:Y:S02]  /*13240*/  @!P0 SYNCS.PHASECHK.TRANS64 P0, [R0+URZ+0x38838], R4 ;  /* 0x03883804000085a7 */ /* 0x000ea400080010ff */
[----:B--2---:R-:W-:Y:S05]  /*13250*/  @!P0 BRA `(.L_x_264) ;  /* 0xfffffffc00f08947 */ /* 0x004fea000383ffff */
[----:B------:R-:W-:Y:S05]  /*13260*/  BRA `(.L_x_265) ;  /* 0xffffff0000647947 */ /* 0x000fea000383ffff */
.L_x_81:
[----:B------:R-:W-:Y:S07]  /*13270*/  MOV R4, UR24 ;  /* 0x0000001800047c02 */ /* 0x000fee0008000f00 */
.L_x_266:
[----:B--2---:R2:W3:Y:S02]  /*13280*/  SYNCS.PHASECHK.TRANS64.TRYWAIT P0, [R4+URZ+0x38828], R6 ;  /* 0x03882806040075a7 */ /* 0x0044e400080011ff */
[----:B---3--:R-:W-:Y:S05]  /*13290*/  @!P0 NANOSLEEP.SYNCS 0x989680 ;  /* 0x009896800000895d */ /* 0x008fea0003900000 */
[----:B------:R-:W3:Y:S02]  /*132a0*/  @!P0 SYNCS.PHASECHK.TRANS64 P0, [R4+URZ+0x38828], R6 ;  /* 0x03882806040085a7 */ /* 0x000ee400080010ff */
[----:B---3--:R-:W-:Y:S05]  /*132b0*/  @!P0 BRA `(.L_x_266) ;  /* 0xfffffffc00f08947 */ /* 0x008fea000383ffff */
[----:B------:R-:W-:Y:S05]  /*132c0*/  BRA `(.L_x_267) ;  /* 0xffffff0000f47947 */ /* 0x000fea000383ffff */
.L_x_86:
[----:B--2---:R-:W-:Y:S07]  /*132d0*/  MOV R4, UR24 ;  /* 0x0000001800047c02 */ /* 0x004fee0008000f00 */
.L_x_268:
[----:B--2---:R2:W3:Y:S02]  /*132e0*/  SYNCS.PHASECHK.TRANS64.TRYWAIT P0, [R4+URZ+0x38848], R5 ;  /* 0x03884805040075a7 */ /* 0x0044e400080011ff */
[----:B---3--:R-:W-:Y:S05]  /*132f0*/  @!P0 NANOSLEEP.SYNCS 0x989680 ;  /* 0x009896800000895d */ /* 0x008fea0003900000 */
[----:B------:R-:W3:Y:S02]  /*13300*/  @!P0 SYNCS.PHASECHK.TRANS64 P0, [R4+URZ+0x38848], R5 ;  /* 0x03884805040085a7 */ /* 0x000ee400080010ff */
[----:B---3--:R-:W-:Y:S05]  /*13310*/  @!P0 BRA `(.L_x_268) ;  /* 0xfffffffc00f08947 */ /* 0x008fea000383ffff */
[----:B------:R-:W-:Y:S05]  /*13320*/  BRA `(.L_x_269) ;  /* 0xffffff04004c7947 */ /* 0x000fea000383ffff */
.L_x_95:
[----:B------:R-:W-:-:S07]  /*13330*/  MOV R2, UR22 ;  /* 0x0000001600027c02 */ /* 0x000fce0008000f00 */
.L_x_270:
[----:B-1----:R1:W2:Y:S02]  /*13340*/  SYNCS.PHASECHK.TRANS64.TRYWAIT P0, [R2+URZ+0x38800], R6 ;  /* 0x03880006020075a7 */ /* 0x0022a400080011ff */
[----:B--2---:R-:W-:Y:S05]  /*13350*/  @!P0 NANOSLEEP.SYNCS 0x989680 ;  /* 0x009896800000895d */ /* 0x004fea0003900000 */
[----:B------:R-:W2:Y:S02]  /*13360*/  @!P0 SYNCS.PHASECHK.TRANS64 P0, [R2+URZ+0x38800], R6 ;  /* 0x03880006020085a7 */ /* 0x000ea400080010ff */
[----:B--2---:R-:W-:Y:S05]  /*13370*/  @!P0 BRA `(.L_x_270) ;  /* 0xfffffffc00f08947 */ /* 0x004fea000383ffff */
[----:B------:R-:W-:Y:S05]  /*13380*/  BRA `(.L_x_271) ;  /* 0xffffff0c00087947 */ /* 0x000fea000383ffff */
.L_x_96:
[----:B------:R-:W-:-:S07]  /*13390*/  MOV R8, UR22 ;  /* 0x0000001600087c02 */ /* 0x000fce0008000f00 */
.L_x_272:
[----:B-1----:R1:W2:Y:S02]  /*133a0*/  SYNCS.PHASECHK.TRANS64.TRYWAIT P0, [R8+URZ+0x38858], R0 ;  /* 0x03885800080075a7 */ /* 0x0022a400080011ff */
[----:B--2---:R-:W-:Y:S05]  /*133b0*/  @!P0 NANOSLEEP.SYNCS 0x989680 ;  /* 0x009896800000895d */ /* 0x004fea0003900000 */
[----:B------:R-:W2:Y:S02]  /*133c0*/  @!P0 SYNCS.PHASECHK.TRANS64 P0, [R8+URZ+0x38858], R0 ;  /* 0x03885800080085a7 */ /* 0x000ea400080010ff */
[----:B--2---:R-:W-:Y:S05]  /*133d0*/  @!P0 BRA `(.L_x_272) ;  /* 0xfffffffc00f08947 */ /* 0x004fea000383ffff */
[----:B------:R-:W-:Y:S05]  /*133e0*/  BRA `(.L_x_273) ;  /* 0xffffff0c00047947 */ /* 0x000fea000383ffff */
.L_x_99:
[----:B------:R-:W-:-:S07]  /*133f0*/  MOV R2, UR22 ;  /* 0x0000001600027c02 */ /* 0x000fce0008000f00 */
.L_x_274:
[----:B---3--:R3:W4:Y:S02]  /*13400*/  SYNCS.PHASECHK.TRANS64.TRYWAIT P0, [R2+URZ+0x38820], R6 ;  /* 0x03882006020075a7 */ /* 0x00872400080011ff */
[----:B----4-:R-:W-:Y:S05]  /*13410*/  @!P0 NANOSLEEP.SYNCS 0x989680 ;  /* 0x009896800000895d */ /* 0x010fea0003900000 */
[----:B------:R-:W4:Y:S02]  /*13420*/  @!P0 SYNCS.PHASECHK.TRANS64 P0, [R2+URZ+0x38820], R6 ;  /* 0x03882006020085a7 */ /* 0x000f2400080010ff */
[----:B----4-:R-:W-:Y:S05]  /*13430*/  @!P0 BRA `(.L_x_274) ;  /* 0xfffffffc00f08947 */ /* 0x010fea000383ffff */
[----:B------:R-:W-:Y:S05]  /*13440*/  BRA `(.L_x_275) ;  /* 0xffffff1000147947 */ /* 0x000fea000383ffff */
.L_x_101:
[----:B---3--:R-:W-:-:S07]  /*13450*/  MOV R2, UR22 ;  /* 0x0000001600027c02 */ /* 0x008fce0008000f00 */
.L_x_276:
[----:B---3--:R3:W4:Y:S02]  /*13460*/  SYNCS.PHASECHK.TRANS64.TRYWAIT P0, [R2+URZ+0x38868], R0 ;  /* 0x03886800020075a7 */ /* 0x00872400080011ff */
[----:B----4-:R-:W-:Y:S05]  /*13470*/  @!P0 NANOSLEEP.SYNCS 0x989680 ;  /* 0x009896800000895d */ /* 0x010fea0003900000 */
[----:B------:R-:W4:Y:S02]  /*13480*/  @!P0 SYNCS.PHASECHK.TRANS64 P0, [R2+URZ+0x38868], R0 ;  /* 0x03886800020085a7 */ /* 0x000f2400080010ff */
[----:B----4-:R-:W-:Y:S05]  /*13490*/  @!P0 BRA `(.L_x_276) ;  /* 0xfffffffc00f08947 */ /* 0x010fea000383ffff */
[----:B------:R-:W-:Y:S05]  /*134a0*/  BRA `(.L_x_277) ;  /* 0xffffff10000c7947 */ /* 0x000fea000383ffff */
.L_x_103:
[----:B------:R-:W-:-:S07]  /*134b0*/  MOV R7, UR22 ;  /* 0x0000001600077c02 */ /* 0x000fce0008000f00 */
.L_x_278:
[----:B---3--:R3:W4:Y:S02]  /*134c0*/  SYNCS.PHASECHK.TRANS64.TRYWAIT P0, [R7+URZ+0x38878], R0 ;  /* 0x03887800070075a7 */ /* 0x00872400080011ff */
[----:B----4-:R-:W-:Y:S05]  /*134d0*/  @!P0 NANOSLEEP.SYNCS 0x989680 ;  /* 0x009896800000895d */ /* 0x010fea0003900000 */
[----:B------:R-:W4:Y:S02]  /*134e0*/  @!P0 SYNCS.PHASECHK.TRANS64 P0, [R7+URZ+0x38878], R0 ;  /* 0x03887800070085a7 */ /* 0x000f2400080010ff */
[----:B----4-:R-:W-:Y:S05]  /*134f0*/  @!P0 BRA `(.L_x_278) ;  /* 0xfffffffc00f08947 */ /* 0x010fea000383ffff */
[----:B------:R-:W-:Y:S05]  /*13500*/  BRA `(.L_x_279) ;  /* 0xffffff10000c7947 */ /* 0x000fea000383ffff */
.L_x_106:
[----:B------:R-:W-:-:S07]  /*13510*/  MOV R3, UR22 ;  /* 0x0000001600037c02 */ /* 0x000fce0008000f00 */
.L_x_280:
[----:B--2---:R2:W3:Y:S02]  /*13520*/  SYNCS.PHASECHK.TRANS64.TRYWAIT P0, [R3+URZ+0x38880], R6 ;  /* 0x03888006030075a7 */ /* 0x0044e400080011ff */
[----:B---3--:R-:W-:Y:S05]  /*13530*/  @!P0 NANOSLEEP.SYNCS 0x989680 ;  /* 0x009896800000895d */ /* 0x008fea0003900000 */
[----:B------:R-:W3:Y:S02]  /*13540*/  @!P0 SYNCS.PHASECHK.TRANS64 P0, [R3+URZ+0x38880], R6 ;  /* 0x03888006030085a7 */ /* 0x000ee400080010ff */
[----:B---3--:R-:W-:Y:S05]  /*13550*/  @!P0 BRA `(.L_x_280) ;  /* 0xfffffffc00f08947 */ /* 0x008fea000383ffff */
[----:B------:R-:W-:Y:S05]  /*13560*/  BRA `(.L_x_281) ;  /* 0xffffff1400347947 */ /* 0x000fea000383ffff */
.L_x_112:
[----:B------:R-:W-:Y:S07]  /*13570*/  MOV R0, UR4 ;  /* 0x0000000400007c02 */ /* 0x000fee0008000f00 */
.L_x_282:
[----:B-1----:R1:W2:Y:S02]  /*13580*/  SYNCS.PHASECHK.TRANS64.TRYWAIT P0, [R0+URZ+0x38800], R2 ;  /* 0x03880002000075a7 */ /* 0x0022a400080011ff */
[----:B--2---:R-:W-:Y:S05]  /*13590*/  @!P0 NANOSLEEP.SYNCS 0x989680 ;  /* 0x009896800000895d */ /* 0x004fea0003900000 */
[----:B------:R-:W2:Y:S02]  /*135a0*/  @!P0 SYNCS.PHASECHK.TRANS64 P0, [R0+URZ+0x38800], R2 ;  /* 0x03880002000085a7 */ /* 0x000ea400080010ff */
[----:B--2---:R-:W-:Y:S05]  /*135b0*/  @!P0 BRA `(.L_x_282) ;  /* 0xfffffffc00f08947 */ /* 0x004fea000383ffff */
[----:B------:R-:W-:Y:S05]  /*135c0*/  BRA `(.L_x_283) ;  /* 0xffffff1c00687947 */ /* 0x000fea000383ffff */
.L_x_114:
[----:B------:R-:W-:Y:S07]  /*135d0*/  MOV R3, UR22 ;  /* 0x0000001600037c02 */ /* 0x000fee0008000f00 */
.L_x_284:
[----:B-1----:R1:W2:Y:S02]  /*135e0*/  SYNCS.PHASECHK.TRANS64.TRYWAIT P0, [R3+URZ+0x38858], R14 ;  /* 0x0388580e030075a7 */ /* 0x0022a400080011ff */
[----:B--2---:R-:W-:Y:S05]  /*135f0*/  @!P0 NANOSLEEP.SYNCS 0x989680 ;  /* 0x009896800000895d */ /* 0x004fea0003900000 */
[----:B------:R-:W2:Y:S02]  /*13600*/  @!P0 SYNCS.PHASECHK.TRANS64 P0, [R3+URZ+0x38858], R14 ;  /* 0x0388580e030085a7 */ /* 0x000ea400080010ff */
[----:B--2---:R-:W-:Y:S05]  /*13610*/  @!P0 BRA `(.L_x_284) ;  /* 0xfffffffc00f08947 */ /* 0x004fea000383ffff */
[----:B------:R-:W-:Y:S05]  /*13620*/  BRA `(.L_x_285) ;  /* 0xffffff1c006c7947 */ /* 0x000fea000383ffff */
.L_x_117:
[----:B------:R-:W-:Y:S07]  /*13630*/  MOV R0, UR22 ;  /* 0x0000001600007c02 */ /* 0x000fee0008000f00 */
.L_x_286:
[----:B--2---:R2:W3:Y:S02]  /*13640*/  SYNCS.PHASECHK.TRANS64.TRYWAIT P0, [R0+URZ+0x38890], R2 ;  /* 0x03889002000075a7 */ /* 0x0044e400080011ff */
[----:B---3--:R-:W-:Y:S05]  /*13650*/  @!P0 NANOSLEEP.SYNCS 0x989680 ;  /* 0x009896800000895d */ /* 0x008fea0003900000 */
[----:B------:R-:W3:Y:S02]  /*13660*/  @!P0 SYNCS.PHASECHK.TRANS64 P0, [R0+URZ+0x38890], R2 ;  /* 0x03889002000085a7 */ /* 0x000ee400080010ff */
[----:B---3--:R-:W-:Y:S05]  /*13670*/  @!P0 BRA `(.L_x_286) ;  /* 0xfffffffc00f08947 */ /* 0x008fea000383ffff */
[----:B------:R-:W-:Y:S05]  /*13680*/  BRA `(.L_x_287) ;  /* 0xffffff2000847947 */ /* 0x000fea000383ffff */
.L_x_119:
[----:B------:R-:W-:Y:S07]  /*13690*/  MOV R0, UR22 ;  /* 0x0000001600007c02 */ /* 0x000fee0008000f00 */
.L_x_288:
[----:B--2---:R2:W3:Y:S02]  /*136a0*/  SYNCS.PHASECHK.TRANS64.TRYWAIT P0, [R0+URZ+0x38868], R2 ;  /* 0x03886802000075a7 */ /* 0x0044e400080011ff */
[----:B---3--:R-:W-:Y:S05]  /*136b0*/  @!P0 NANOSLEEP.SYNCS 0x989680 ;  /* 0x009896800000895d */ /* 0x008fea0003900000 */
[----:B------:R-:W3:Y:S02]  /*136c0*/  @!P0 SYNCS.PHASECHK.TRANS64 P0, [R0+URZ+0x38868], R2 ;  /* 0x03886802000085a7 */ /* 0x000ee400080010ff */
[----:B---3--:R-:W-:Y:S05]  /*136d0*/  @!P0 BRA `(.L_x_288) ;  /* 0xfffffffc00f08947 */ /* 0x008fea000383ffff */
[----:B------:R-:W-:Y:S05]  /*136e0*/  BRA `(.L_x_289) ;  /* 0xffffff2000807947 */ /* 0x000fea000383ffff */
.L_x_125:
[----:B------:R-:W-:Y:S07]  /*136f0*/  MOV R0, UR22 ;  /* 0x0000001600007c02 */ /* 0x000fee0008000f00 */
.L_x_290:
[----:B---3--:R3:W4:Y:S02]  /*13700*/  SYNCS.PHASECHK.TRANS64.TRYWAIT P0, [R0+URZ+0x38878], R2 ;  /* 0x03887802000075a7 */ /* 0x00872400080011ff */
[----:B----4-:R-:W-:Y:S05]  /*13710*/  @!P0 NANOSLEEP.SYNCS 0x989680 ;  /* 0x009896800000895d */ /* 0x010fea0003900000 */
[----:B------:R-:W4:Y:S02]  /*13720*/  @!P0 SYNCS.PHASECHK.TRANS64 P0, [R0+URZ+0x38878], R2 ;  /* 0x03887802000085a7 */ /* 0x000f2400080010ff */
[----:B----4-:R-:W-:Y:S05]  /*13730*/  @!P0 BRA `(.L_x_290) ;  /* 0xfffffffc00f08947 */ /* 0x010fea000383ffff */
[----:B------:R-:W-:Y:S05]  /*13740*/  BRA `(.L_x_291) ;  /* 0xffffff2800e47947 */ /* 0x000fea000383ffff */
.L_x_127:
[----:B------:R-:W-:Y:S07]  /*13750*/  MOV R3, UR22 ;  /* 0x0000001600037c02 */ /* 0x000fee0008000f00 */
.L_x_292:
[----:B---3--:R3:W4:Y:S02]  /*13760*/  SYNCS.PHASECHK.TRANS64.TRYWAIT P0, [R3+URZ+0x38820], R14 ;  /* 0x0388200e030075a7 */ /* 0x00872400080011ff */
[----:B----4-:R-:W-:Y:S05]  /*13770*/  @!P0 NANOSLEEP.SYNCS 0x989680 ;  /* 0x009896800000895d */ /* 0x010fea0003900000 */
[----:B------:R-:W4:Y:S02]  /*13780*/  @!P0 SYNCS.PHASECHK.TRANS64 P0, [R3+URZ+0x38820], R14 ;  /* 0x0388200e030085a7 */ /* 0x000f2400080010ff */
[----:B----4-:R-:W-:Y:S05]  /*13790*/  @!P0 BRA `(.L_x_292) ;  /* 0xfffffffc00f08947 */ /* 0x010fea000383ffff */
[----:B------:R-:W-:Y:S05]  /*137a0*/  BRA `(.L_x_293) ;  /* 0xffffff2800e87947 */ /* 0x000fea000383ffff */
.L_x_130:
[----:B------:R-:W-:Y:S07]  /*137b0*/  MOV R3, UR22 ;  /* 0x0000001600037c02 */ /* 0x000fee0008000f00 */
.L_x_294:
[----:B--2---:R2:W3:Y:S02]  /*137c0*/  SYNCS.PHASECHK.TRANS64.TRYWAIT P0, [R3+URZ+0x38880], R14 ;  /* 0x0388800e030075a7 */ /* 0x0044e400080011ff */
[----:B---3--:R-:W-:Y:S05]  /*137d0*/  @!P0 NANOSLEEP.SYNCS 0x989680 ;  /* 0x009896800000895d */ /* 0x008fea0003900000 */
[----:B------:R-:W3:Y:S02]  /*137e0*/  @!P0 SYNCS.PHASECHK.TRANS64 P0, [R3+URZ+0x38880], R14 ;  /* 0x0388800e030085a7 */ /* 0x000ee400080010ff */
[----:B---3--:R-:W-:Y:S05]  /*137f0*/  @!P0 BRA `(.L_x_294) ;  /* 0xfffffffc00f08947 */ /* 0x008fea000383ffff */
[----:B------:R-:W-:Y:S05]  /*13800*/  BRA `(.L_x_295) ;  /* 0xffffff2c00e07947 */ /* 0x000fea000383ffff */
.L_x_135:
[----:B-1----:R-:W-:-:S07]  /*13810*/  MOV R0, UR22 ;  /* 0x0000001600007c02 */ /* 0x002fce0008000f00 */
.L_x_296:
[----:B-1----:R1:W2:Y:S02]  /*13820*/  SYNCS.PHASECHK.TRANS64.TRYWAIT P0, [R0+URZ+0x388b0], R2 ;  /* 0x0388b002000075a7 */ /* 0x0022a400080011ff */
[----:B--2---:R-:W-:Y:S05]  /*13830*/  @!P0 NANOSLEEP.SYNCS 0x989680 ;  /* 0x009896800000895d */ /* 0x004fea0003900000 */
[----:B------:R-:W2:Y:S02]  /*13840*/  @!P0 SYNCS.PHASECHK.TRANS64 P0, [R0+URZ+0x388b0], R2 ;  /* 0x0388b002000085a7 */ /* 0x000ea400080010ff */
[----:B--2---:R-:W-:Y:S05]  /*13850*/  @!P0 BRA `(.L_x_296) ;  /* 0xfffffffc00f08947 */ /* 0x004fea000383ffff */
[----:B------:R-:W-:Y:S05]  /*13860*/  BRA `(.L_x_297) ;  /* 0xffffff3400087947 */ /* 0x000fea000383ffff */
.L_x_138:
[----:B------:R-:W-:-:S07]  /*13870*/  MOV R0, UR22 ;  /* 0x0000001600007c02 */ /* 0x000fce0008000f00 */
.L_x_298:
[----:B--2---:R2:W3:Y:S02]  /*13880*/  SYNCS.PHASECHK.TRANS64.TRYWAIT P0, [R0+URZ+0x388b8], R2 ;  /* 0x0388b802000075a7 */ /* 0x0044e400080011ff */
[----:B---3--:R-:W-:Y:S05]  /*13890*/  @!P0 NANOSLEEP.SYNCS 0x989680 ;  /* 0x009896800000895d */ /* 0x008fea0003900000 */
[----:B------:R-:W3:Y:S02]  /*138a0*/  @!P0 SYNCS.PHASECHK.TRANS64 P0, [R0+URZ+0x388b8], R2 ;  /* 0x0388b802000085a7 */ /* 0x000ee400080010ff */
[----:B---3--:R-:W-:Y:S05]  /*138b0*/  @!P0 BRA `(.L_x_298) ;  /* 0xfffffffc00f08947 */ /* 0x008fea000383ffff */
[----:B------:R-:W-:Y:S05]  /*138c0*/  BRA `(.L_x_299) ;  /* 0xffffff3400107947 */ /* 0x000fea000383ffff */
.L_x_140:
[----:B------:R-:W-:-:S07]  /*138d0*/  MOV R3, UR22 ;  /* 0x0000001600037c02 */ /* 0x000fce0008000f00 */
.L_x_300:
[----:B--2---:R2:W3:Y:S02]  /*138e0*/  SYNCS.PHASECHK.TRANS64.TRYWAIT P0, [R3+URZ+0x38890], R12 ;  /* 0x0388900c030075a7 */ /* 0x0044e400080011ff */
[----:B---3--:R-:W-:Y:S05]  /*138f0*/  @!P0 NANOSLEEP.SYNCS 0x989680 ;  /* 0x009896800000895d */ /* 0x008fea0003900000 */
[----:B------:R-:W3:Y:S02]  /*13900*/  @!P0 SYNCS.PHASECHK.TRANS64 P0, [R3+URZ+0x38890], R12 ;  /* 0x0388900c030085a7 */ /* 0x000ee400080010ff */
[----:B---3--:R-:W-:Y:S05]  /*13910*/  @!P0 BRA `(.L_x_300) ;  /* 0xfffffffc00f08947 */ /* 0x008fea000383ffff */
[----:B------:R-:W-:Y:S05]  /*13920*/  BRA `(.L_x_301) ;  /* 0xffffff3400147947 */ /* 0x000fea000383ffff */
.L_x_148:
[----:B------:R-:W-:-:S07]  /*13930*/  MOV R2, UR14 ;  /* 0x0000000e00027c02 */ /* 0x000fce0008000f00 */
.L_x_302:
[----:B-1----:R1:W2:Y:S02]  /*13940*/  SYNCS.PHASECHK.TRANS64.TRYWAIT P0, [R2+URZ+0x38870], R3 ;  /* 0x03887003020075a7 */ /* 0x0022a400080011ff */
[----:B--2---:R-:W-:Y:S05]  /*13950*/  @!P0 NANOSLEEP.SYNCS 0x989680 ;  /* 0x009896800000895d */ /* 0x004fea0003900000 */
[----:B------:R-:W2:Y:S02]  /*13960*/  @!P0 SYNCS.PHASECHK.TRANS64 P0, [R2+URZ+0x38870], R3 ;  /* 0x03887003020085a7 */ /* 0x000ea400080010ff */
[----:B--2---:R-:W-:Y:S05]  /*13970*/  @!P0 BRA `(.L_x_302) ;  /* 0xfffffffc00f08947 */ /* 0x004fea000383ffff */
[----:B------:R-:W-:Y:S05]  /*13980*/  BRA `(.L_x_303) ;  /* 0xffffff4000687947 */ /* 0x000fea000383ffff */
.L_x_170:
[----:B--2---:R2:W3:Y:S02]  /*13990*/  SYNCS.PHASECHK.TRANS64.TRYWAIT P1, [R56+URZ+0x38850], R0 ;  /* 0x03885000380075a7 */ /* 0x0044e400080211ff */
[----:B---3--:R-:W-:Y:S05]  /*139a0*/  @!P1 NANOSLEEP.SYNCS 0x989680 ;  /* 0x009896800000995d */ /* 0x008fea0003900000 */
[----:B------:R-:W3:Y:S02]  /*139b0*/  @!P1 SYNCS.PHASECHK.TRANS64 P1, [R56+URZ+0x38850], R0 ;  /* 0x03885000380095a7 */ /* 0x000ee400080210ff */
[----:B---3--:R-:W-:Y:S05]  /*139c0*/  @!P1 BRA `(.L_x_170) ;  /* 0xfffffffc00f09947 */ /* 0x008fea000383ffff */
[----:B------:R-:W-:Y:S05]  /*139d0*/  BRA `(.L_x_304) ;  /* 0xffffff5000b07947 */ /* 0x000fea000383ffff */
.L_x_173:
[----:B-1----:R1:W2:Y:S02]  /*139e0*/  SYNCS.PHASECHK.TRANS64.TRYWAIT P1, [R56+URZ+0x38888], R0 ;  /* 0x03888800380075a7 */ /* 0x0022a400080211ff */
[----:B--2---:R-:W-:Y:S05]  /*139f0*/  @!P1 NANOSLEEP.SYNCS 0x989680 ;  /* 0x009896800000995d */ /* 0x004fea0003900000 */
[----:B------:R-:W2:Y:S02]  /*13a00*/  @!P1 SYNCS.PHASECHK.TRANS64 P1, [R56+URZ+0x38888], R0 ;  /* 0x03888800380095a7 */ /* 0x000ea400080210ff */
[----:B--2---:R-:W-:Y:S05]  /*13a10*/  @!P1 BRA `(.L_x_173) ;  /* 0xfffffffc00f09947 */ /* 0x004fea000383ffff */
[----:B------:R-:W-:Y:S05]  /*13a20*/  BRA `(.L_x_305) ;  /* 0xffffff5000b87947 */ /* 0x000fea000383ffff */
.L_x_176:
[----:B-1----:R1:W2:Y:S02]  /*13a30*/  SYNCS.PHASECHK.TRANS64.TRYWAIT P1, [R56+URZ+0x38830], R0 ;  /* 0x03883000380075a7 */ /* 0x0022a400080211ff */
[----:B--2---:R-:W-:Y:S05]  /*13a40*/  @!P1 NANOSLEEP.SYNCS 0x989680 ;  /* 0x009896800000995d */ /* 0x004fea0003900000 */
[----:B------:R-:W2:Y:S02]  /*13a50*/  @!P1 SYNCS.PHASECHK.TRANS64 P1, [R56+URZ+0x38830], R0 ;  /* 0x03883000380095a7 */ /* 0x000ea400080210ff */
[----:B--2---:R-:W-:Y:S05]  /*13a60*/  @!P1 BRA `(.L_x_176) ;  /* 0xfffffffc00f09947 */ /* 0x004fea000383ffff */
[----:B------:R-:W-:Y:S05]  /*13a70*/  BRA `(.L_x_306) ;  /* 0xffffff5000e87947 */ /* 0x000fea000383ffff */
.L_x_177:
[----:B------:R-:W-:Y:S01]  /*13a80*/  MOV R12, RZ ;  /* 0x000000ff000c7202 */ /* 0x000fe20000000f00 */
[----:B------:R-:W-:Y:S01]  /*13a90*/  HFMA2 R11, -RZ, RZ, 0, 1.847743988037109375e-06 ;  /* 0x0000001fff0b7431 */ /* 0x000fe200000001ff */
[----:B------:R-:W-:Y:S01]  /*13aa0*/  MOV R15, 0xffffffff ;  /* 0xffffffff000f7802 */ /* 0x000fe20000000f00 */
[----:B------:R-:W-:Y:S06]  /*13ab0*/  BSSY B0, `(.L_x_307) ;  /* 0x0000004000007945 */ /* 0x000fec0003800000 */
[----:B-1----:R-:W-:Y:S05]  /*13ac0*/  WARPSYNC.COLLECTIVE R15, `(.L_x_308) ;  /* 0x000000000f087348 */ /* 0x002fea0003c00000 */
[----:B------:R2:W3:Y:S02]  /*13ad0*/  SHFL.IDX P6, R14, R13, R12, R11 ;  /* 0x0000000c0d0e7389 */ /* 0x0004e400000c000b */
[----:B-123--:R-:W-:Y:S05]  /*13ae0*/  ENDCOLLECTIVE ;  /* 0x000000000000791b */ /* 0x00efea0003800000 */
.L_x_308:
[----:B------:R-:W-:Y:S05]  /*13af0*/  BSYNC B0 ;  /* 0x0000000000007941 */ /* 0x000fea0003800000 */
.L_x_307:
[----:B------:R-:W-:Y:S05]  /*13b00*/  BRA `(.L_x_309) ;  /* 0xffffff5000e87947 */ /* 0x000fea000383ffff */
.L_x_193:
[----:B------:R1:W1:Y:S02]  /*13b10*/  SYNCS.PHASECHK.TRANS64.TRYWAIT P0, [R56+URZ+0x38840], R0 ;  /* 0x03884000380075a7 */ /* 0x00026400080011ff */
[----:B-1----:R-:W-:Y:S05]  /*13b20*/  @!P0 NANOSLEEP.SYNCS 0x989680 ;  /* 0x009896800000895d */ /* 0x002fea0003900000 */
[----:B------:R-:W1:Y:S02]  /*13b30*/  @!P0 SYNCS.PHASECHK.TRANS64 P0, [R56+URZ+0x38840], R0 ;  /* 0x03884000380085a7 */ /* 0x000e6400080010ff */
[----:B-1----:R-:W-:Y:S05]  /*13b40*/  @!P0 BRA `(.L_x_193) ;  /* 0xfffffffc00f08947 */ /* 0x002fea000383ffff */
[----:B------:R-:W-:Y:S05]  /*13b50*/  BRA `(.L_x_310) ;  /* 0xffffffa000c47947 */ /* 0x000fea000383ffff */
.L_x_196:
[----:B------:R1:W1:Y:S02]  /*13b60*/  SYNCS.PHASECHK.TRANS64.TRYWAIT P0, [R56+URZ+0x38860], R0 ;  /* 0x03886000380075a7 */ /* 0x00026400080011ff */
[----:B-1----:R-:W-:Y:S05]  /*13b70*/  @!P0 NANOSLEEP.SYNCS 0x989680 ;  /* 0x009896800000895d */ /* 0x002fea0003900000 */
[----:B------:R-:W1:Y:S02]  /*13b80*/  @!P0 SYNCS.PHASECHK.TRANS64 P0, [R56+URZ+0x38860], R0 ;  /* 0x03886000380085a7 */ /* 0x000e6400080010ff */
[----:B-1----:R-:W-:Y:S05]  /*13b90*/  @!P0 BRA `(.L_x_196) ;  /* 0xfffffffc00f08947 */ /* 0x002fea000383ffff */
[----:B------:R-:W-:Y:S05]  /*13ba0*/  BRA `(.L_x_311) ;  /* 0xffffffa000d07947 */ /* 0x000fea000383ffff */
.L_x_198:
[----:B------:R1:W1:Y:S02]  /*13bb0*/  SYNCS.PHASECHK.TRANS64.TRYWAIT P0, [R56+URZ+0x38898], R0 ;  /* 0x03889800380075a7 */ /* 0x00026400080011ff */
[----:B-1----:R-:W-:Y:S05]  /*13bc0*/  @!P0 NANOSLEEP.SYNCS 0x989680 ;  /* 0x009896800000895d */ /* 0x002fea0003900000 */
[----:B------:R-:W1:Y:S02]  /*13bd0*/  @!P0 SYNCS.PHASECHK.TRANS64 P0, [R56+URZ+0x38898], R0 ;  /* 0x03889800380085a7 */ /* 0x000e6400080010ff */
[----:B-1----:R-:W-:Y:S05]  /*13be0*/  @!P0 BRA `(.L_x_198) ;  /* 0xfffffffc00f08947 */ /* 0x002fea000383ffff */
[----:B------:R-:W-:Y:S05]  /*13bf0*/  BRA `(.L_x_312) ;  /* 0xffffffa000dc7947 */ /* 0x000fea000383ffff */
.L_x_206:
[----:B-1----:R-:W-:-:S04]  /*13c00*/  MOV R0, UR37 ;  /* 0x0000002500007c02 */ /* 0x002fc80008000f00 */
[----:B------:R1:W2:Y:S03]  /*13c10*/  SYNCS.PHASECHK.TRANS64.TRYWAIT P1, [R0+URZ+0x388a0], R3 ;  /* 0x0388a003000075a7 */ /* 0x0002a600080211ff */
[----:B--2---:R-:W-:Y:S05]  /*13c20*/  @!P1 NANOSLEEP.SYNCS 0x989680 ;  /* 0x009896800000995d */ /* 0x004fea0003900000 */
[----:B------:R-:W2:Y:S02]  /*13c30*/  @!P1 SYNCS.PHASECHK.TRANS64 P1, [R0+URZ+0x388a0], R3 ;  /* 0x0388a003000095a7 */ /* 0x000ea400080210ff */
[----:B--2---:R-:W-:Y:S05]  /*13c40*/  @!P1 BRA `(.L_x_206) ;  /* 0xfffffffc00ec9947 */ /* 0x004fea000383ffff */
[----:B------:R-:W-:Y:S05]  /*13c50*/  BRA `(.L_x_313) ;  /* 0xffffffc000147947 */ /* 0x000fea000383ffff */
.L_x_229:
[----:B------:R-:W-:-:S07]  /*13c60*/  MOV R0, UR37 ;  /* 0x0000002500007c02 */ /* 0x000fce0008000f00 */
.L_x_314:
[----:B------:R1:W1:Y:S02]  /*13c70*/  SYNCS.PHASECHK.TRANS64.TRYWAIT P1, [R0+URZ+0x388a8], R3 ;  /* 0x0388a803000075a7 */ /* 0x00026400080211ff */
[----:B-1----:R-:W-:Y:S05]  /*13c80*/  @!P1 NANOSLEEP.SYNCS 0x989680 ;  /* 0x009896800000995d */ /* 0x002fea0003900000 */
[----:B------:R-:W1:Y:S02]  /*13c90*/  @!P1 SYNCS.PHASECHK.TRANS64 P1, [R0+URZ+0x388a8], R3 ;  /* 0x0388a803000095a7 */ /* 0x000e6400080210ff */
[----:B-1----:R-:W-:Y:S05]  /*13ca0*/  @!P1 BRA `(.L_x_314) ;  /* 0xfffffffc00f09947 */ /* 0x002fea000383ffff */
[----:B------:R-:W-:Y:S05]  /*13cb0*/  BRA `(.L_x_315) ;  /* 0xffffffd400807947 */ /* 0x000fea000383ffff */
        .weak           $__internal_0_$__cuda_sm10x_tcgen05_guardrail_trap_col_being_dealloced_not_returned_by_alloc
        .type           $__internal_0_$__cuda_sm10x_tcgen05_guardrail_trap_col_being_dealloced_not_returned_by_alloc,@function
        .size           $__internal_0_$__cuda_sm10x_tcgen05_guardrail_trap_col_being_dealloced_not_returned_by_alloc,($__internal_1_$__cuda_sm10x_tcgen05_guardrail_trap_phase_invalid_during_alloc - $__internal_0_$__cuda_sm10x_tcgen05_guardrail_trap_col_being_dealloced_not_returned_by_alloc)
$__internal_0_$__cuda_sm10x_tcgen05_guardrail_trap_col_being_dealloced_not_returned_by_alloc:
[----:B------:R-:W-:Y:S05]  /*13cc0*/  BPT.TRAP 0x1 ;  /* 0x000000040000795c */ /* 0x000fea0000300000 */
[----:B------:R-:W-:-:S04]  /*13cd0*/  HFMA2 R3, -RZ, RZ, 0, 0 ;  /* 0x00000000ff037431 */ /* 0x000fc800000001ff */
[----:B------:R-:W-:Y:S05]  /*13ce0*/  RET.REL.NODEC R2 `(_ZN7cutlass13device_kernelINS_4fmha6kernel36Sm100FmhaBwdKernelTmaWarpSpecializedIN4cute5tupleIJiiiiNS5_IJNS5_IJiiEEEiEEEEEENS_6half_tEfNS5_IJNS4_1CILi128EEESB_SB_SB_EEENS1_10collective10CausalMaskILb1EEEEEEEvNT_6ParamsE) ;  /* 0xfffffec002c47950 */ /* 0x000fea0003c3ffff */
        .weak           $__internal_1_$__cuda_sm10x_tcgen05_guardrail_trap_phase_invalid_during_alloc
        .type           $__internal_1_$__cuda_sm10x_tcgen05_guardrail_trap_phase_invalid_during_alloc,@function
        .size           $__internal_1_$__cuda_sm10x_tcgen05_guardrail_trap_phase_invalid_during_alloc,($__internal_2_$__cuda_sm10x_tcgen05_guardrail_trap_unallocated_columns_being_dealloced - $__internal_1_$__cuda_sm10x_tcgen05_guardrail_trap_phase_invalid_during_alloc)
$__internal_1_$__cuda_sm10x_tcgen05_guardrail_trap_phase_invalid_during_alloc:
[----:B------:R-:W-:Y:S05]  /*13cf0*/  BPT.TRAP 0x1 ;  /* 0x000000040000795c */ /* 0x000fea0000300000 */
[----:B------:R-:W-:-:S04]  /*13d00*/  MOV R3, 0x0 ;  /* 0x0000000000037802 */ /* 0x000fc80000000f00 */
[----:B------:R-:W-:Y:S05]  /*13d10*/  RET.REL.NODEC R2 `(_ZN7cutlass13device_kernelINS_4fmha6kernel36Sm100FmhaBwdKernelTmaWarpSpecializedIN4cute5tupleIJiiiiNS5_IJNS5_IJiiEEEiEEEEEENS_6half_tEfNS5_IJNS4_1CILi128EEESB_SB_SB_EEENS1_10collective10CausalMaskILb1EEEEEEEvNT_6ParamsE) ;  /* 0xfffffec002b87950 */ /* 0x000fea0003c3ffff */
        .weak           $__internal_2_$__cuda_sm10x_tcgen05_guardrail_trap_unallocated_columns_being_dealloced
        .type           $__internal_2_$__cuda_sm10x_tcgen05_guardrail_trap_unallocated_columns_being_dealloced,@function
        .size           $__internal_2_$__cuda_sm10x_tcgen05_guardrail_trap_unallocated_columns_being_dealloced,($__internal_3_$__cuda_sm20_div_u16 - $__internal_2_$__cuda_sm10x_tcgen05_guardrail_trap_unallocated_columns_being_dealloced)
$__internal_2_$__cuda_sm10x_tcgen05_guardrail_trap_unallocated_columns_being_dealloced:
[----:B------:R-:W-:Y:S05]  /*13d20*/  BPT.TRAP 0x1 ;  /* 0x000000040000795c */ /* 0x000fea0000300000 */
[----:B------:R-:W-:-:S04]  /*13d30*/  HFMA2 R3, -RZ, RZ, 0, 0 ;  /* 0x00000000ff037431 */ /* 0x000fc800000001ff */
[----:B------:R-:W-:Y:S05]  /*13d40*/  RET.REL.NODEC R2 `(_ZN7cutlass13device_kernelINS_4fmha6kernel36Sm100FmhaBwdKernelTmaWarpSpecializedIN4cute5tupleIJiiiiNS5_IJNS5_IJiiEEEiEEEEEENS_6half_tEfNS5_IJNS4_1CILi128EEESB_SB_SB_EEENS1_10collective10CausalMaskILb1EEEEEEEvNT_6ParamsE) ;  /* 0xfffffec002ac7950 */ /* 0x000fea0003c3ffff */
        .weak           $__internal_3_$__cuda_sm20_div_u16
        .type           $__internal_3_$__cuda_sm20_div_u16,@function
        .size           $__internal_3_$__cuda_sm20_div_u16,(.L_x_325 - $__internal_3_$__cuda_sm20_div_u16)
$__internal_3_$__cuda_sm20_div_u16:
[----:B------:R-:W1:Y:S01]  /*13d50*/  I2F.U16 R5, R6 ;  /* 0x0000000600057306 */ /* 0x000e620000101000 */
[----:B------:R-:W-:Y:S01]  /*13d60*/  IMAD.MOV.U32 R3, RZ, RZ, 0x4b800000 ;  /* 0x4b800000ff037424 */ /* 0x000fe200078e00ff */
[----:B------:R-:W-:-:S04]  /*13d70*/  LOP3.LUT R0, R0, 0xffff, RZ, 0xc0, !PT ;  /* 0x0000ffff00007812 */ /* 0x000fc800078ec0ff */
[----:B------:R-:W-:Y:S02]  /*13d80*/  I2FP.F32.U32.RZ R0, R0 ;  /* 0x0000000000007245 */ /* 0x000fe4000020d000 */
[C---:B-1----:R-:W-:Y:S02]  /*13d90*/  FSETP.GEU.AND P0, PT, |R5|.reuse, 1.175494350822287508e-38, PT ;  /* 0x008000000500780b */ /* 0x042fe40003f0e200 */
[----:B------:R-:W-:Y:S02]  /*13da0*/  FSETP.GT.AND P1, PT, |R5|, 8.50705917302346158658e+37, PT ;  /* 0x7e8000000500780b */ /* 0x000fe40003f24200 */
[----:B------:R-:W-:Y:S02]  /*13db0*/  FSEL R3, R3, 1, !P0 ;  /* 0x3f80000003037808 */ /* 0x000fe40004000000 */
[----:B------:R-:W-:Y:S02]  /*13dc0*/  ISETP.NE.U32.AND P0, PT, R6, RZ, PT ;  /* 0x000000ff0600720c */ /* 0x000fe40003f05070 */
[----:B------:R-:W-:-:S05]  /*13dd0*/  FSEL R3, R3, 0.25, !P1 ;  /* 0x3e80000003037808 */ /* 0x000fca0004800000 */
[----:B------:R-:W-:-:S06]  /*13de0*/  FMUL R5, R5, R3 ;  /* 0x0000000305057220 */ /* 0x000fcc0000400000 */
[----:B------:R-:W1:Y:S02]  /*13df0*/  MUFU.RCP R5, R5 ;  /* 0x0000000500057308 */ /* 0x000e640000001000 */
[----:B-1----:R-:W-:-:S04]  /*13e00*/  FMUL R5, R3, R5 ;  /* 0x0000000503057220 */ /* 0x002fc80000400000 */
[----:B------:R-:W-:-:S04]  /*13e10*/  VIADD R5, R5, 0x2 ;  /* 0x0000000205057836 */ /* 0x000fc80000000000 */
[----:B------:R-:W-:Y:S01]  /*13e20*/  FMUL.RZ R0, R0, R5 ;  /* 0x0000000500007220 */ /* 0x000fe2000040c000 */
[----:B------:R-:W-:-:S05]  /*13e30*/  IMAD.MOV.U32 R5, RZ, RZ, 0x0 ;  /* 0x00000000ff057424 */ /* 0x000fca00078e00ff */
[----:B------:R-:W1:Y:S02]  /*13e40*/  F2I.U32.TRUNC.NTZ R0, R0 ;  /* 0x0000000000007305 */ /* 0x000e64000020f000 */
[----:B-1----:R-:W-:Y:S01]  /*13e50*/  LOP3.LUT R16, R0, 0xffff, RZ, 0xc0, !PT ;  /* 0x0000ffff00107812 */ /* 0x002fe200078ec0ff */
[----:B------:R-:W-:Y:S01]  /*13e60*/  @!P0 IMAD.MOV.U32 R16, RZ, RZ, -0x1 ;  /* 0xffffffffff108424 */ /* 0x000fe200078e00ff */
[----:B------:R-:W-:Y:S06]  /*13e70*/  RET.REL.NODEC R4 `(_ZN7cutlass13device_kernelINS_4fmha6kernel36Sm100FmhaBwdKernelTmaWarpSpecializedIN4cute5tupleIJiiiiNS5_IJNS5_IJiiEEEiEEEEEENS_6half_tEfNS5_IJNS4_1CILi128EEESB_SB_SB_EEENS1_10collective10CausalMaskILb1EEEEEEEvNT_6ParamsE) ;  /* 0xfffffec004607950 */ /* 0x000fec0003c3ffff */
.L_x_316:
[----:B------:R-:W-:-:S00]  /*13e80*/  BRA `(.L_x_316) ;  /* 0xfffffffc00fc7947 */ /* 0x000fc0000383ffff */
[----:B------:R-:W-:-:S00]  /*13e90*/  NOP ;  /* 0x0000000000007918 */ /* 0x000fc00000000000 */
        /* <DEDUP_REMOVED lines=14> */
.L_x_325:


//--------------------- .nv.global.init           --------------------------
	.section	.nv.global.init,"aw",@progbits
.nv.global.init:
	.type		$str$25,@object
	.size		$str$25,($str$26 - $str$25)
$str$25:
        /*0000*/ 	.byte	0x28, 0x61, 0x64, 0x64, 0x72, 0x65, 0x73, 0x73, 0x20, 0x26, 0x20, 0x6d, 0x61, 0x73, 0x6b, 0x29
        /*0010*/ 	.byte	0x20, 0x3d, 0x3d, 0x20, 0x30, 0x00
	.type		$str$26,@object
	.size		$str$26,($str$24 - $str$26)
$str$26:
        /*0016*/ 	.byte	0x2f, 0x74, 0x6d, 0x70, 0x2f, 0x63, 0x75, 0x74, 0x6c, 0x61, 0x73, 0x73, 0x5f, 0x73, 0x77, 0x65
        /*0026*/ 	.byte	0x65, 0x70, 0x5f, 0x73, 0x72, 0x63, 0x2f, 0x69, 0x6e, 0x63, 0x6c, 0x75, 0x64, 0x65, 0x2f, 0x63
        /*0036*/ 	.byte	0x75, 0x74, 0x65, 0x2f, 0x70, 0x6f, 0x69, 0x6e, 0x74, 0x65, 0x72, 0x5f, 0x66, 0x6c, 0x61, 0x67
        /*0046*/ 	.byte	0x67, 0x65, 0x64, 0x2e, 0x68, 0x70, 0x70, 0x00
	.type		$str$24,@object
	.size		$str$24,($str$23 - $str$24)
$str$24:
        /*004e*/ 	.byte	0x2f, 0x74, 0x6d, 0x70, 0x2f, 0x63, 0x75, 0x74, 0x6c, 0x61, 0x73, 0x73, 0x5f, 0x73, 0x77, 0x65
        /*005e*/ 	.byte	0x65, 0x70, 0x5f, 0x73, 0x72, 0x63, 0x2f, 0x69, 0x6e, 0x63, 0x6c, 0x75, 0x64, 0x65, 0x2f, 0x63
        /*006e*/ 	.byte	0x75, 0x74, 0x65, 0x2f, 0x61, 0x74, 0x6f, 0x6d, 0x2f, 0x63, 0x6f, 0x70, 0x79, 0x5f, 0x74, 0x72
        /*007e*/ 	.byte	0x61, 0x69, 0x74, 0x73, 0x5f, 0x73, 0x6d, 0x31, 0x30, 0x30, 0x2e, 0x68, 0x70, 0x70, 0x00
	.type		$str$23,@object
	.size		$str$23,(__unnamed_3 - $str$23)
$str$23:
        /*008d*/ 	.byte	0x28, 0x28, 0x75, 0x69, 0x6e, 0x74, 0x33, 0x32, 0x5f, 0x74, 0x28, 0x74, 0x68, 0x72, 0x65, 0x61
        /*009d*/ 	.byte	0x64, 0x49, 0x64, 0x78, 0x2e, 0x78, 0x29, 0x20, 0x2f, 0x20, 0x33, 0x32, 0x29, 0x20, 0x25, 0x20
        /*00ad*/ 	.byte	0x34, 0x29, 0x20, 0x3d, 0x3d, 0x20, 0x28, 0x28, 0x28, 0x74, 0x6d, 0x65, 0x6d, 0x5f, 0x61, 0x64
        /*00bd*/ 	.byte	0x64, 0x72, 0x20, 0x3e, 0x3e, 0x20, 0x31, 0x36, 0x29, 0x20, 0x2f, 0x20, 0x33, 0x32, 0x29, 0x20
        /*00cd*/ 	.byte	0x25, 0x20, 0x34, 0x29, 0x00
	.type		__unnamed_3,@object
	.size		__unnamed_3,(__unnamed_1 - __unnamed_3)
__unnamed_3:
        /* <DEDUP_REMOVED lines=25> */
        /*0262*/ 	.byte	0x34, 0x3e, 0x3e, 0x3e, 0x3e, 0x20, 0x26, 0x5d, 0x00
	.type		__unnamed_1,@object
	.size		__unnamed_1,(__unnamed_2 - __unnamed_1)
__unnamed_1:
        /* <DEDUP_REMOVED lines=31> */
        /*045b*/ 	.byte	0x31, 0x3e, 0x3e, 0x3e, 0x5d, 0x00
	.type		__unnamed_2,@object
	.size		__unnamed_2,(__unnamed_4 - __unnamed_2)
__unnamed_2:
        /* <DEDUP_REMOVED lines=32> */
        /*0661*/ 	.byte	0x3c, 0x31, 0x33, 0x31, 0x30, 0x37, 0x32, 0x3e, 0x3e, 0x3e, 0x3e, 0x5d, 0x00
	.type		__unnamed_4,@object
	.size		__unnamed_4,(.L_4 - __unnamed_4)
__unnamed_4:
        /* <DEDUP_REMOVED lines=37> */
        /*08be*/ 	.byte	0x3a, 0x43, 0x3c, 0x30, 0x3e, 0x3e, 0x3e, 0x3e, 0x5d, 0x00
.L_4:


//--------------------- .nv.shared._ZN7cutlass13device_kernelINS_4fmha6kernel36Sm100FmhaBwdKernelTmaWarpSpecializedIN4cute5tupleIJiiiiNS5_IJNS5_IJiiEEEiEEEEEENS_6half_tEfNS5_IJNS4_1CILi128EEESB_SB_SB_EEENS1_10collective10CausalMaskILb1EEEEEEEvNT_6ParamsE --------------------------
	.section	.nv.shared._ZN7cutlass13device_kernelINS_4fmha6kernel36Sm100FmhaBwdKernelTmaWarpSpecializedIN4cute5tupleIJiiiiNS5_IJNS5_IJiiEEEiEEEEEENS_6half_tEfNS5_IJNS4_1CILi128EEESB_SB_SB_EEENS1_10collective10CausalMaskILb1EEEEEEEvNT_6ParamsE,"aw",@nobits
	.sectionflags	@""
	.align	16
	.zero		1024


//--------------------- .nv.shared.reserved.0     --------------------------
	.section	.nv.shared.reserved.0,"aw",@nobits
	.weak		__nv_reservedSMEM_offset_0_alias
	.size		__nv_reservedSMEM_offset_0_alias, 0, 64
	.other		__nv_reservedSMEM_offset_0_alias,@"STO_CUDA_RESERVED_SHARED STV_DEFAULT"
__nv_reservedSMEM_offset_0_alias:
	.zero		0
.nv.shared.reserved.0:
	.zero		64
	.weak		__nv_reservedSMEM_tcgen05_partition
	.type		__nv_reservedSMEM_tcgen05_partition,@object
	.size		__nv_reservedSMEM_tcgen05_partition,(.L_0 - __nv_reservedSMEM_tcgen05_partition)
__nv_reservedSMEM_tcgen05_partition:
	.zero		32
.L_0:


//--------------------- .nv.global                --------------------------
	.section	.nv.global,"aw",@nobits
.nv.global:
	.type		_ZN39_INTERNAL_9438ab38_4_k_cu_efef6051_38574cute1_E,@object
	.size		_ZN39_INTERNAL_9438ab38_4_k_cu_efef6051_38574cute1_E,(_ZN39_INTERNAL_9438ab38_4_k_cu_efef6051_38574cuda3std3__45__cpo6cbeginE - _ZN39_INTERNAL_9438ab38_4_k_cu_efef6051_38574cute1_E)
_ZN39_INTERNAL_9438ab38_4_k_cu_efef6051_38574cute1_E:
	.zero		1
	.type		_ZN39_INTERNAL_9438ab38_4_k_cu_efef6051_38574cuda3std3__45__cpo6cbeginE,@object
	.size		_ZN39_INTERNAL_9438ab38_4_k_cu_efef6051_38574cuda3std3__45__cpo6cbeginE,(_ZN39_INTERNAL_9438ab38_4_k_cu_efef6051_38574cuda3std3__48in_placeE - _ZN39_INTERNAL_9438ab38_4_k_cu_efef6051_38574cuda3std3__45__cpo6cbeginE)
_ZN39_INTERNAL_9438ab38_4_k_cu_efef6051_38574cuda3std3__45__cpo6cbeginE:
	.zero		1
	.type		_ZN39_INTERNAL_9438ab38_4_k_cu_efef6051_38574cuda3std3__48in_placeE,@object
	.size		_ZN39_INTERNAL_9438ab38_4_k_cu_efef6051_38574cuda3std3__48in_placeE,(_ZN39_INTERNAL_9438ab38_4_k_cu_efef6051_38574cuda3std6ranges3__45__cpo9iter_moveE - _ZN39_INTERNAL_9438ab38_4_k_cu_efef6051_38574cuda3std3__48in_placeE)
_ZN39_INTERNAL_9438ab38_4_k_cu_efef6051_38574cuda3std3__48in_placeE:
	.zero		1
	.type		_ZN39_INTERNAL_9438ab38_4_k_cu_efef6051_38574cuda3std6ranges3__45__cpo9iter_moveE,@object
	.size		_ZN39_INTERNAL_9438ab38_4_k_cu_efef6051_38574cuda3std6ranges3__45__cpo9iter_moveE,(_ZN39_INTERNAL_9438ab38_4_k_cu_efef6051_38574cuda3std3__45__cpo5beginE - _ZN39_INTERNAL_9438ab38_4_k_cu_efef6051_38574cuda3std6ranges3__45__cpo9iter_moveE)
_ZN39_INTERNAL_9438ab38_4_k_cu_efef6051_38574cuda3std6ranges3__45__cpo9iter_moveE:
	.zero		1
	.type		_ZN39_INTERNAL_9438ab38_4_k_cu_efef6051_38574cuda3std3__45__cpo5beginE,@object
	.size		_ZN39_INTERNAL_9438ab38_4_k_cu_efef6051_38574cuda3std3__45__cpo5beginE,(_ZN39_INTERNAL_9438ab38_4_k_cu_efef6051_38574cuda3std3__441_GLOBAL__N__9438ab38_4_k_cu_efef6051_38576ignoreE - _ZN39_INTERNAL_9438ab38_4_k_cu_efef6051_38574cuda3std3__45__cpo5beginE)
_ZN39_INTERNAL_9438ab38_4_k_cu_efef6051_38574cuda3std3__45__cpo5beginE:
	.zero		1
	.type		_ZN39_INTERNAL_9438ab38_4_k_cu_efef6051_38574cuda3std3__441_GLOBAL__N__9438ab38_4_k_cu_efef6051_38576ignoreE,@object
	.size		_ZN39_INTERNAL_9438ab38_4_k_cu_efef6051_38574cuda3std3__441_GLOBAL__N__9438ab38_4_k_cu_efef6051_38576ignoreE,(_ZN39_INTERNAL_9438ab38_4_k_cu_efef6051_38574cute7productE - _ZN39_INTERNAL_9438ab38_4_k_cu_efef6051_38574cuda3std3__441_GLOBAL__N__9438ab38_4_k_cu_efef6051_38576ignoreE)
_ZN39_INTERNAL_9438ab38_4_k_cu_efef6051_38574cuda3std3__441_GLOBAL__N__9438ab38_4_k_cu_efef6051_38576ignoreE:
	.zero		1
	.type		_ZN39_INTERNAL_9438ab38_4_k_cu_efef6051_38574cute7productE,@object
	.size		_ZN39_INTERNAL_9438ab38_4_k_cu_efef6051_38574cute7productE,(_ZN39_INTERNAL_9438ab38_4_k_cu_efef6051_38574cuda3std3__45__cpo3endE - _ZN39_INTERNAL_9438ab38_4_k_cu_efef6051_38574cute7productE)
_ZN39_INTERNAL_9438ab38_4_k_cu_efef6051_38574cute7productE:
	.zero		1
	.type		_ZN39_INTERNAL_9438ab38_4_k_cu_efef6051_38574cuda3std3__45__cpo3endE,@object
	.size		_ZN39_INTERNAL_9438ab38_4_k_cu_efef6051_38574cuda3std3__45__cpo3endE,(_ZN39_INTERNAL_9438ab38_4_k_cu_efef6051_38574cuda3std3__419piecewise_constructE - _ZN39_INTERNAL_9438ab38_4_k_cu_efef6051_38574cuda3std3__45__cpo3endE)
_ZN39_INTERNAL_9438ab38_4_k_cu_efef6051_38574cuda3std3__45__cpo3endE:
	.zero		1
	.type		_ZN39_INTERNAL_9438ab38_4_k_cu_efef6051_38574cuda3std3__419piecewise_constructE,@object
	.size		_ZN39_INTERNAL_9438ab38_4_k_cu_efef6051_38574cuda3std3__419piecewise_constructE,(_ZN39_INTERNAL_9438ab38_4_k_cu_efef6051_38574cuda3std3__45__cpo4cendE - _ZN39_INTERNAL_9438ab38_4_k_cu_efef6051_38574cuda3std3__419piecewise_constructE)
_ZN39_INTERNAL_9438ab38_4_k_cu_efef6051_38574cuda3std3__419piecewise_constructE:
	.zero		1
	.type		_ZN39_INTERNAL_9438ab38_4_k_cu_efef6051_38574cuda3std3__45__cpo4cendE,@object
	.size		_ZN39_INTERNAL_9438ab38_4_k_cu_efef6051_38574cuda3std3__45__cpo4cendE,(_ZN39_INTERNAL_9438ab38_4_k_cu_efef6051_38574cuda3std6ranges3__45__cpo4swapE - _ZN39_INTERNAL_9438ab38_4_k_cu_efef6051_38574cuda3std3__45__cpo4cendE)
_ZN39_INTERNAL_9438ab38_4_k_cu_efef6051_38574cuda3std3__45__cpo4cendE:
	.zero		1
	.type		_ZN39_INTERNAL_9438ab38_4_k_cu_efef6051_38574cuda3std6ranges3__45__cpo4swapE,@object
	.size		_ZN39_INTERNAL_9438ab38_4_k_cu_efef6051_38574cuda3std6ranges3__45__cpo4swapE,(.L_12 - _ZN39_INTERNAL_9438ab38_4_k_cu_efef6051_38574cuda3std6ranges3__45__cpo4swapE)
_ZN39_INTERNAL_9438ab38_4_k_cu_efef6051_38574cuda3std6ranges3__45__cpo4swapE:
	.zero		1
.L_12:


//--------------------- .nv.constant0._ZN7cutlass13device_kernelINS_4fmha6kernel36Sm100FmhaBwdKernelTmaWarpSpecializedIN4cute5tupleIJiiiiNS5_IJNS5_IJiiEEEiEEEEEENS_6half_tEfNS5_IJNS4_1CILi128EEESB_SB_SB_EEENS1_10collective10CausalMaskILb1EEEEEEEvNT_6ParamsE --------------------------
	.section	.nv.constant0._ZN7cutlass13device_kernelINS_4fmha6kernel36Sm100FmhaBwdKernelTmaWarpSpecializedIN4cute5tupleIJiiiiNS5_IJNS5_IJiiEEEiEEEEEENS_6half_tEfNS5_IJNS4_1CILi128EEESB_SB_SB_EEENS1_10collective10CausalMaskILb1EEEEEEEvNT_6ParamsE,"a",@progbits
	.sectionflags	@""
	.align	4
.nv.constant0._ZN7cutlass13device_kernelINS_4fmha6kernel36Sm100FmhaBwdKernelTmaWarpSpecializedIN4cute5tupleIJiiiiNS5_IJNS5_IJiiEEEiEEEEEENS_6half_tEfNS5_IJNS4_1CILi128EEESB_SB_SB_EEENS1_10collective10CausalMaskILb1EEEEEEEvNT_6ParamsE:
	.zero		2560


//--------------------- SYMBOLS --------------------------

	.type		.nv.reservedSmem.offset0,@object
	.size		.nv.reservedSmem.offset0,0x4
	.type		.nv.reservedSmem.cap,@object
	.size		.nv.reservedSmem.cap,0x4
	.type		__assertfail,@function
